//
// Generated by NVIDIA NVVM Compiler
//
// Compiler Build ID: CL-36424714
// Cuda compilation tools, release 13.0, V13.0.88
// Based on NVVM 20.0.0
//

.version 9.0
.target sm_100
.address_size 64

	// .globl	reset_accum
.extern .func  (.param .b32 func_retval0) vprintf
(
	.param .b64 vprintf_param_0,
	.param .b64 vprintf_param_1
)
;
.global .align 4 .b8 precalc_xorwow_matrix[102400];
.global .align 4 .b8 precalc_xorwow_offset_matrix[102400];
.global .align 4 .b8 mrg32k3aM1[2304];
.global .align 4 .b8 mrg32k3aM2[2304];
.global .align 4 .b8 mrg32k3aM1SubSeq[2016];
.global .align 4 .b8 mrg32k3aM2SubSeq[2016];
.global .align 4 .b8 mrg32k3aM1Seq[2304];
.global .align 4 .b8 mrg32k3aM2Seq[2304];
.const .align 8 .b8 __cr_lgamma_table[72];
.global .align 1 .b8 $str[23] = {77, 101, 115, 115, 97, 103, 101, 32, 102, 114, 111, 109, 32, 104, 111, 115, 116, 58, 32, 37, 115, 10};
.global .align 1 .b8 $str$1[43] = {103, 101, 110, 101, 114, 97, 116, 101, 95, 114, 97, 121, 115, 95, 116, 101, 115, 116, 58, 32, 108, 97, 117, 110, 99, 104, 101, 100, 32, 111, 110, 32, 40, 37, 100, 32, 120, 32, 37, 100, 41, 10};
.global .align 1 .b8 $str$2[42] = {91, 67, 85, 68, 65, 93, 32, 115, 105, 122, 101, 111, 102, 40, 99, 117, 114, 97, 110, 100, 83, 116, 97, 116, 101, 88, 79, 82, 87, 79, 87, 95, 116, 41, 32, 61, 32, 37, 108, 117, 10};

.visible .entry reset_accum(
	.param .u64 .ptr .align 1 reset_accum_param_0,
	.param .u32 reset_accum_param_1
)
{
	.reg .pred 	%p<2>;
	.reg .b32 	%r<7>;
	.reg .b64 	%rd<5>;

	ld.param.u64 	%rd1, [reset_accum_param_0];
	ld.param.u32 	%r2, [reset_accum_param_1];
	mov.u32 	%r3, %ctaid.x;
	mov.u32 	%r4, %ntid.x;
	mov.u32 	%r5, %tid.x;
	mad.lo.s32 	%r1, %r3, %r4, %r5;
	setp.ge.s32 	%p1, %r1, %r2;
	@%p1 bra 	$L__BB0_2;
	cvta.to.global.u64 	%rd2, %rd1;
	mul.wide.s32 	%rd3, %r1, 4;
	add.s64 	%rd4, %rd2, %rd3;
	mov.b32 	%r6, 0;
	st.global.u32 	[%rd4], %r6;
$L__BB0_2:
	ret;

}
	// .globl	generate_rays
.visible .entry generate_rays(
	.param .u32 generate_rays_param_0,
	.param .u32 generate_rays_param_1,
	.param .u64 .ptr .align 1 generate_rays_param_2,
	.param .u32 generate_rays_param_3
)
{
	.reg .pred 	%p<32>;
	.reg .b32 	%r<458>;
	.reg .b32 	%f<121>;
	.reg .b64 	%rd<37>;
	.reg .b64 	%fd<2>;

	ld.param.u32 	%r202, [generate_rays_param_0];
	ld.param.u32 	%r204, [generate_rays_param_1];
	ld.param.u64 	%rd10, [generate_rays_param_2];
	ld.param.u32 	%r205, [generate_rays_param_3];
	cvta.to.global.u64 	%rd11, %rd10;
	mul.wide.s32 	%rd12, %r205, 128;
	add.s64 	%rd1, %rd11, %rd12;
	mov.u32 	%r206, %ctaid.x;
	mov.u32 	%r207, %ntid.x;
	mov.u32 	%r208, %tid.x;
	mad.lo.s32 	%r1, %r206, %r207, %r208;
	mov.u32 	%r209, %ctaid.y;
	mov.u32 	%r210, %ntid.y;
	mov.u32 	%r211, %tid.y;
	mad.lo.s32 	%r212, %r209, %r210, %r211;
	mad.lo.s32 	%r3, %r212, %r202, %r1;
	setp.ge.s32 	%p1, %r1, %r202;
	setp.ge.s32 	%p2, %r212, %r204;
	or.pred  	%p3, %p1, %p2;
	@%p3 bra 	$L__BB1_55;
	cvt.rn.f32.s32 	%f42, %r1;
	add.f32 	%f43, %f42, 0f3F000000;
	cvt.rn.f32.s32 	%f44, %r202;
	div.rn.f32 	%f45, %f43, %f44;
	fma.rn.f32 	%f46, %f45, 0f40000000, 0fBF800000;
	cvt.rn.f32.u32 	%f47, %r212;
	add.f32 	%f48, %f47, 0f3F000000;
	cvt.rn.f32.u32 	%f49, %r204;
	div.rn.f32 	%f50, %f48, %f49;
	add.f32 	%f51, %f50, %f50;
	mov.f32 	%f52, 0f3F800000;
	sub.f32 	%f53, %f52, %f51;
	ld.global.v2.f32 	{%f54, %f55}, [%rd1+56];
	mul.f32 	%f56, %f46, %f54;
	mul.f32 	%f1, %f56, 0f3F000000;
	mul.f32 	%f57, %f53, %f55;
	mul.f32 	%f2, %f57, 0f3F000000;
	mul.f32 	%f58, %f2, %f2;
	fma.rn.f32 	%f59, %f1, %f1, %f58;
	add.f32 	%f60, %f59, 0f3F800000;
	sqrt.rn.f32 	%f3, %f60;
	setp.leu.f32 	%p4, %f3, 0f00000000;
	mov.f32 	%f108, 0f00000000;
	mov.f32 	%f109, %f108;
	mov.f32 	%f110, %f108;
	@%p4 bra 	$L__BB1_3;
	div.rn.f32 	%f108, %f1, %f3;
	div.rn.f32 	%f109, %f2, %f3;
	rcp.rn.f32 	%f110, %f3;
$L__BB1_3:
	ld.global.f32 	%f61, [%rd1+12];
	ld.global.f32 	%f62, [%rd1+16];
	ld.global.f32 	%f63, [%rd1+20];
	ld.global.f32 	%f64, [%rd1+24];
	mul.f32 	%f65, %f109, %f64;
	ld.global.f32 	%f66, [%rd1+28];
	mul.f32 	%f67, %f109, %f66;
	ld.global.f32 	%f68, [%rd1+32];
	mul.f32 	%f69, %f109, %f68;
	fma.rn.f32 	%f70, %f108, %f61, %f65;
	fma.rn.f32 	%f71, %f108, %f62, %f67;
	fma.rn.f32 	%f72, %f108, %f63, %f69;
	ld.global.f32 	%f73, [%rd1+36];
	ld.global.f32 	%f74, [%rd1+40];
	ld.global.f32 	%f75, [%rd1+44];
	fma.rn.f32 	%f115, %f110, %f73, %f70;
	fma.rn.f32 	%f116, %f110, %f74, %f71;
	fma.rn.f32 	%f117, %f110, %f75, %f72;
	ld.global.f32 	%f111, [%rd1+48];
	setp.leu.f32 	%p5, %f111, 0f00000000;
	@%p5 bra 	$L__BB1_53;
	ld.global.u32 	%r213, [%rd1+124];
	mul.lo.s32 	%r214, %r204, %r202;
	setp.ge.u32 	%p6, %r213, %r214;
	@%p6 bra 	$L__BB1_48;
	cvt.s64.s32 	%rd36, %r3;
	ld.global.u64 	%rd13, [%rd1+64];
	mul.wide.s32 	%rd14, %r3, 48;
	add.s64 	%rd3, %rd13, %rd14;
	mov.b32 	%r215, -9920396;
	mov.b32 	%r216, -771510409;
	st.v2.u32 	[%rd3], {%r216, %r215};
	mov.b32 	%r217, -123459836;
	mov.b32 	%r218, -308902214;
	st.v2.u32 	[%rd3+8], {%r218, %r217};
	mov.b32 	%r219, -127593864;
	mov.b32 	%r220, -589760388;
	st.v2.u32 	[%rd3+16], {%r220, %r219};
	setp.eq.s32 	%p7, %r3, 0;
	@%p7 bra 	$L__BB1_47;
	mov.b32 	%r358, 0;
$L__BB1_7:
	and.b64  	%rd5, %rd36, 3;
	setp.eq.s64 	%p8, %rd5, 0;
	@%p8 bra 	$L__BB1_46;
	mul.wide.u32 	%rd15, %r358, 3200;
	mov.u64 	%rd16, precalc_xorwow_matrix;
	add.s64 	%rd6, %rd16, %rd15;
	cvt.u32.u64 	%r5, %rd5;
	mov.b32 	%r359, 0;
$L__BB1_9:
	mov.b32 	%r372, 0;
	mov.u32 	%r373, %r372;
	mov.u32 	%r374, %r372;
	mov.u32 	%r375, %r372;
	mov.u32 	%r376, %r372;
	mov.u32 	%r365, %r372;
$L__BB1_10:
	mul.wide.u32 	%rd17, %r365, 4;
	add.s64 	%rd18, %rd3, %rd17;
	ld.u32 	%r13, [%rd18+4];
	shl.b32 	%r14, %r365, 5;
	mov.b32 	%r371, 0;
$L__BB1_11:
	.pragma "nounroll";
	shr.u32 	%r225, %r13, %r371;
	and.b32  	%r226, %r225, 1;
	setp.eq.b32 	%p9, %r226, 1;
	not.pred 	%p10, %p9;
	add.s32 	%r227, %r14, %r371;
	mul.lo.s32 	%r228, %r227, 5;
	mul.wide.u32 	%rd19, %r228, 4;
	add.s64 	%rd7, %rd6, %rd19;
	@%p10 bra 	$L__BB1_13;
	ld.global.u32 	%r229, [%rd7];
	xor.b32  	%r376, %r376, %r229;
	ld.global.u32 	%r230, [%rd7+4];
	xor.b32  	%r375, %r375, %r230;
	ld.global.u32 	%r231, [%rd7+8];
	xor.b32  	%r374, %r374, %r231;
	ld.global.u32 	%r232, [%rd7+12];
	xor.b32  	%r373, %r373, %r232;
	ld.global.u32 	%r233, [%rd7+16];
	xor.b32  	%r372, %r372, %r233;
$L__BB1_13:
	and.b32  	%r235, %r225, 2;
	setp.eq.s32 	%p11, %r235, 0;
	@%p11 bra 	$L__BB1_15;
	ld.global.u32 	%r236, [%rd7+20];
	xor.b32  	%r376, %r376, %r236;
	ld.global.u32 	%r237, [%rd7+24];
	xor.b32  	%r375, %r375, %r237;
	ld.global.u32 	%r238, [%rd7+28];
	xor.b32  	%r374, %r374, %r238;
	ld.global.u32 	%r239, [%rd7+32];
	xor.b32  	%r373, %r373, %r239;
	ld.global.u32 	%r240, [%rd7+36];
	xor.b32  	%r372, %r372, %r240;
$L__BB1_15:
	and.b32  	%r242, %r225, 4;
	setp.eq.s32 	%p12, %r242, 0;
	@%p12 bra 	$L__BB1_17;
	ld.global.u32 	%r243, [%rd7+40];
	xor.b32  	%r376, %r376, %r243;
	ld.global.u32 	%r244, [%rd7+44];
	xor.b32  	%r375, %r375, %r244;
	ld.global.u32 	%r245, [%rd7+48];
	xor.b32  	%r374, %r374, %r245;
	ld.global.u32 	%r246, [%rd7+52];
	xor.b32  	%r373, %r373, %r246;
	ld.global.u32 	%r247, [%rd7+56];
	xor.b32  	%r372, %r372, %r247;
$L__BB1_17:
	and.b32  	%r249, %r225, 8;
	setp.eq.s32 	%p13, %r249, 0;
	@%p13 bra 	$L__BB1_19;
	ld.global.u32 	%r250, [%rd7+60];
	xor.b32  	%r376, %r376, %r250;
	ld.global.u32 	%r251, [%rd7+64];
	xor.b32  	%r375, %r375, %r251;
	ld.global.u32 	%r252, [%rd7+68];
	xor.b32  	%r374, %r374, %r252;
	ld.global.u32 	%r253, [%rd7+72];
	xor.b32  	%r373, %r373, %r253;
	ld.global.u32 	%r254, [%rd7+76];
	xor.b32  	%r372, %r372, %r254;
$L__BB1_19:
	and.b32  	%r256, %r225, 16;
	setp.eq.s32 	%p14, %r256, 0;
	@%p14 bra 	$L__BB1_21;
	ld.global.u32 	%r257, [%rd7+80];
	xor.b32  	%r376, %r376, %r257;
	ld.global.u32 	%r258, [%rd7+84];
	xor.b32  	%r375, %r375, %r258;
	ld.global.u32 	%r259, [%rd7+88];
	xor.b32  	%r374, %r374, %r259;
	ld.global.u32 	%r260, [%rd7+92];
	xor.b32  	%r373, %r373, %r260;
	ld.global.u32 	%r261, [%rd7+96];
	xor.b32  	%r372, %r372, %r261;
$L__BB1_21:
	and.b32  	%r263, %r225, 32;
	setp.eq.s32 	%p15, %r263, 0;
	@%p15 bra 	$L__BB1_23;
	ld.global.u32 	%r264, [%rd7+100];
	xor.b32  	%r376, %r376, %r264;
	ld.global.u32 	%r265, [%rd7+104];
	xor.b32  	%r375, %r375, %r265;
	ld.global.u32 	%r266, [%rd7+108];
	xor.b32  	%r374, %r374, %r266;
	ld.global.u32 	%r267, [%rd7+112];
	xor.b32  	%r373, %r373, %r267;
	ld.global.u32 	%r268, [%rd7+116];
	xor.b32  	%r372, %r372, %r268;
$L__BB1_23:
	and.b32  	%r270, %r225, 64;
	setp.eq.s32 	%p16, %r270, 0;
	@%p16 bra 	$L__BB1_25;
	ld.global.u32 	%r271, [%rd7+120];
	xor.b32  	%r376, %r376, %r271;
	ld.global.u32 	%r272, [%rd7+124];
	xor.b32  	%r375, %r375, %r272;
	ld.global.u32 	%r273, [%rd7+128];
	xor.b32  	%r374, %r374, %r273;
	ld.global.u32 	%r274, [%rd7+132];
	xor.b32  	%r373, %r373, %r274;
	ld.global.u32 	%r275, [%rd7+136];
	xor.b32  	%r372, %r372, %r275;
$L__BB1_25:
	and.b32  	%r277, %r225, 128;
	setp.eq.s32 	%p17, %r277, 0;
	@%p17 bra 	$L__BB1_27;
	ld.global.u32 	%r278, [%rd7+140];
	xor.b32  	%r376, %r376, %r278;
	ld.global.u32 	%r279, [%rd7+144];
	xor.b32  	%r375, %r375, %r279;
	ld.global.u32 	%r280, [%rd7+148];
	xor.b32  	%r374, %r374, %r280;
	ld.global.u32 	%r281, [%rd7+152];
	xor.b32  	%r373, %r373, %r281;
	ld.global.u32 	%r282, [%rd7+156];
	xor.b32  	%r372, %r372, %r282;
$L__BB1_27:
	and.b32  	%r284, %r225, 256;
	setp.eq.s32 	%p18, %r284, 0;
	@%p18 bra 	$L__BB1_29;
	ld.global.u32 	%r285, [%rd7+160];
	xor.b32  	%r376, %r376, %r285;
	ld.global.u32 	%r286, [%rd7+164];
	xor.b32  	%r375, %r375, %r286;
	ld.global.u32 	%r287, [%rd7+168];
	xor.b32  	%r374, %r374, %r287;
	ld.global.u32 	%r288, [%rd7+172];
	xor.b32  	%r373, %r373, %r288;
	ld.global.u32 	%r289, [%rd7+176];
	xor.b32  	%r372, %r372, %r289;
$L__BB1_29:
	and.b32  	%r291, %r225, 512;
	setp.eq.s32 	%p19, %r291, 0;
	@%p19 bra 	$L__BB1_31;
	ld.global.u32 	%r292, [%rd7+180];
	xor.b32  	%r376, %r376, %r292;
	ld.global.u32 	%r293, [%rd7+184];
	xor.b32  	%r375, %r375, %r293;
	ld.global.u32 	%r294, [%rd7+188];
	xor.b32  	%r374, %r374, %r294;
	ld.global.u32 	%r295, [%rd7+192];
	xor.b32  	%r373, %r373, %r295;
	ld.global.u32 	%r296, [%rd7+196];
	xor.b32  	%r372, %r372, %r296;
$L__BB1_31:
	and.b32  	%r298, %r225, 1024;
	setp.eq.s32 	%p20, %r298, 0;
	@%p20 bra 	$L__BB1_33;
	ld.global.u32 	%r299, [%rd7+200];
	xor.b32  	%r376, %r376, %r299;
	ld.global.u32 	%r300, [%rd7+204];
	xor.b32  	%r375, %r375, %r300;
	ld.global.u32 	%r301, [%rd7+208];
	xor.b32  	%r374, %r374, %r301;
	ld.global.u32 	%r302, [%rd7+212];
	xor.b32  	%r373, %r373, %r302;
	ld.global.u32 	%r303, [%rd7+216];
	xor.b32  	%r372, %r372, %r303;
$L__BB1_33:
	and.b32  	%r305, %r225, 2048;
	setp.eq.s32 	%p21, %r305, 0;
	@%p21 bra 	$L__BB1_35;
	ld.global.u32 	%r306, [%rd7+220];
	xor.b32  	%r376, %r376, %r306;
	ld.global.u32 	%r307, [%rd7+224];
	xor.b32  	%r375, %r375, %r307;
	ld.global.u32 	%r308, [%rd7+228];
	xor.b32  	%r374, %r374, %r308;
	ld.global.u32 	%r309, [%rd7+232];
	xor.b32  	%r373, %r373, %r309;
	ld.global.u32 	%r310, [%rd7+236];
	xor.b32  	%r372, %r372, %r310;
$L__BB1_35:
	and.b32  	%r312, %r225, 4096;
	setp.eq.s32 	%p22, %r312, 0;
	@%p22 bra 	$L__BB1_37;
	ld.global.u32 	%r313, [%rd7+240];
	xor.b32  	%r376, %r376, %r313;
	ld.global.u32 	%r314, [%rd7+244];
	xor.b32  	%r375, %r375, %r314;
	ld.global.u32 	%r315, [%rd7+248];
	xor.b32  	%r374, %r374, %r315;
	ld.global.u32 	%r316, [%rd7+252];
	xor.b32  	%r373, %r373, %r316;
	ld.global.u32 	%r317, [%rd7+256];
	xor.b32  	%r372, %r372, %r317;
$L__BB1_37:
	and.b32  	%r319, %r225, 8192;
	setp.eq.s32 	%p23, %r319, 0;
	@%p23 bra 	$L__BB1_39;
	ld.global.u32 	%r320, [%rd7+260];
	xor.b32  	%r376, %r376, %r320;
	ld.global.u32 	%r321, [%rd7+264];
	xor.b32  	%r375, %r375, %r321;
	ld.global.u32 	%r322, [%rd7+268];
	xor.b32  	%r374, %r374, %r322;
	ld.global.u32 	%r323, [%rd7+272];
	xor.b32  	%r373, %r373, %r323;
	ld.global.u32 	%r324, [%rd7+276];
	xor.b32  	%r372, %r372, %r324;
$L__BB1_39:
	and.b32  	%r326, %r225, 16384;
	setp.eq.s32 	%p24, %r326, 0;
	@%p24 bra 	$L__BB1_41;
	ld.global.u32 	%r327, [%rd7+280];
	xor.b32  	%r376, %r376, %r327;
	ld.global.u32 	%r328, [%rd7+284];
	xor.b32  	%r375, %r375, %r328;
	ld.global.u32 	%r329, [%rd7+288];
	xor.b32  	%r374, %r374, %r329;
	ld.global.u32 	%r330, [%rd7+292];
	xor.b32  	%r373, %r373, %r330;
	ld.global.u32 	%r331, [%rd7+296];
	xor.b32  	%r372, %r372, %r331;
$L__BB1_41:
	and.b32  	%r333, %r225, 32768;
	setp.eq.s32 	%p25, %r333, 0;
	@%p25 bra 	$L__BB1_43;
	ld.global.u32 	%r334, [%rd7+300];
	xor.b32  	%r376, %r376, %r334;
	ld.global.u32 	%r335, [%rd7+304];
	xor.b32  	%r375, %r375, %r335;
	ld.global.u32 	%r336, [%rd7+308];
	xor.b32  	%r374, %r374, %r336;
	ld.global.u32 	%r337, [%rd7+312];
	xor.b32  	%r373, %r373, %r337;
	ld.global.u32 	%r338, [%rd7+316];
	xor.b32  	%r372, %r372, %r338;
$L__BB1_43:
	add.s32 	%r371, %r371, 16;
	setp.ne.s32 	%p26, %r371, 32;
	@%p26 bra 	$L__BB1_11;
	mad.lo.s32 	%r339, %r365, -31, %r14;
	add.s32 	%r365, %r339, 1;
	setp.ne.s32 	%p27, %r365, 5;
	@%p27 bra 	$L__BB1_10;
	st.u32 	[%rd3+4], %r376;
	st.u32 	[%rd3+8], %r375;
	st.u32 	[%rd3+12], %r374;
	st.u32 	[%rd3+16], %r373;
	st.u32 	[%rd3+20], %r372;
	add.s32 	%r359, %r359, 1;
	setp.lt.u32 	%p28, %r359, %r5;
	@%p28 bra 	$L__BB1_9;
$L__BB1_46:
	shr.u64 	%rd8, %rd36, 2;
	add.s32 	%r358, %r358, 1;
	setp.gt.u64 	%p29, %rd36, 3;
	mov.u64 	%rd36, %rd8;
	@%p29 bra 	$L__BB1_7;
$L__BB1_47:
	mov.b32 	%r340, 0;
	st.v2.u32 	[%rd3+24], {%r340, %r340};
	st.u32 	[%rd3+32], %r340;
	mov.b64 	%rd20, 0;
	st.u64 	[%rd3+40], %rd20;
	atom.global.add.u32 	%r341, [%rd1+124], 1;
	ld.global.f32 	%f111, [%rd1+48];
$L__BB1_48:
	ld.global.u64 	%rd21, [%rd1+64];
	mul.wide.s32 	%rd22, %r3, 48;
	add.s64 	%rd9, %rd21, %rd22;
	ld.v2.u32 	{%r457, %r456}, [%rd9];
	ld.v2.u32 	{%r455, %r454}, [%rd9+8];
	ld.v2.u32 	{%r453, %r452}, [%rd9+16];
	ld.v2.u32 	{%r191, %r192}, [%rd9+24];
	ld.f32 	%f16, [%rd9+32];
	ld.f64 	%fd1, [%rd9+40];
$L__BB1_49:
	mov.u32 	%r195, %r454;
	mov.u32 	%r194, %r453;
	mov.u32 	%r454, %r452;
	shr.u32 	%r342, %r456, 2;
	xor.b32  	%r343, %r342, %r456;
	shl.b32 	%r344, %r454, 4;
	shl.b32 	%r345, %r343, 1;
	xor.b32  	%r346, %r344, %r345;
	xor.b32  	%r347, %r346, %r454;
	xor.b32  	%r453, %r347, %r343;
	add.s32 	%r348, %r457, %r453;
	add.s32 	%r349, %r348, 362437;
	cvt.rn.f32.u32 	%f76, %r349;
	fma.rn.f32 	%f77, %f76, 0f2F800000, 0f2F000000;
	fma.rn.f32 	%f17, %f77, 0f40000000, 0fBF800000;
	shr.u32 	%r350, %r455, 2;
	xor.b32  	%r351, %r350, %r455;
	shl.b32 	%r352, %r453, 4;
	shl.b32 	%r353, %r351, 1;
	xor.b32  	%r354, %r353, %r352;
	xor.b32  	%r355, %r354, %r351;
	xor.b32  	%r452, %r355, %r453;
	add.s32 	%r457, %r457, 724874;
	add.s32 	%r356, %r452, %r457;
	cvt.rn.f32.u32 	%f78, %r356;
	fma.rn.f32 	%f79, %f78, 0f2F800000, 0f2F000000;
	fma.rn.f32 	%f18, %f79, 0f40000000, 0fBF800000;
	mul.f32 	%f80, %f18, %f18;
	fma.rn.f32 	%f81, %f17, %f17, %f80;
	setp.ge.f32 	%p30, %f81, 0f3F800000;
	mov.u32 	%r455, %r194;
	mov.u32 	%r456, %r195;
	@%p30 bra 	$L__BB1_49;
	mul.f32 	%f83, %f111, 0f3F000000;
	mul.f32 	%f84, %f83, %f17;
	mul.f32 	%f85, %f83, %f18;
	ld.global.f32 	%f86, [%rd1+12];
	ld.global.f32 	%f87, [%rd1+16];
	ld.global.f32 	%f88, [%rd1+20];
	ld.global.f32 	%f89, [%rd1+24];
	mul.f32 	%f90, %f85, %f89;
	ld.global.f32 	%f91, [%rd1+28];
	mul.f32 	%f92, %f85, %f91;
	ld.global.f32 	%f93, [%rd1+32];
	mul.f32 	%f94, %f85, %f93;
	fma.rn.f32 	%f95, %f84, %f86, %f90;
	fma.rn.f32 	%f96, %f84, %f87, %f92;
	fma.rn.f32 	%f97, %f84, %f88, %f94;
	ld.global.f32 	%f98, [%rd1];
	add.f32 	%f118, %f95, %f98;
	ld.global.f32 	%f99, [%rd1+4];
	add.f32 	%f119, %f96, %f99;
	ld.global.f32 	%f100, [%rd1+8];
	add.f32 	%f120, %f97, %f100;
	ld.global.f32 	%f101, [%rd1+52];
	fma.rn.f32 	%f102, %f115, %f101, %f98;
	fma.rn.f32 	%f103, %f116, %f101, %f99;
	fma.rn.f32 	%f104, %f117, %f101, %f100;
	sub.f32 	%f22, %f102, %f118;
	sub.f32 	%f23, %f103, %f119;
	sub.f32 	%f24, %f104, %f120;
	mul.f32 	%f105, %f23, %f23;
	fma.rn.f32 	%f106, %f22, %f22, %f105;
	fma.rn.f32 	%f107, %f24, %f24, %f106;
	sqrt.rn.f32 	%f25, %f107;
	setp.leu.f32 	%p31, %f25, 0f00000000;
	mov.f32 	%f115, 0f00000000;
	mov.f32 	%f116, %f115;
	mov.f32 	%f117, %f115;
	@%p31 bra 	$L__BB1_52;
	div.rn.f32 	%f115, %f22, %f25;
	div.rn.f32 	%f116, %f23, %f25;
	div.rn.f32 	%f117, %f24, %f25;
$L__BB1_52:
	st.v2.u32 	[%rd9], {%r457, %r195};
	st.v2.u32 	[%rd9+8], {%r194, %r454};
	st.v2.u32 	[%rd9+16], {%r453, %r452};
	st.v2.u32 	[%rd9+24], {%r191, %r192};
	st.f32 	[%rd9+32], %f16;
	st.f64 	[%rd9+40], %fd1;
	bra.uni 	$L__BB1_54;
$L__BB1_53:
	ld.global.v2.f32 	{%f118, %f119}, [%rd1];
	ld.global.f32 	%f120, [%rd1+8];
$L__BB1_54:
	ld.global.u64 	%rd23, [%rd1+72];
	mul.lo.s32 	%r357, %r3, 3;
	mul.wide.s32 	%rd24, %r357, 4;
	add.s64 	%rd25, %rd23, %rd24;
	st.f32 	[%rd25], %f118;
	ld.global.u64 	%rd26, [%rd1+72];
	add.s64 	%rd27, %rd26, %rd24;
	st.f32 	[%rd27+4], %f119;
	ld.global.u64 	%rd28, [%rd1+72];
	add.s64 	%rd29, %rd28, %rd24;
	st.f32 	[%rd29+8], %f120;
	ld.global.u64 	%rd30, [%rd1+80];
	add.s64 	%rd31, %rd30, %rd24;
	st.f32 	[%rd31], %f115;
	ld.global.u64 	%rd32, [%rd1+80];
	add.s64 	%rd33, %rd32, %rd24;
	st.f32 	[%rd33+4], %f116;
	ld.global.u64 	%rd34, [%rd1+80];
	add.s64 	%rd35, %rd34, %rd24;
	st.f32 	[%rd35+8], %f117;
$L__BB1_55:
	ret;

}
	// .globl	raymarch
.visible .entry raymarch(
	.param .u32 raymarch_param_0,
	.param .u32 raymarch_param_1,
	.param .u64 .ptr .align 1 raymarch_param_2,
	.param .u32 raymarch_param_3,
	.param .u64 .ptr .align 1 raymarch_param_4,
	.param .u32 raymarch_param_5,
	.param .u64 .ptr .align 1 raymarch_param_6,
	.param .u32 raymarch_param_7,
	.param .u64 .ptr .align 1 raymarch_param_8,
	.param .u64 .ptr .align 1 raymarch_param_9,
	.param .u64 .ptr .align 1 raymarch_param_10
)
{
	.local .align 16 .b8 	__local_depot2[4800];
	.reg .b64 	%SP;
	.reg .b64 	%SPL;
	.reg .pred 	%p<122>;
	.reg .b16 	%rs<23>;
	.reg .b32 	%r<238>;
	.reg .b32 	%f<983>;
	.reg .b64 	%rd<236>;
	.reg .b64 	%fd<7>;

	mov.u64 	%SPL, __local_depot2;
	ld.param.u32 	%r76, [raymarch_param_0];
	ld.param.u32 	%r77, [raymarch_param_1];
	ld.param.u64 	%rd30, [raymarch_param_2];
	ld.param.u32 	%r73, [raymarch_param_3];
	ld.param.u64 	%rd34, [raymarch_param_6];
	cvta.to.global.u64 	%rd1, %rd34;
	add.u64 	%rd2, %SPL, 0;
	add.u64 	%rd3, %SPL, 528;
	add.u64 	%rd4, %SPL, 2592;
	add.u64 	%rd5, %SPL, 3108;
	add.u64 	%rd6, %SPL, 3624;
	add.u64 	%rd7, %SPL, 4140;
	add.u64 	%rd8, %SPL, 4272;
	mov.u32 	%r79, %ctaid.x;
	mov.u32 	%r80, %ntid.x;
	mov.u32 	%r81, %tid.x;
	mad.lo.s32 	%r82, %r79, %r80, %r81;
	mov.u32 	%r83, %ctaid.y;
	mov.u32 	%r84, %ntid.y;
	mov.u32 	%r85, %tid.y;
	mad.lo.s32 	%r86, %r83, %r84, %r85;
	mad.lo.s32 	%r1, %r86, %r76, %r82;
	setp.ge.s32 	%p3, %r82, %r76;
	setp.ge.s32 	%p4, %r86, %r77;
	or.pred  	%p5, %p3, %p4;
	@%p5 bra 	$L__BB2_148;
	cvta.to.global.u64 	%rd42, %rd30;
	mul.wide.s32 	%rd43, %r73, 128;
	add.s64 	%rd9, %rd42, %rd43;
	ld.global.u64 	%rd44, [%rd9+72];
	cvta.to.global.u64 	%rd45, %rd44;
	mul.lo.s32 	%r2, %r1, 3;
	mul.wide.s32 	%rd46, %r2, 4;
	add.s64 	%rd47, %rd45, %rd46;
	ld.global.f32 	%f958, [%rd47];
	ld.global.f32 	%f959, [%rd47+4];
	ld.global.f32 	%f960, [%rd47+8];
	ld.global.u64 	%rd48, [%rd9+80];
	cvta.to.global.u64 	%rd49, %rd48;
	add.s64 	%rd50, %rd49, %rd46;
	ld.global.f32 	%f4, [%rd50];
	ld.global.f32 	%f5, [%rd50+4];
	ld.global.f32 	%f6, [%rd50+8];
	mov.f32 	%f903, 0f00000000;
	mov.b32 	%r210, 0;
	mov.b32 	%r233, -1;
	mov.f32 	%f952, 0f3F800000;
	mov.f32 	%f950, %f903;
	mov.f32 	%f949, %f903;
	mov.f32 	%f948, %f903;
$L__BB2_2:
	ld.param.u32 	%r207, [raymarch_param_7];
	setp.lt.s32 	%p6, %r207, 1;
	mov.b32 	%r232, -1;
	mov.f32 	%f951, 0f60AD78EC;
	@%p6 bra 	$L__BB2_11;
	ld.param.u32 	%r208, [raymarch_param_7];
	neg.s32 	%r212, %r208;
	add.s64 	%rd235, %rd1, 40;
	mov.f32 	%f951, 0f60AD78EC;
	mov.b32 	%r232, -1;
	mov.b32 	%r213, 0;
$L__BB2_4:
	ld.global.nc.f32 	%f918, [%rd235+-24];
	ld.global.nc.f32 	%f919, [%rd235+-20];
	ld.global.nc.f32 	%f920, [%rd235+-16];
	ld.global.nc.u32 	%r93, [%rd235+36];
	setp.eq.s32 	%p7, %r93, 0;
	@%p7 bra 	$L__BB2_29;
	ld.global.nc.u32 	%r94, [%rd235+40];
	setp.ne.s32 	%p8, %r94, 0;
	@%p8 bra 	$L__BB2_29;
	ld.global.nc.u32 	%r10, [%rd235+32];
	setp.eq.s32 	%p9, %r10, -1;
	mov.f32 	%f921, 0f00000000;
	@%p9 bra 	$L__BB2_8;
	ld.param.u64 	%rd230, [raymarch_param_10];
	cvta.to.global.u64 	%rd51, %rd230;
	mul.wide.u32 	%rd52, %r10, 80;
	add.s64 	%rd53, %rd51, %rd52;
	sub.f32 	%f231, %f958, %f918;
	sub.f32 	%f232, %f959, %f919;
	sub.f32 	%f233, %f960, %f920;
	ld.global.nc.f32 	%f234, [%rd53+36];
	ld.global.nc.f32 	%f235, [%rd53+40];
	mul.f32 	%f236, %f232, %f235;
	fma.rn.f32 	%f237, %f231, %f234, %f236;
	ld.global.nc.f32 	%f238, [%rd53+44];
	fma.rn.f32 	%f239, %f233, %f238, %f237;
	ld.global.nc.f32 	%f240, [%rd53+48];
	ld.global.nc.f32 	%f241, [%rd53+52];
	mul.f32 	%f242, %f232, %f241;
	fma.rn.f32 	%f243, %f231, %f240, %f242;
	ld.global.nc.f32 	%f244, [%rd53+56];
	fma.rn.f32 	%f245, %f233, %f244, %f243;
	ld.global.nc.f32 	%f246, [%rd53+60];
	ld.global.nc.f32 	%f247, [%rd53+64];
	mul.f32 	%f248, %f232, %f247;
	fma.rn.f32 	%f249, %f231, %f246, %f248;
	ld.global.nc.f32 	%f250, [%rd53+68];
	fma.rn.f32 	%f251, %f233, %f250, %f249;
	ld.global.nc.u32 	%r95, [%rd53+76];
	and.b32  	%r96, %r95, 1;
	setp.eq.b32 	%p10, %r96, 1;
	mov.f32 	%f252, 0f3F000000;
	copysign.f32 	%f253, %f239, %f252;
	add.rz.f32 	%f254, %f239, %f253;
	cvt.rzi.f32.f32 	%f255, %f254;
	selp.f32 	%f256, %f255, 0f00000000, %p10;
	and.b32  	%r97, %r95, 2;
	setp.eq.s32 	%p11, %r97, 0;
	copysign.f32 	%f257, %f245, %f252;
	add.rz.f32 	%f258, %f245, %f257;
	cvt.rzi.f32.f32 	%f259, %f258;
	selp.f32 	%f260, 0f00000000, %f259, %p11;
	and.b32  	%r98, %r95, 4;
	setp.eq.s32 	%p12, %r98, 0;
	copysign.f32 	%f261, %f251, %f252;
	add.rz.f32 	%f262, %f251, %f261;
	cvt.rzi.f32.f32 	%f263, %f262;
	selp.f32 	%f264, 0f00000000, %f263, %p12;
	ld.global.nc.f32 	%f265, [%rd53];
	ld.global.nc.f32 	%f266, [%rd53+4];
	mul.f32 	%f267, %f260, %f266;
	fma.rn.f32 	%f268, %f256, %f265, %f267;
	ld.global.nc.f32 	%f269, [%rd53+8];
	fma.rn.f32 	%f270, %f264, %f269, %f268;
	ld.global.nc.f32 	%f271, [%rd53+12];
	ld.global.nc.f32 	%f272, [%rd53+16];
	mul.f32 	%f273, %f260, %f272;
	fma.rn.f32 	%f274, %f256, %f271, %f273;
	ld.global.nc.f32 	%f275, [%rd53+20];
	fma.rn.f32 	%f276, %f264, %f275, %f274;
	ld.global.nc.f32 	%f277, [%rd53+24];
	ld.global.nc.f32 	%f278, [%rd53+28];
	mul.f32 	%f279, %f260, %f278;
	fma.rn.f32 	%f280, %f256, %f277, %f279;
	ld.global.nc.f32 	%f281, [%rd53+32];
	fma.rn.f32 	%f282, %f264, %f281, %f280;
	add.f32 	%f918, %f918, %f270;
	add.f32 	%f919, %f919, %f276;
	add.f32 	%f920, %f920, %f282;
	ld.global.nc.f32 	%f921, [%rd53+72];
$L__BB2_8:
	ld.global.nc.u32 	%r99, [%rd235+-40];
	mov.f32 	%f923, 0f4E6E6B28;
	setp.eq.s32 	%p13, %r99, 1;
	@%p13 bra 	$L__BB2_24;
	setp.ne.s32 	%p14, %r99, 0;
	@%p14 bra 	$L__BB2_27;
	ld.global.nc.f32 	%f324, [%rd235+-36];
	sub.f32 	%f325, %f918, %f958;
	sub.f32 	%f326, %f919, %f959;
	sub.f32 	%f327, %f920, %f960;
	mul.f32 	%f328, %f326, %f326;
	fma.rn.f32 	%f329, %f325, %f325, %f328;
	fma.rn.f32 	%f330, %f327, %f327, %f329;
	sqrt.rn.f32 	%f331, %f330;
	sub.f32 	%f923, %f331, %f324;
	bra.uni 	$L__BB2_25;
$L__BB2_11:
	ld.param.u32 	%r205, [raymarch_param_5];
	setp.lt.s32 	%p18, %r205, 1;
	@%p18 bra 	$L__BB2_112;
	mov.b32 	%r216, 0;
$L__BB2_13:
	ld.param.u64 	%rd228, [raymarch_param_4];
	cvta.to.global.u64 	%rd54, %rd228;
	mul.wide.u32 	%rd55, %r216, 2604;
	add.s64 	%rd13, %rd54, %rd55;
	ld.global.nc.u32 	%r101, [%rd13+2600];
	setp.eq.s32 	%p19, %r101, 0;
	@%p19 bra 	$L__BB2_111;
	ld.global.nc.u32 	%r231, [%rd13+2596];
	ld.global.nc.u32 	%r18, [%rd13];
	setp.eq.s32 	%p20, %r18, 0;
	@%p20 bra 	$L__BB2_38;
	mov.b32 	%r219, 0;
$L__BB2_16:
	.pragma "nounroll";
	mul.wide.u32 	%rd56, %r219, 4;
	add.s64 	%rd57, %rd13, %rd56;
	ld.global.nc.u32 	%r20, [%rd57+2076];
	mul.wide.u32 	%rd58, %r20, 4;
	add.s64 	%rd14, %rd13, %rd58;
	ld.global.nc.u32 	%r21, [%rd14+12];
	setp.ne.s32 	%p21, %r21, 0;
	@%p21 bra 	$L__BB2_32;
	setp.ne.s32 	%p24, %r231, -1;
	ld.global.nc.u32 	%r105, [%rd14+1560];
	mul.wide.u32 	%rd69, %r105, 84;
	add.s64 	%rd15, %rd1, %rd69;
	mov.u32 	%r220, %r231;
	@%p24 bra 	$L__BB2_19;
	ld.global.nc.u32 	%r220, [%rd15+72];
$L__BB2_19:
	ld.global.nc.f32 	%f933, [%rd15+16];
	ld.global.nc.f32 	%f934, [%rd15+20];
	ld.global.nc.f32 	%f935, [%rd15+24];
	setp.eq.s32 	%p25, %r220, -1;
	@%p25 bra 	$L__BB2_21;
	ld.param.u64 	%rd231, [raymarch_param_10];
	cvta.to.global.u64 	%rd70, %rd231;
	mul.wide.u32 	%rd71, %r220, 80;
	add.s64 	%rd72, %rd70, %rd71;
	sub.f32 	%f341, %f958, %f933;
	sub.f32 	%f342, %f959, %f934;
	sub.f32 	%f343, %f960, %f935;
	ld.global.nc.f32 	%f344, [%rd72+36];
	ld.global.nc.f32 	%f345, [%rd72+40];
	mul.f32 	%f346, %f342, %f345;
	fma.rn.f32 	%f347, %f341, %f344, %f346;
	ld.global.nc.f32 	%f348, [%rd72+44];
	fma.rn.f32 	%f349, %f343, %f348, %f347;
	ld.global.nc.f32 	%f350, [%rd72+48];
	ld.global.nc.f32 	%f351, [%rd72+52];
	mul.f32 	%f352, %f342, %f351;
	fma.rn.f32 	%f353, %f341, %f350, %f352;
	ld.global.nc.f32 	%f354, [%rd72+56];
	fma.rn.f32 	%f355, %f343, %f354, %f353;
	ld.global.nc.f32 	%f356, [%rd72+60];
	ld.global.nc.f32 	%f357, [%rd72+64];
	mul.f32 	%f358, %f342, %f357;
	fma.rn.f32 	%f359, %f341, %f356, %f358;
	ld.global.nc.f32 	%f360, [%rd72+68];
	fma.rn.f32 	%f361, %f343, %f360, %f359;
	ld.global.nc.u32 	%r106, [%rd72+76];
	and.b32  	%r107, %r106, 1;
	setp.eq.b32 	%p26, %r107, 1;
	mov.f32 	%f362, 0f3F000000;
	copysign.f32 	%f363, %f349, %f362;
	add.rz.f32 	%f364, %f349, %f363;
	cvt.rzi.f32.f32 	%f365, %f364;
	selp.f32 	%f366, %f365, 0f00000000, %p26;
	and.b32  	%r108, %r106, 2;
	setp.eq.s32 	%p27, %r108, 0;
	copysign.f32 	%f367, %f355, %f362;
	add.rz.f32 	%f368, %f355, %f367;
	cvt.rzi.f32.f32 	%f369, %f368;
	selp.f32 	%f370, 0f00000000, %f369, %p27;
	and.b32  	%r109, %r106, 4;
	setp.eq.s32 	%p28, %r109, 0;
	copysign.f32 	%f371, %f361, %f362;
	add.rz.f32 	%f372, %f361, %f371;
	cvt.rzi.f32.f32 	%f373, %f372;
	selp.f32 	%f374, 0f00000000, %f373, %p28;
	ld.global.nc.f32 	%f375, [%rd72];
	ld.global.nc.f32 	%f376, [%rd72+4];
	mul.f32 	%f377, %f370, %f376;
	fma.rn.f32 	%f378, %f366, %f375, %f377;
	ld.global.nc.f32 	%f379, [%rd72+8];
	fma.rn.f32 	%f380, %f374, %f379, %f378;
	ld.global.nc.f32 	%f381, [%rd72+12];
	ld.global.nc.f32 	%f382, [%rd72+16];
	mul.f32 	%f383, %f370, %f382;
	fma.rn.f32 	%f384, %f366, %f381, %f383;
	ld.global.nc.f32 	%f385, [%rd72+20];
	fma.rn.f32 	%f386, %f374, %f385, %f384;
	ld.global.nc.f32 	%f387, [%rd72+24];
	ld.global.nc.f32 	%f388, [%rd72+28];
	mul.f32 	%f389, %f370, %f388;
	fma.rn.f32 	%f390, %f366, %f387, %f389;
	ld.global.nc.f32 	%f391, [%rd72+32];
	fma.rn.f32 	%f392, %f374, %f391, %f390;
	add.f32 	%f933, %f933, %f380;
	add.f32 	%f934, %f934, %f386;
	add.f32 	%f935, %f935, %f392;
$L__BB2_21:
	sub.f32 	%f394, %f958, %f933;
	sub.f32 	%f395, %f959, %f934;
	sub.f32 	%f396, %f960, %f935;
	mul.f32 	%f397, %f395, %f395;
	fma.rn.f32 	%f398, %f394, %f394, %f397;
	fma.rn.f32 	%f57, %f396, %f396, %f398;
	ld.global.nc.u32 	%r110, [%rd15];
	mov.f32 	%f936, 0f4E6E6B28;
	setp.eq.s32 	%p29, %r110, 1;
	@%p29 bra 	$L__BB2_30;
	setp.ne.s32 	%p30, %r110, 0;
	@%p30 bra 	$L__BB2_31;
	ld.global.nc.f32 	%f936, [%rd15+4];
	bra.uni 	$L__BB2_31;
$L__BB2_24:
	ld.global.nc.f32 	%f284, [%rd235+-36];
	ld.global.nc.f32 	%f285, [%rd235+-32];
	ld.global.nc.f32 	%f286, [%rd235+-28];
	ld.global.nc.f32 	%f287, [%rd235+-12];
	ld.global.nc.f32 	%f288, [%rd235+-8];
	ld.global.nc.f32 	%f289, [%rd235+-4];
	ld.global.nc.f32 	%f290, [%rd235];
	ld.global.nc.f32 	%f291, [%rd235+4];
	ld.global.nc.f32 	%f292, [%rd235+8];
	ld.global.nc.f32 	%f293, [%rd235+12];
	ld.global.nc.f32 	%f294, [%rd235+16];
	ld.global.nc.f32 	%f295, [%rd235+20];
	sub.f32 	%f296, %f958, %f918;
	sub.f32 	%f297, %f959, %f919;
	sub.f32 	%f298, %f960, %f920;
	mul.f32 	%f299, %f297, %f288;
	fma.rn.f32 	%f300, %f296, %f287, %f299;
	fma.rn.f32 	%f301, %f298, %f289, %f300;
	mul.f32 	%f302, %f297, %f291;
	fma.rn.f32 	%f303, %f296, %f290, %f302;
	fma.rn.f32 	%f304, %f298, %f292, %f303;
	mul.f32 	%f305, %f297, %f294;
	fma.rn.f32 	%f306, %f296, %f293, %f305;
	fma.rn.f32 	%f307, %f298, %f295, %f306;
	abs.f32 	%f308, %f301;
	abs.f32 	%f309, %f304;
	abs.f32 	%f310, %f307;
	sub.f32 	%f311, %f308, %f284;
	sub.f32 	%f312, %f309, %f285;
	sub.f32 	%f313, %f310, %f286;
	max.f32 	%f314, %f312, %f313;
	max.f32 	%f315, %f311, %f314;
	min.f32 	%f316, %f315, 0f00000000;
	max.f32 	%f317, %f311, 0f00000000;
	max.f32 	%f318, %f312, 0f00000000;
	max.f32 	%f319, %f313, 0f00000000;
	mul.f32 	%f320, %f318, %f318;
	fma.rn.f32 	%f321, %f317, %f317, %f320;
	fma.rn.f32 	%f322, %f319, %f319, %f321;
	sqrt.rn.f32 	%f323, %f322;
	add.f32 	%f923, %f323, %f316;
$L__BB2_25:
	setp.geu.f32 	%p15, %f923, 0f00000000;
	@%p15 bra 	$L__BB2_27;
	sub.f32 	%f332, %f918, %f958;
	sub.f32 	%f333, %f919, %f959;
	sub.f32 	%f334, %f920, %f960;
	mul.f32 	%f335, %f333, %f333;
	fma.rn.f32 	%f336, %f332, %f332, %f335;
	fma.rn.f32 	%f337, %f334, %f334, %f336;
	sqrt.rn.f32 	%f338, %f337;
	sub.f32 	%f923, %f921, %f338;
$L__BB2_27:
	setp.geu.f32 	%p16, %f923, %f951;
	@%p16 bra 	$L__BB2_29;
	mov.f32 	%f948, %f920;
	mov.f32 	%f949, %f919;
	mov.f32 	%f950, %f918;
	mov.f32 	%f951, %f923;
	mov.u32 	%r232, %r213;
$L__BB2_29:
	add.s32 	%r213, %r213, 1;
	add.s32 	%r212, %r212, 1;
	setp.eq.s32 	%p17, %r212, 0;
	add.s64 	%rd235, %rd235, 84;
	@%p17 bra 	$L__BB2_11;
	bra.uni 	$L__BB2_4;
$L__BB2_30:
	ld.global.nc.f32 	%f399, [%rd15+4];
	ld.global.nc.f32 	%f400, [%rd15+8];
	ld.global.nc.f32 	%f401, [%rd15+12];
	mul.f32 	%f402, %f400, %f400;
	fma.rn.f32 	%f403, %f399, %f399, %f402;
	fma.rn.f32 	%f404, %f401, %f401, %f403;
	sqrt.rn.f32 	%f936, %f404;
$L__BB2_31:
	sqrt.rn.f32 	%f405, %f57;
	sub.f32 	%f406, %f405, %f936;
	mul.wide.u32 	%rd73, %r20, 4;
	add.s64 	%rd74, %rd8, %rd73;
	st.local.f32 	[%rd74], %f406;
	bra.uni 	$L__BB2_37;
$L__BB2_32:
	ld.global.nc.u32 	%r103, [%rd14+528];
	ld.global.nc.u32 	%r104, [%rd14+1044];
	mul.wide.u32 	%rd59, %r103, 4;
	add.s64 	%rd60, %rd8, %rd59;
	ld.local.f32 	%f61, [%rd60];
	mul.wide.u32 	%rd61, %r104, 4;
	add.s64 	%rd62, %rd8, %rd61;
	ld.local.f32 	%f62, [%rd62];
	setp.eq.s32 	%p22, %r21, 2;
	@%p22 bra 	$L__BB2_35;
	setp.ne.s32 	%p23, %r21, 1;
	@%p23 bra 	$L__BB2_36;
	min.f32 	%f340, %f61, %f62;
	mul.wide.u32 	%rd65, %r20, 4;
	add.s64 	%rd66, %rd8, %rd65;
	st.local.f32 	[%rd66], %f340;
	bra.uni 	$L__BB2_37;
$L__BB2_35:
	max.f32 	%f339, %f61, %f62;
	mul.wide.u32 	%rd63, %r20, 4;
	add.s64 	%rd64, %rd8, %rd63;
	st.local.f32 	[%rd64], %f339;
	bra.uni 	$L__BB2_37;
$L__BB2_36:
	mul.wide.u32 	%rd67, %r20, 4;
	add.s64 	%rd68, %rd8, %rd67;
	st.local.f32 	[%rd68], %f61;
$L__BB2_37:
	add.s32 	%r219, %r219, 1;
	setp.ne.s32 	%p31, %r219, %r18;
	@%p31 bra 	$L__BB2_16;
$L__BB2_38:
	ld.global.nc.u32 	%r25, [%rd13+8];
	mul.wide.u32 	%rd75, %r25, 4;
	add.s64 	%rd76, %rd8, %rd75;
	ld.local.f32 	%f407, [%rd76];
	setp.ge.f32 	%p32, %f407, %f951;
	@%p32 bra 	$L__BB2_111;
	@%p20 bra 	$L__BB2_59;
	mov.b32 	%r221, 0;
$L__BB2_41:
	.pragma "nounroll";
	mul.wide.u32 	%rd77, %r221, 4;
	add.s64 	%rd78, %rd13, %rd77;
	ld.global.nc.u32 	%r27, [%rd78+2076];
	mul.wide.u32 	%rd79, %r27, 4;
	add.s64 	%rd16, %rd13, %rd79;
	ld.global.nc.u32 	%r28, [%rd16+12];
	setp.ne.s32 	%p34, %r28, 0;
	@%p34 bra 	$L__BB2_51;
	setp.ne.s32 	%p37, %r231, -1;
	ld.global.nc.u32 	%r29, [%rd16+1560];
	mul.wide.u32 	%rd90, %r29, 84;
	add.s64 	%rd17, %rd1, %rd90;
	mov.u32 	%r222, %r231;
	@%p37 bra 	$L__BB2_44;
	ld.global.nc.u32 	%r222, [%rd17+72];
$L__BB2_44:
	ld.global.nc.f32 	%f937, [%rd17+16];
	ld.global.nc.f32 	%f938, [%rd17+20];
	ld.global.nc.f32 	%f939, [%rd17+24];
	setp.eq.s32 	%p38, %r222, -1;
	@%p38 bra 	$L__BB2_46;
	ld.param.u64 	%rd232, [raymarch_param_10];
	cvta.to.global.u64 	%rd91, %rd232;
	mul.wide.u32 	%rd92, %r222, 80;
	add.s64 	%rd93, %rd91, %rd92;
	sub.f32 	%f410, %f958, %f937;
	sub.f32 	%f411, %f959, %f938;
	sub.f32 	%f412, %f960, %f939;
	ld.global.nc.f32 	%f413, [%rd93+36];
	ld.global.nc.f32 	%f414, [%rd93+40];
	mul.f32 	%f415, %f411, %f414;
	fma.rn.f32 	%f416, %f410, %f413, %f415;
	ld.global.nc.f32 	%f417, [%rd93+44];
	fma.rn.f32 	%f418, %f412, %f417, %f416;
	ld.global.nc.f32 	%f419, [%rd93+48];
	ld.global.nc.f32 	%f420, [%rd93+52];
	mul.f32 	%f421, %f411, %f420;
	fma.rn.f32 	%f422, %f410, %f419, %f421;
	ld.global.nc.f32 	%f423, [%rd93+56];
	fma.rn.f32 	%f424, %f412, %f423, %f422;
	ld.global.nc.f32 	%f425, [%rd93+60];
	ld.global.nc.f32 	%f426, [%rd93+64];
	mul.f32 	%f427, %f411, %f426;
	fma.rn.f32 	%f428, %f410, %f425, %f427;
	ld.global.nc.f32 	%f429, [%rd93+68];
	fma.rn.f32 	%f430, %f412, %f429, %f428;
	ld.global.nc.u32 	%r114, [%rd93+76];
	and.b32  	%r115, %r114, 1;
	setp.eq.b32 	%p39, %r115, 1;
	mov.f32 	%f431, 0f3F000000;
	copysign.f32 	%f432, %f418, %f431;
	add.rz.f32 	%f433, %f418, %f432;
	cvt.rzi.f32.f32 	%f434, %f433;
	selp.f32 	%f435, %f434, 0f00000000, %p39;
	and.b32  	%r116, %r114, 2;
	setp.eq.s32 	%p40, %r116, 0;
	copysign.f32 	%f436, %f424, %f431;
	add.rz.f32 	%f437, %f424, %f436;
	cvt.rzi.f32.f32 	%f438, %f437;
	selp.f32 	%f439, 0f00000000, %f438, %p40;
	and.b32  	%r117, %r114, 4;
	setp.eq.s32 	%p41, %r117, 0;
	copysign.f32 	%f440, %f430, %f431;
	add.rz.f32 	%f441, %f430, %f440;
	cvt.rzi.f32.f32 	%f442, %f441;
	selp.f32 	%f443, 0f00000000, %f442, %p41;
	ld.global.nc.f32 	%f444, [%rd93];
	ld.global.nc.f32 	%f445, [%rd93+4];
	mul.f32 	%f446, %f439, %f445;
	fma.rn.f32 	%f447, %f435, %f444, %f446;
	ld.global.nc.f32 	%f448, [%rd93+8];
	fma.rn.f32 	%f449, %f443, %f448, %f447;
	ld.global.nc.f32 	%f450, [%rd93+12];
	ld.global.nc.f32 	%f451, [%rd93+16];
	mul.f32 	%f452, %f439, %f451;
	fma.rn.f32 	%f453, %f435, %f450, %f452;
	ld.global.nc.f32 	%f454, [%rd93+20];
	fma.rn.f32 	%f455, %f443, %f454, %f453;
	ld.global.nc.f32 	%f456, [%rd93+24];
	ld.global.nc.f32 	%f457, [%rd93+28];
	mul.f32 	%f458, %f439, %f457;
	fma.rn.f32 	%f459, %f435, %f456, %f458;
	ld.global.nc.f32 	%f460, [%rd93+32];
	fma.rn.f32 	%f461, %f443, %f460, %f459;
	add.f32 	%f937, %f937, %f449;
	add.f32 	%f938, %f938, %f455;
	add.f32 	%f939, %f939, %f461;
$L__BB2_46:
	sub.f32 	%f463, %f958, %f937;
	sub.f32 	%f464, %f959, %f938;
	sub.f32 	%f465, %f960, %f939;
	mul.f32 	%f466, %f464, %f464;
	fma.rn.f32 	%f467, %f463, %f463, %f466;
	fma.rn.f32 	%f72, %f465, %f465, %f467;
	mul.wide.u32 	%rd94, %r29, 84;
	add.s64 	%rd18, %rd1, %rd94;
	ld.global.nc.u32 	%r118, [%rd18];
	mov.f32 	%f940, 0f4E6E6B28;
	setp.eq.s32 	%p42, %r118, 1;
	@%p42 bra 	$L__BB2_49;
	setp.ne.s32 	%p43, %r118, 0;
	@%p43 bra 	$L__BB2_50;
	ld.global.nc.f32 	%f940, [%rd18+4];
	bra.uni 	$L__BB2_50;
$L__BB2_49:
	ld.global.nc.f32 	%f468, [%rd18+4];
	ld.global.nc.f32 	%f469, [%rd18+8];
	ld.global.nc.f32 	%f470, [%rd18+12];
	mul.f32 	%f471, %f469, %f469;
	fma.rn.f32 	%f472, %f468, %f468, %f471;
	fma.rn.f32 	%f473, %f470, %f470, %f472;
	sqrt.rn.f32 	%f940, %f473;
$L__BB2_50:
	sqrt.rn.f32 	%f474, %f72;
	sub.f32 	%f475, %f474, %f940;
	mul.wide.u32 	%rd95, %r27, 4;
	add.s64 	%rd96, %rd2, %rd95;
	st.local.f32 	[%rd96], %f475;
	bra.uni 	$L__BB2_56;
$L__BB2_51:
	ld.global.nc.u32 	%r112, [%rd16+528];
	ld.global.nc.u32 	%r113, [%rd16+1044];
	mul.wide.u32 	%rd80, %r112, 4;
	add.s64 	%rd81, %rd2, %rd80;
	ld.local.f32 	%f76, [%rd81];
	mul.wide.u32 	%rd82, %r113, 4;
	add.s64 	%rd83, %rd2, %rd82;
	ld.local.f32 	%f77, [%rd83];
	setp.eq.s32 	%p35, %r28, 2;
	@%p35 bra 	$L__BB2_54;
	setp.ne.s32 	%p36, %r28, 1;
	@%p36 bra 	$L__BB2_55;
	min.f32 	%f409, %f76, %f77;
	mul.wide.u32 	%rd86, %r27, 4;
	add.s64 	%rd87, %rd2, %rd86;
	st.local.f32 	[%rd87], %f409;
	bra.uni 	$L__BB2_56;
$L__BB2_54:
	max.f32 	%f408, %f76, %f77;
	mul.wide.u32 	%rd84, %r27, 4;
	add.s64 	%rd85, %rd2, %rd84;
	st.local.f32 	[%rd85], %f408;
	bra.uni 	$L__BB2_56;
$L__BB2_55:
	mul.wide.u32 	%rd88, %r27, 4;
	add.s64 	%rd89, %rd2, %rd88;
	st.local.f32 	[%rd89], %f76;
$L__BB2_56:
	add.s32 	%r221, %r221, 1;
	setp.ne.s32 	%p44, %r221, %r18;
	@%p44 bra 	$L__BB2_41;
	mov.b32 	%r223, 0;
$L__BB2_58:
	.pragma "nounroll";
	mul.wide.u32 	%rd97, %r223, 16;
	add.s64 	%rd98, %rd3, %rd97;
	mov.b16 	%rs1, 0;
	st.local.u8 	[%rd98+12], %rs1;
	add.s32 	%r223, %r223, 1;
	setp.ne.s32 	%p45, %r223, %r18;
	@%p45 bra 	$L__BB2_58;
$L__BB2_59:
	st.local.u32 	[%rd6], %r25;
	mov.b16 	%rs2, 0;
	st.local.u8 	[%rd7], %rs2;
	mov.b32 	%r230, 0;
$L__BB2_60:
	cvt.u64.u32 	%rd19, %r230;
	mul.wide.u32 	%rd99, %r230, 4;
	add.s64 	%rd20, %rd6, %rd99;
	ld.local.u32 	%r36, [%rd20];
	mul.wide.u32 	%rd100, %r36, 4;
	add.s64 	%rd21, %rd13, %rd100;
	ld.global.nc.u32 	%r37, [%rd21+12];
	setp.ne.s32 	%p46, %r37, 0;
	@%p46 bra 	$L__BB2_70;
	setp.ne.s32 	%p64, %r231, -1;
	ld.global.nc.u32 	%r38, [%rd21+1560];
	mul.wide.u32 	%rd161, %r38, 84;
	add.s64 	%rd22, %rd1, %rd161;
	mov.u32 	%r225, %r231;
	@%p64 bra 	$L__BB2_63;
	ld.global.nc.u32 	%r225, [%rd22+72];
$L__BB2_63:
	ld.global.nc.f32 	%f941, [%rd22+16];
	ld.global.nc.f32 	%f942, [%rd22+20];
	ld.global.nc.f32 	%f943, [%rd22+24];
	setp.eq.s32 	%p65, %r225, -1;
	@%p65 bra 	$L__BB2_65;
	ld.param.u64 	%rd233, [raymarch_param_10];
	cvta.to.global.u64 	%rd162, %rd233;
	mul.wide.u32 	%rd163, %r225, 80;
	add.s64 	%rd164, %rd162, %rd163;
	sub.f32 	%f486, %f958, %f941;
	sub.f32 	%f487, %f959, %f942;
	sub.f32 	%f488, %f960, %f943;
	ld.global.nc.f32 	%f489, [%rd164+36];
	ld.global.nc.f32 	%f490, [%rd164+40];
	mul.f32 	%f491, %f487, %f490;
	fma.rn.f32 	%f492, %f486, %f489, %f491;
	ld.global.nc.f32 	%f493, [%rd164+44];
	fma.rn.f32 	%f494, %f488, %f493, %f492;
	ld.global.nc.f32 	%f495, [%rd164+48];
	ld.global.nc.f32 	%f496, [%rd164+52];
	mul.f32 	%f497, %f487, %f496;
	fma.rn.f32 	%f498, %f486, %f495, %f497;
	ld.global.nc.f32 	%f499, [%rd164+56];
	fma.rn.f32 	%f500, %f488, %f499, %f498;
	ld.global.nc.f32 	%f501, [%rd164+60];
	ld.global.nc.f32 	%f502, [%rd164+64];
	mul.f32 	%f503, %f487, %f502;
	fma.rn.f32 	%f504, %f486, %f501, %f503;
	ld.global.nc.f32 	%f505, [%rd164+68];
	fma.rn.f32 	%f506, %f488, %f505, %f504;
	ld.global.nc.u32 	%r143, [%rd164+76];
	and.b32  	%r144, %r143, 1;
	setp.eq.b32 	%p66, %r144, 1;
	mov.f32 	%f507, 0f3F000000;
	copysign.f32 	%f508, %f494, %f507;
	add.rz.f32 	%f509, %f494, %f508;
	cvt.rzi.f32.f32 	%f510, %f509;
	selp.f32 	%f511, %f510, 0f00000000, %p66;
	and.b32  	%r145, %r143, 2;
	setp.eq.s32 	%p67, %r145, 0;
	copysign.f32 	%f512, %f500, %f507;
	add.rz.f32 	%f513, %f500, %f512;
	cvt.rzi.f32.f32 	%f514, %f513;
	selp.f32 	%f515, 0f00000000, %f514, %p67;
	and.b32  	%r146, %r143, 4;
	setp.eq.s32 	%p68, %r146, 0;
	copysign.f32 	%f516, %f506, %f507;
	add.rz.f32 	%f517, %f506, %f516;
	cvt.rzi.f32.f32 	%f518, %f517;
	selp.f32 	%f519, 0f00000000, %f518, %p68;
	ld.global.nc.f32 	%f520, [%rd164];
	ld.global.nc.f32 	%f521, [%rd164+4];
	mul.f32 	%f522, %f515, %f521;
	fma.rn.f32 	%f523, %f511, %f520, %f522;
	ld.global.nc.f32 	%f524, [%rd164+8];
	fma.rn.f32 	%f525, %f519, %f524, %f523;
	ld.global.nc.f32 	%f526, [%rd164+12];
	ld.global.nc.f32 	%f527, [%rd164+16];
	mul.f32 	%f528, %f515, %f527;
	fma.rn.f32 	%f529, %f511, %f526, %f528;
	ld.global.nc.f32 	%f530, [%rd164+20];
	fma.rn.f32 	%f531, %f519, %f530, %f529;
	ld.global.nc.f32 	%f532, [%rd164+24];
	ld.global.nc.f32 	%f533, [%rd164+28];
	mul.f32 	%f534, %f515, %f533;
	fma.rn.f32 	%f535, %f511, %f532, %f534;
	ld.global.nc.f32 	%f536, [%rd164+32];
	fma.rn.f32 	%f537, %f519, %f536, %f535;
	add.f32 	%f941, %f941, %f525;
	add.f32 	%f942, %f942, %f531;
	add.f32 	%f943, %f943, %f537;
$L__BB2_65:
	mul.wide.u32 	%rd165, %r38, 84;
	add.s64 	%rd23, %rd1, %rd165;
	ld.global.nc.u32 	%r147, [%rd23];
	mov.f32 	%f944, 0f4E6E6B28;
	setp.eq.s32 	%p69, %r147, 1;
	@%p69 bra 	$L__BB2_68;
	setp.ne.s32 	%p70, %r147, 0;
	@%p70 bra 	$L__BB2_69;
	ld.global.nc.f32 	%f579, [%rd23+4];
	sub.f32 	%f580, %f941, %f958;
	sub.f32 	%f581, %f942, %f959;
	sub.f32 	%f582, %f943, %f960;
	mul.f32 	%f583, %f581, %f581;
	fma.rn.f32 	%f584, %f580, %f580, %f583;
	fma.rn.f32 	%f585, %f582, %f582, %f584;
	sqrt.rn.f32 	%f586, %f585;
	sub.f32 	%f944, %f586, %f579;
	bra.uni 	$L__BB2_69;
$L__BB2_68:
	mul.wide.u32 	%rd166, %r38, 84;
	add.s64 	%rd167, %rd1, %rd166;
	ld.global.nc.f32 	%f539, [%rd167+4];
	ld.global.nc.f32 	%f540, [%rd167+8];
	ld.global.nc.f32 	%f541, [%rd167+12];
	ld.global.nc.f32 	%f542, [%rd167+28];
	ld.global.nc.f32 	%f543, [%rd167+32];
	ld.global.nc.f32 	%f544, [%rd167+36];
	ld.global.nc.f32 	%f545, [%rd167+40];
	ld.global.nc.f32 	%f546, [%rd167+44];
	ld.global.nc.f32 	%f547, [%rd167+48];
	ld.global.nc.f32 	%f548, [%rd167+52];
	ld.global.nc.f32 	%f549, [%rd167+56];
	ld.global.nc.f32 	%f550, [%rd167+60];
	sub.f32 	%f551, %f958, %f941;
	sub.f32 	%f552, %f959, %f942;
	sub.f32 	%f553, %f960, %f943;
	mul.f32 	%f554, %f552, %f543;
	fma.rn.f32 	%f555, %f551, %f542, %f554;
	fma.rn.f32 	%f556, %f553, %f544, %f555;
	mul.f32 	%f557, %f552, %f546;
	fma.rn.f32 	%f558, %f551, %f545, %f557;
	fma.rn.f32 	%f559, %f553, %f547, %f558;
	mul.f32 	%f560, %f552, %f549;
	fma.rn.f32 	%f561, %f551, %f548, %f560;
	fma.rn.f32 	%f562, %f553, %f550, %f561;
	abs.f32 	%f563, %f556;
	abs.f32 	%f564, %f559;
	abs.f32 	%f565, %f562;
	sub.f32 	%f566, %f563, %f539;
	sub.f32 	%f567, %f564, %f540;
	sub.f32 	%f568, %f565, %f541;
	max.f32 	%f569, %f567, %f568;
	max.f32 	%f570, %f566, %f569;
	min.f32 	%f571, %f570, 0f00000000;
	max.f32 	%f572, %f566, 0f00000000;
	max.f32 	%f573, %f567, 0f00000000;
	max.f32 	%f574, %f568, 0f00000000;
	mul.f32 	%f575, %f573, %f573;
	fma.rn.f32 	%f576, %f572, %f572, %f575;
	fma.rn.f32 	%f577, %f574, %f574, %f576;
	sqrt.rn.f32 	%f578, %f577;
	add.f32 	%f944, %f578, %f571;
$L__BB2_69:
	mul.wide.u32 	%rd168, %r36, 16;
	add.s64 	%rd169, %rd3, %rd168;
	mov.b32 	%r148, %f944;
	st.local.v2.u32 	[%rd169], {%r148, %r38};
	mov.b32 	%r149, 1065353216;
	st.local.u32 	[%rd169+8], %r149;
	mov.b32 	%r150, 1;
	st.local.u32 	[%rd169+12], %r150;
	add.s32 	%r230, %r230, -1;
	bra.uni 	$L__BB2_104;
$L__BB2_70:
	add.s64 	%rd24, %rd7, %rd19;
	ld.local.u8 	%rs3, [%rd24];
	setp.eq.s16 	%p47, %rs3, 0;
	ld.global.nc.u32 	%r42, [%rd21+528];
	ld.global.nc.u32 	%r43, [%rd21+1044];
	@%p47 bra 	$L__BB2_77;
	setp.ne.s16 	%p48, %rs3, 1;
	@%p48 bra 	$L__BB2_92;
	mul.wide.u32 	%rd101, %r36, 4;
	add.s64 	%rd102, %rd4, %rd101;
	ld.local.u32 	%r227, [%rd102];
	add.s64 	%rd103, %rd5, %rd101;
	ld.local.u32 	%r226, [%rd103];
$L__BB2_73:
	setp.eq.s32 	%p54, %r37, 3;
	@%p54 bra 	$L__BB2_88;
	setp.ne.s32 	%p55, %r37, 1;
	@%p55 bra 	$L__BB2_90;
	mul.wide.u32 	%rd134, %r227, 16;
	add.s64 	%rd25, %rd3, %rd134;
	ld.local.f32 	%f90, [%rd25];
	mul.wide.u32 	%rd135, %r226, 4;
	add.s64 	%rd136, %rd2, %rd135;
	ld.local.f32 	%f483, [%rd136];
	setp.gtu.f32 	%p57, %f90, %f483;
	@%p57 bra 	$L__BB2_90;
	ld.local.u32 	%r124, [%rd25+4];
	ld.local.f32 	%f484, [%rd25+8];
	mul.wide.u32 	%rd137, %r36, 16;
	add.s64 	%rd138, %rd3, %rd137;
	mov.b32 	%r125, %f90;
	st.local.v2.u32 	[%rd138], {%r125, %r124};
	st.local.f32 	[%rd138+8], %f484;
	mov.b32 	%r126, 1;
	st.local.u32 	[%rd138+12], %r126;
	add.s32 	%r230, %r230, -1;
	bra.uni 	$L__BB2_104;
$L__BB2_77:
	setp.eq.s32 	%p49, %r37, 2;
	@%p49 bra 	$L__BB2_82;
	setp.ne.s32 	%p50, %r37, 1;
	@%p50 bra 	$L__BB2_85;
	mul.wide.u32 	%rd114, %r42, 4;
	add.s64 	%rd115, %rd2, %rd114;
	ld.local.f32 	%f478, [%rd115];
	mul.wide.u32 	%rd116, %r43, 4;
	add.s64 	%rd117, %rd2, %rd116;
	ld.local.f32 	%f479, [%rd117];
	setp.gtu.f32 	%p52, %f478, %f479;
	@%p52 bra 	$L__BB2_81;
	mul.wide.u32 	%rd118, %r36, 4;
	add.s64 	%rd119, %rd4, %rd118;
	st.local.u32 	[%rd119], %r42;
	add.s64 	%rd120, %rd5, %rd118;
	st.local.u32 	[%rd120], %r43;
	mov.u32 	%r226, %r43;
	mov.u32 	%r227, %r42;
	bra.uni 	$L__BB2_86;
$L__BB2_81:
	mul.wide.u32 	%rd121, %r36, 4;
	add.s64 	%rd122, %rd4, %rd121;
	st.local.u32 	[%rd122], %r43;
	add.s64 	%rd123, %rd5, %rd121;
	st.local.u32 	[%rd123], %r42;
	mov.u32 	%r226, %r42;
	mov.u32 	%r227, %r43;
	bra.uni 	$L__BB2_86;
$L__BB2_82:
	mul.wide.u32 	%rd104, %r42, 4;
	add.s64 	%rd105, %rd2, %rd104;
	ld.local.f32 	%f476, [%rd105];
	mul.wide.u32 	%rd106, %r43, 4;
	add.s64 	%rd107, %rd2, %rd106;
	ld.local.f32 	%f477, [%rd107];
	setp.ltu.f32 	%p51, %f476, %f477;
	@%p51 bra 	$L__BB2_84;
	mul.wide.u32 	%rd108, %r36, 4;
	add.s64 	%rd109, %rd4, %rd108;
	st.local.u32 	[%rd109], %r42;
	add.s64 	%rd110, %rd5, %rd108;
	st.local.u32 	[%rd110], %r43;
	mov.u32 	%r226, %r43;
	mov.u32 	%r227, %r42;
	bra.uni 	$L__BB2_86;
$L__BB2_84:
	mul.wide.u32 	%rd111, %r36, 4;
	add.s64 	%rd112, %rd4, %rd111;
	st.local.u32 	[%rd112], %r43;
	add.s64 	%rd113, %rd5, %rd111;
	st.local.u32 	[%rd113], %r42;
	mov.u32 	%r226, %r42;
	mov.u32 	%r227, %r43;
	bra.uni 	$L__BB2_86;
$L__BB2_85:
	mul.wide.u32 	%rd124, %r36, 4;
	add.s64 	%rd125, %rd4, %rd124;
	st.local.u32 	[%rd125], %r42;
	add.s64 	%rd126, %rd5, %rd124;
	st.local.u32 	[%rd126], %r43;
	mov.u32 	%r226, %r43;
	mov.u32 	%r227, %r42;
$L__BB2_86:
	mul.wide.u32 	%rd127, %r227, 16;
	add.s64 	%rd128, %rd3, %rd127;
	ld.local.u8 	%rs4, [%rd128+12];
	setp.ne.s16 	%p53, %rs4, 0;
	@%p53 bra 	$L__BB2_73;
	mov.b16 	%rs8, 1;
	st.local.u8 	[%rd24], %rs8;
	add.s32 	%r230, %r230, 1;
	st.local.u32 	[%rd20+4], %r227;
	mov.b16 	%rs9, 0;
	st.local.u8 	[%rd24+1], %rs9;
	bra.uni 	$L__BB2_104;
$L__BB2_88:
	mul.wide.u32 	%rd129, %r227, 16;
	add.s64 	%rd26, %rd3, %rd129;
	ld.local.f32 	%f91, [%rd26];
	mul.wide.u32 	%rd130, %r226, 4;
	add.s64 	%rd131, %rd2, %rd130;
	ld.local.f32 	%f480, [%rd131];
	neg.f32 	%f481, %f480;
	setp.ltu.f32 	%p56, %f91, %f481;
	@%p56 bra 	$L__BB2_90;
	ld.local.u32 	%r121, [%rd26+4];
	ld.local.f32 	%f482, [%rd26+8];
	mul.wide.u32 	%rd132, %r36, 16;
	add.s64 	%rd133, %rd3, %rd132;
	mov.b32 	%r122, %f91;
	st.local.v2.u32 	[%rd133], {%r122, %r121};
	st.local.f32 	[%rd133+8], %f482;
	mov.b32 	%r123, 1;
	st.local.u32 	[%rd133+12], %r123;
	add.s32 	%r230, %r230, -1;
	bra.uni 	$L__BB2_104;
$L__BB2_90:
	mul.wide.u32 	%rd139, %r226, 16;
	add.s64 	%rd140, %rd3, %rd139;
	ld.local.u8 	%rs5, [%rd140+12];
	setp.ne.s16 	%p58, %rs5, 0;
	@%p58 bra 	$L__BB2_92;
	cvt.u64.u32 	%rd141, %r230;
	add.s64 	%rd142, %rd7, %rd141;
	mov.b16 	%rs6, 2;
	st.local.u8 	[%rd142], %rs6;
	add.s32 	%r230, %r230, 1;
	st.local.u32 	[%rd20+4], %r226;
	mov.b16 	%rs7, 0;
	st.local.u8 	[%rd142+1], %rs7;
	bra.uni 	$L__BB2_104;
$L__BB2_92:
	mul.wide.u32 	%rd143, %r42, 16;
	add.s64 	%rd144, %rd3, %rd143;
	ld.local.v4.f32 	{%f96, %f93, %f97, %f95}, [%rd144];
	mov.b32 	%r127, %f93;
	mov.b64 	%rd145, {%r128, %r127};
	mul.wide.u32 	%rd146, %r43, 16;
	add.s64 	%rd147, %rd3, %rd146;
	ld.local.v4.f32 	{%f102, %f99, %f103, %f101}, [%rd147];
	mov.b32 	%r129, %f99;
	mov.b64 	%rd148, {%r130, %r129};
	{ .reg .b32 tmp; mov.b64 {tmp, %r54}, %rd145; }
	{ .reg .b32 tmp; mov.b64 {tmp, %r55}, %rd148; }
	setp.eq.s32 	%p59, %r37, 2;
	@%p59 bra 	$L__BB2_97;
	setp.ne.s32 	%p60, %r37, 1;
	@%p60 bra 	$L__BB2_100;
	setp.geu.f32 	%p62, %f102, %f96;
	@%p62 bra 	$L__BB2_96;
	mul.wide.u32 	%rd155, %r36, 16;
	add.s64 	%rd156, %rd3, %rd155;
	mov.b32 	%r137, %f102;
	st.local.v2.u32 	[%rd156], {%r137, %r55};
	st.local.f32 	[%rd156+8], %f103;
	mov.b32 	%r138, 1;
	st.local.u32 	[%rd156+12], %r138;
	bra.uni 	$L__BB2_103;
$L__BB2_96:
	mul.wide.u32 	%rd153, %r36, 16;
	add.s64 	%rd154, %rd3, %rd153;
	mov.b32 	%r135, %f96;
	st.local.v2.u32 	[%rd154], {%r135, %r54};
	st.local.f32 	[%rd154+8], %f97;
	mov.b32 	%r136, 1;
	st.local.u32 	[%rd154+12], %r136;
	bra.uni 	$L__BB2_103;
$L__BB2_97:
	setp.leu.f32 	%p61, %f102, %f96;
	@%p61 bra 	$L__BB2_99;
	mul.wide.u32 	%rd151, %r36, 16;
	add.s64 	%rd152, %rd3, %rd151;
	mov.b32 	%r133, %f102;
	st.local.v2.u32 	[%rd152], {%r133, %r55};
	st.local.f32 	[%rd152+8], %f103;
	mov.b32 	%r134, 1;
	st.local.u32 	[%rd152+12], %r134;
	bra.uni 	$L__BB2_103;
$L__BB2_99:
	mul.wide.u32 	%rd149, %r36, 16;
	add.s64 	%rd150, %rd3, %rd149;
	mov.b32 	%r131, %f96;
	st.local.v2.u32 	[%rd150], {%r131, %r54};
	st.local.f32 	[%rd150+8], %f97;
	mov.b32 	%r132, 1;
	st.local.u32 	[%rd150+12], %r132;
	bra.uni 	$L__BB2_103;
$L__BB2_100:
	neg.f32 	%f104, %f102;
	setp.leu.f32 	%p63, %f96, %f104;
	@%p63 bra 	$L__BB2_102;
	mul.wide.u32 	%rd159, %r36, 16;
	add.s64 	%rd160, %rd3, %rd159;
	mov.b32 	%r141, %f96;
	st.local.v2.u32 	[%rd160], {%r141, %r54};
	st.local.f32 	[%rd160+8], %f97;
	mov.b32 	%r142, 1;
	st.local.u32 	[%rd160+12], %r142;
	bra.uni 	$L__BB2_103;
$L__BB2_102:
	neg.f32 	%f485, %f103;
	mul.wide.u32 	%rd157, %r36, 16;
	add.s64 	%rd158, %rd3, %rd157;
	mov.b32 	%r139, %f104;
	st.local.v2.u32 	[%rd158], {%r139, %r55};
	st.local.f32 	[%rd158+8], %f485;
	mov.b32 	%r140, 1;
	st.local.u32 	[%rd158+12], %r140;
$L__BB2_103:
	add.s32 	%r230, %r230, -1;
$L__BB2_104:
	setp.gt.s32 	%p71, %r230, -1;
	@%p71 bra 	$L__BB2_60;
	mul.wide.u32 	%rd170, %r25, 16;
	add.s64 	%rd171, %rd3, %rd170;
	.pragma "used_bytes_mask 4095";
	ld.local.v4.u32 	{%r151, %r58, %r152, %r153}, [%rd171];
	mov.b32 	%f106, %r152;
	mov.b32 	%f105, %r151;
	setp.geu.f32 	%p72, %f105, %f951;
	@%p72 bra 	$L__BB2_111;
	setp.ne.s32 	%p73, %r231, -1;
	mul.wide.u32 	%rd172, %r58, 84;
	add.s64 	%rd27, %rd1, %rd172;
	@%p73 bra 	$L__BB2_108;
	ld.global.nc.u32 	%r231, [%rd27+72];
$L__BB2_108:
	ld.global.nc.f32 	%f950, [%rd27+16];
	ld.global.nc.f32 	%f949, [%rd27+20];
	ld.global.nc.f32 	%f948, [%rd27+24];
	setp.eq.s32 	%p74, %r231, -1;
	@%p74 bra 	$L__BB2_110;
	ld.param.u64 	%rd234, [raymarch_param_10];
	cvta.to.global.u64 	%rd173, %rd234;
	mul.wide.u32 	%rd174, %r231, 80;
	add.s64 	%rd175, %rd173, %rd174;
	sub.f32 	%f587, %f958, %f950;
	sub.f32 	%f588, %f959, %f949;
	sub.f32 	%f589, %f960, %f948;
	ld.global.nc.f32 	%f590, [%rd175+36];
	ld.global.nc.f32 	%f591, [%rd175+40];
	mul.f32 	%f592, %f588, %f591;
	fma.rn.f32 	%f593, %f587, %f590, %f592;
	ld.global.nc.f32 	%f594, [%rd175+44];
	fma.rn.f32 	%f595, %f589, %f594, %f593;
	ld.global.nc.f32 	%f596, [%rd175+48];
	ld.global.nc.f32 	%f597, [%rd175+52];
	mul.f32 	%f598, %f588, %f597;
	fma.rn.f32 	%f599, %f587, %f596, %f598;
	ld.global.nc.f32 	%f600, [%rd175+56];
	fma.rn.f32 	%f601, %f589, %f600, %f599;
	ld.global.nc.f32 	%f602, [%rd175+60];
	ld.global.nc.f32 	%f603, [%rd175+64];
	mul.f32 	%f604, %f588, %f603;
	fma.rn.f32 	%f605, %f587, %f602, %f604;
	ld.global.nc.f32 	%f606, [%rd175+68];
	fma.rn.f32 	%f607, %f589, %f606, %f605;
	ld.global.nc.u32 	%r154, [%rd175+76];
	and.b32  	%r155, %r154, 1;
	setp.eq.b32 	%p75, %r155, 1;
	mov.f32 	%f608, 0f3F000000;
	copysign.f32 	%f609, %f595, %f608;
	add.rz.f32 	%f610, %f595, %f609;
	cvt.rzi.f32.f32 	%f611, %f610;
	selp.f32 	%f612, %f611, 0f00000000, %p75;
	and.b32  	%r156, %r154, 2;
	setp.eq.s32 	%p76, %r156, 0;
	copysign.f32 	%f613, %f601, %f608;
	add.rz.f32 	%f614, %f601, %f613;
	cvt.rzi.f32.f32 	%f615, %f614;
	selp.f32 	%f616, 0f00000000, %f615, %p76;
	and.b32  	%r157, %r154, 4;
	setp.eq.s32 	%p77, %r157, 0;
	copysign.f32 	%f617, %f607, %f608;
	add.rz.f32 	%f618, %f607, %f617;
	cvt.rzi.f32.f32 	%f619, %f618;
	selp.f32 	%f620, 0f00000000, %f619, %p77;
	ld.global.nc.f32 	%f621, [%rd175];
	ld.global.nc.f32 	%f622, [%rd175+4];
	mul.f32 	%f623, %f616, %f622;
	fma.rn.f32 	%f624, %f612, %f621, %f623;
	ld.global.nc.f32 	%f625, [%rd175+8];
	fma.rn.f32 	%f626, %f620, %f625, %f624;
	ld.global.nc.f32 	%f627, [%rd175+12];
	ld.global.nc.f32 	%f628, [%rd175+16];
	mul.f32 	%f629, %f616, %f628;
	fma.rn.f32 	%f630, %f612, %f627, %f629;
	ld.global.nc.f32 	%f631, [%rd175+20];
	fma.rn.f32 	%f632, %f620, %f631, %f630;
	ld.global.nc.f32 	%f633, [%rd175+24];
	ld.global.nc.f32 	%f634, [%rd175+28];
	mul.f32 	%f635, %f616, %f634;
	fma.rn.f32 	%f636, %f612, %f633, %f635;
	ld.global.nc.f32 	%f637, [%rd175+32];
	fma.rn.f32 	%f638, %f620, %f637, %f636;
	add.f32 	%f950, %f950, %f626;
	add.f32 	%f949, %f949, %f632;
	add.f32 	%f948, %f948, %f638;
$L__BB2_110:
	ld.global.nc.u32 	%r233, [%rd13+2592];
	mov.f32 	%f951, %f105;
	mov.u32 	%r232, %r58;
	mov.f32 	%f952, %f106;
$L__BB2_111:
	ld.param.u32 	%r206, [raymarch_param_5];
	add.s32 	%r216, %r216, 1;
	setp.ne.s32 	%p78, %r216, %r206;
	@%p78 bra 	$L__BB2_13;
$L__BB2_112:
	setp.lt.s32 	%p79, %r232, 0;
	setp.lt.f32 	%p121, %f951, 0f3A83126F;
	or.pred  	%p80, %p79, %p121;
	setp.gt.f32 	%p81, %f903, 0f43480000;
	or.pred  	%p82, %p80, %p81;
	@%p82 bra 	$L__BB2_114;
	fma.rn.f32 	%f958, %f4, %f951, %f958;
	fma.rn.f32 	%f959, %f5, %f951, %f959;
	fma.rn.f32 	%f960, %f6, %f951, %f960;
	add.f32 	%f903, %f903, %f951;
	add.s32 	%r210, %r210, 1;
	setp.ne.s32 	%p84, %r210, 100;
	mov.pred 	%p121, 0;
	@%p84 bra 	$L__BB2_2;
$L__BB2_114:
	setp.lt.s32 	%p85, %r232, 0;
	not.pred 	%p86, %p121;
	or.pred  	%p87, %p85, %p86;
	@%p87 bra 	$L__BB2_147;
	mul.wide.u32 	%rd186, %r232, 84;
	add.s64 	%rd28, %rd1, %rd186;
	setp.ne.s32 	%p88, %r233, -1;
	@%p88 bra 	$L__BB2_117;
	ld.global.nc.u32 	%r233, [%rd28+64];
	setp.eq.s32 	%p89, %r233, -1;
	@%p89 bra 	$L__BB2_148;
$L__BB2_117:
	ld.param.u64 	%rd229, [raymarch_param_8];
	cvta.to.global.u64 	%rd187, %rd229;
	mul.wide.u32 	%rd188, %r233, 32;
	add.s64 	%rd29, %rd187, %rd188;
	ld.global.nc.u32 	%r158, [%rd29+12];
	setp.eq.s32 	%p90, %r158, 0;
	@%p90 bra 	$L__BB2_132;
	ld.global.nc.u32 	%r237, [%rd28];
	setp.eq.s32 	%p91, %r237, 1;
	@%p91 bra 	$L__BB2_123;
	setp.ne.s32 	%p92, %r237, 0;
	@%p92 bra 	$L__BB2_129;
	sub.f32 	%f133, %f958, %f950;
	sub.f32 	%f134, %f959, %f949;
	sub.f32 	%f135, %f960, %f948;
	mul.f32 	%f668, %f133, %f133;
	fma.rn.f32 	%f669, %f134, %f134, %f668;
	fma.rn.f32 	%f670, %f135, %f135, %f669;
	sqrt.rn.f32 	%f136, %f670;
	setp.leu.f32 	%p100, %f136, 0f00000000;
	mov.f32 	%f961, 0f00000000;
	mov.f32 	%f962, %f961;
	mov.f32 	%f963, %f961;
	@%p100 bra 	$L__BB2_122;
	div.rn.f32 	%f961, %f133, %f136;
	div.rn.f32 	%f962, %f134, %f136;
	div.rn.f32 	%f963, %f135, %f136;
$L__BB2_122:
	ld.global.nc.f32 	%f671, [%rd28+28];
	ld.global.nc.f32 	%f672, [%rd28+32];
	mul.f32 	%f673, %f962, %f672;
	fma.rn.f32 	%f674, %f961, %f671, %f673;
	ld.global.nc.f32 	%f675, [%rd28+36];
	fma.rn.f32 	%f676, %f963, %f675, %f674;
	ld.global.nc.f32 	%f677, [%rd28+40];
	ld.global.nc.f32 	%f678, [%rd28+44];
	mul.f32 	%f679, %f962, %f678;
	fma.rn.f32 	%f680, %f961, %f677, %f679;
	ld.global.nc.f32 	%f681, [%rd28+48];
	fma.rn.f32 	%f682, %f963, %f681, %f680;
	ld.global.nc.f32 	%f683, [%rd28+52];
	ld.global.nc.f32 	%f684, [%rd28+56];
	mul.f32 	%f685, %f962, %f684;
	fma.rn.f32 	%f686, %f961, %f683, %f685;
	ld.global.nc.f32 	%f687, [%rd28+60];
	fma.rn.f32 	%f688, %f963, %f687, %f686;
	abs.f32 	%f689, %f676;
	abs.f32 	%f690, %f688;
	setp.gt.f32 	%p101, %f690, %f689;
	selp.f32 	%f691, %f690, %f689, %p101;
	selp.f32 	%f692, %f689, %f690, %p101;
	div.rn.f32 	%f693, %f692, %f691;
	mul.f32 	%f694, %f693, %f693;
	fma.rn.f32 	%f695, %f694, 0f3B33710B, 0fBC807748;
	fma.rn.f32 	%f696, %f695, %f694, 0f3D2CDAB2;
	fma.rn.f32 	%f697, %f696, %f694, 0fBD992D10;
	fma.rn.f32 	%f698, %f697, %f694, 0f3DD9EA6C;
	fma.rn.f32 	%f699, %f698, %f694, 0fBE117CB1;
	fma.rn.f32 	%f700, %f699, %f694, 0f3E4CBCE0;
	fma.rn.f32 	%f701, %f700, %f694, 0fBEAAAA7D;
	mul.f32 	%f702, %f694, %f701;
	fma.rn.f32 	%f703, %f702, %f693, %f693;
	neg.f32 	%f704, %f703;
	fma.rn.f32 	%f705, 0f3F6EE581, 0f3FD774EB, %f704;
	selp.f32 	%f706, %f705, %f703, %p101;
	selp.f32 	%f707, 0f3F6EE581, 0f3FEEE581, %p101;
	selp.f32 	%f708, %f703, %f704, %p101;
	mov.b32 	%r160, %f676;
	fma.rn.f32 	%f709, %f707, 0f3FD774EB, %f708;
	setp.lt.s32 	%p102, %r160, 0;
	selp.f32 	%f710, %f709, %f706, %p102;
	add.f32 	%f711, %f689, %f690;
	setp.eq.f32 	%p103, %f691, 0f00000000;
	selp.f32 	%f712, 0f40490FDB, 0f00000000, %p102;
	setp.eq.f32 	%p104, %f689, %f690;
	selp.f32 	%f713, 0f4016CBE4, 0f3F490FDB, %p102;
	selp.f32 	%f714, %f713, %f710, %p104;
	selp.f32 	%f715, %f712, %f714, %p103;
	abs.f32 	%f716, %f711;
	setp.nan.f32 	%p105, %f716, %f716;
	copysign.f32 	%f717, %f688, %f715;
	selp.f32 	%f718, %f711, %f717, %p105;
	cvt.f64.f32 	%fd1, %f718;
	div.rn.f64 	%fd2, %fd1, 0d401921FB54442D18;
	add.f64 	%fd3, %fd2, 0d3FE0000000000000;
	cvt.rn.f32.f64 	%f719, %fd3;
	abs.f32 	%f720, %f682;
	fma.rn.f32 	%f721, %f720, 0fBF000000, 0f3F000000;
	rsqrt.approx.ftz.f32 	%f722, %f721;
	mul.f32 	%f723, %f721, %f722;
	mul.f32 	%f724, %f722, 0fBF000000;
	fma.rn.f32 	%f725, %f723, %f724, 0f3F000000;
	fma.rn.f32 	%f726, %f723, %f725, %f723;
	setp.eq.f32 	%p106, %f720, 0f3F800000;
	selp.f32 	%f727, 0f00000000, %f726, %p106;
	setp.gt.f32 	%p107, %f720, 0f3F0F5C29;
	selp.f32 	%f728, %f727, %f720, %p107;
	mul.f32 	%f729, %f728, %f728;
	fma.rn.f32 	%f730, %f729, 0f3D4DD2F7, 0f3C99CA97;
	fma.rn.f32 	%f731, %f730, %f729, 0f3D3F90E8;
	fma.rn.f32 	%f732, %f731, %f729, 0f3D993CCF;
	fma.rn.f32 	%f733, %f732, %f729, 0f3E2AAC04;
	mul.f32 	%f734, %f729, %f733;
	fma.rn.f32 	%f735, %f734, %f728, %f728;
	mul.f32 	%f736, %f735, 0fC0000000;
	fma.rn.f32 	%f737, 0f3F6EE581, 0f3FD774EB, %f736;
	selp.f32 	%f738, %f737, %f735, %p107;
	setp.num.f32 	%p108, %f738, %f738;
	copysign.f32 	%f739, %f682, %f738;
	selp.f32 	%f740, %f739, %f738, %p108;
	cvt.f64.f32 	%fd4, %f740;
	div.rn.f64 	%fd5, %fd4, 0dC00921FB54442D18;
	add.f64 	%fd6, %fd5, 0d3FE0000000000000;
	cvt.rn.f32.f64 	%f741, %fd6;
	max.f32 	%f742, %f719, 0f00000000;
	min.f32 	%f743, %f742, 0f3F800000;
	max.f32 	%f744, %f741, 0f00000000;
	min.f32 	%f745, %f744, 0f3F800000;
	ld.global.nc.v2.u32 	{%r161, %r162}, [%rd29+24];
	add.s32 	%r163, %r161, -1;
	cvt.rn.f32.u32 	%f746, %r163;
	mul.f32 	%f747, %f743, %f746;
	cvt.rzi.s32.f32 	%r164, %f747;
	min.s32 	%r165, %r164, %r163;
	add.s32 	%r166, %r162, -1;
	cvt.rn.f32.u32 	%f748, %r166;
	mul.f32 	%f749, %f745, %f748;
	cvt.rzi.s32.f32 	%r167, %f749;
	min.s32 	%r168, %r167, %r166;
	mad.lo.s32 	%r169, %r168, %r161, %r165;
	mul.lo.s32 	%r170, %r169, 3;
	ld.global.nc.u64 	%rd189, [%rd29+16];
	cvta.to.global.u64 	%rd190, %rd189;
	cvt.s64.s32 	%rd191, %r170;
	add.s64 	%rd192, %rd190, %rd191;
	ld.global.u8 	%rs11, [%rd192];
	ld.global.u8 	%rs12, [%rd192+1];
	ld.global.u8 	%rs13, [%rd192+2];
	cvt.rn.f32.u16 	%f750, %rs11;
	mul.f32 	%f975, %f750, 0f3B808081;
	cvt.rn.f32.u16 	%f751, %rs12;
	mul.f32 	%f974, %f751, 0f3B808081;
	cvt.rn.f32.u16 	%f752, %rs13;
	mul.f32 	%f973, %f752, 0f3B808081;
	mov.b32 	%r237, 0;
	bra.uni 	$L__BB2_133;
$L__BB2_123:
	ld.global.nc.f32 	%f640, [%rd28+4];
	ld.global.nc.f32 	%f641, [%rd28+8];
	ld.global.nc.f32 	%f642, [%rd28+12];
	ld.global.nc.f32 	%f146, [%rd28+28];
	ld.global.nc.f32 	%f147, [%rd28+32];
	ld.global.nc.f32 	%f148, [%rd28+36];
	ld.global.nc.f32 	%f149, [%rd28+40];
	ld.global.nc.f32 	%f150, [%rd28+44];
	ld.global.nc.f32 	%f151, [%rd28+48];
	ld.global.nc.f32 	%f152, [%rd28+52];
	ld.global.nc.f32 	%f153, [%rd28+56];
	ld.global.nc.f32 	%f154, [%rd28+60];
	sub.f32 	%f643, %f958, %f950;
	sub.f32 	%f644, %f959, %f949;
	sub.f32 	%f645, %f960, %f948;
	mul.f32 	%f646, %f644, %f147;
	fma.rn.f32 	%f647, %f643, %f146, %f646;
	fma.rn.f32 	%f155, %f645, %f148, %f647;
	mul.f32 	%f648, %f644, %f150;
	fma.rn.f32 	%f649, %f643, %f149, %f648;
	fma.rn.f32 	%f156, %f645, %f151, %f649;
	mul.f32 	%f650, %f644, %f153;
	fma.rn.f32 	%f651, %f643, %f152, %f650;
	fma.rn.f32 	%f157, %f645, %f154, %f651;
	abs.f32 	%f652, %f155;
	abs.f32 	%f653, %f156;
	abs.f32 	%f654, %f157;
	sub.f32 	%f655, %f652, %f640;
	sub.f32 	%f158, %f653, %f641;
	sub.f32 	%f657, %f654, %f642;
	setp.leu.f32 	%p93, %f655, %f158;
	setp.leu.f32 	%p94, %f655, %f657;
	or.pred  	%p95, %p93, %p94;
	mov.f32 	%f965, 0f00000000;
	mov.f32 	%f966, 0f00000000;
	@%p95 bra 	$L__BB2_125;
	setp.gt.f32 	%p99, %f155, 0f00000000;
	selp.f32 	%f964, 0f3F800000, 0fBF800000, %p99;
	bra.uni 	$L__BB2_128;
$L__BB2_125:
	setp.leu.f32 	%p96, %f158, %f657;
	mov.f32 	%f964, 0f00000000;
	@%p96 bra 	$L__BB2_127;
	setp.gt.f32 	%p98, %f156, 0f00000000;
	selp.f32 	%f965, 0f3F800000, 0fBF800000, %p98;
	bra.uni 	$L__BB2_128;
$L__BB2_127:
	setp.gt.f32 	%p97, %f157, 0f00000000;
	selp.f32 	%f966, 0f3F800000, 0fBF800000, %p97;
$L__BB2_128:
	mul.f32 	%f661, %f149, %f965;
	mul.f32 	%f662, %f150, %f965;
	mul.f32 	%f663, %f151, %f965;
	fma.rn.f32 	%f664, %f146, %f964, %f661;
	fma.rn.f32 	%f665, %f147, %f964, %f662;
	fma.rn.f32 	%f666, %f148, %f964, %f663;
	fma.rn.f32 	%f967, %f152, %f966, %f664;
	fma.rn.f32 	%f968, %f153, %f966, %f665;
	fma.rn.f32 	%f969, %f154, %f966, %f666;
$L__BB2_129:
	mul.f32 	%f754, %f968, %f968;
	fma.rn.f32 	%f755, %f967, %f967, %f754;
	fma.rn.f32 	%f756, %f969, %f969, %f755;
	sqrt.rn.f32 	%f172, %f756;
	setp.leu.f32 	%p109, %f172, 0f00000000;
	mov.f32 	%f970, 0f00000000;
	mov.f32 	%f971, %f970;
	mov.f32 	%f972, %f970;
	@%p109 bra 	$L__BB2_131;
	neg.f32 	%f757, %f969;
	neg.f32 	%f758, %f968;
	neg.f32 	%f759, %f967;
	div.rn.f32 	%f970, %f759, %f172;
	div.rn.f32 	%f971, %f758, %f172;
	div.rn.f32 	%f972, %f757, %f172;
$L__BB2_131:
	sub.f32 	%f760, %f958, %f950;
	sub.f32 	%f761, %f959, %f949;
	sub.f32 	%f762, %f960, %f948;
	ld.global.nc.f32 	%f763, [%rd28+28];
	ld.global.nc.f32 	%f764, [%rd28+32];
	mul.f32 	%f765, %f761, %f764;
	fma.rn.f32 	%f766, %f760, %f763, %f765;
	ld.global.nc.f32 	%f767, [%rd28+36];
	fma.rn.f32 	%f768, %f762, %f767, %f766;
	ld.global.nc.f32 	%f769, [%rd28+40];
	ld.global.nc.f32 	%f770, [%rd28+44];
	mul.f32 	%f771, %f761, %f770;
	fma.rn.f32 	%f772, %f760, %f769, %f771;
	ld.global.nc.f32 	%f773, [%rd28+48];
	fma.rn.f32 	%f774, %f762, %f773, %f772;
	ld.global.nc.f32 	%f775, [%rd28+52];
	ld.global.nc.f32 	%f776, [%rd28+56];
	mul.f32 	%f777, %f761, %f776;
	fma.rn.f32 	%f778, %f760, %f775, %f777;
	ld.global.nc.f32 	%f779, [%rd28+60];
	fma.rn.f32 	%f780, %f762, %f779, %f778;
	ld.global.nc.f32 	%f781, [%rd28+4];
	ld.global.nc.f32 	%f782, [%rd28+8];
	ld.global.nc.f32 	%f783, [%rd28+12];
	abs.f32 	%f784, %f970;
	abs.f32 	%f785, %f971;
	abs.f32 	%f786, %f972;
	add.f32 	%f787, %f784, %f785;
	add.f32 	%f788, %f787, %f786;
	add.f32 	%f789, %f788, 0f3727C5AC;
	div.rn.f32 	%f790, %f784, %f789;
	div.rn.f32 	%f791, %f785, %f789;
	div.rn.f32 	%f792, %f786, %f789;
	add.f32 	%f793, %f783, %f783;
	div.rn.f32 	%f794, %f780, %f793;
	add.f32 	%f795, %f794, 0f3F000000;
	add.f32 	%f796, %f782, %f782;
	div.rn.f32 	%f797, %f774, %f796;
	add.f32 	%f798, %f797, 0f3F000000;
	add.f32 	%f799, %f781, %f781;
	div.rn.f32 	%f800, %f768, %f799;
	add.f32 	%f801, %f800, 0f3F000000;
	max.f32 	%f802, %f795, 0f00000000;
	min.f32 	%f803, %f802, 0f3F800000;
	max.f32 	%f804, %f798, 0f00000000;
	min.f32 	%f805, %f804, 0f3F800000;
	ld.global.nc.v2.u32 	{%r171, %r172}, [%rd29+24];
	add.s32 	%r173, %r171, -1;
	cvt.rn.f32.u32 	%f806, %r173;
	mul.f32 	%f807, %f803, %f806;
	cvt.rzi.s32.f32 	%r174, %f807;
	min.s32 	%r175, %r174, %r173;
	add.s32 	%r176, %r172, -1;
	cvt.rn.f32.u32 	%f808, %r176;
	mul.f32 	%f809, %f805, %f808;
	cvt.rzi.s32.f32 	%r177, %f809;
	min.s32 	%r178, %r177, %r176;
	mul.lo.s32 	%r179, %r178, %r171;
	add.s32 	%r180, %r179, %r175;
	mul.lo.s32 	%r181, %r180, 3;
	ld.global.nc.u64 	%rd193, [%rd29+16];
	cvta.to.global.u64 	%rd194, %rd193;
	cvt.s64.s32 	%rd195, %r181;
	add.s64 	%rd196, %rd194, %rd195;
	ld.global.u8 	%rs14, [%rd196];
	ld.global.u8 	%rs15, [%rd196+1];
	ld.global.u8 	%rs16, [%rd196+2];
	cvt.rn.f32.u16 	%f810, %rs14;
	mul.f32 	%f811, %f810, 0f3B808081;
	cvt.rn.f32.u16 	%f812, %rs15;
	mul.f32 	%f813, %f812, 0f3B808081;
	cvt.rn.f32.u16 	%f814, %rs16;
	mul.f32 	%f815, %f814, 0f3B808081;
	max.f32 	%f816, %f801, 0f00000000;
	min.f32 	%f817, %f816, 0f3F800000;
	mul.f32 	%f818, %f817, %f806;
	cvt.rzi.s32.f32 	%r182, %f818;
	min.s32 	%r183, %r182, %r173;
	mul.f32 	%f819, %f803, %f808;
	cvt.rzi.s32.f32 	%r184, %f819;
	min.s32 	%r185, %r184, %r176;
	mad.lo.s32 	%r186, %r185, %r171, %r183;
	mul.lo.s32 	%r187, %r186, 3;
	cvt.s64.s32 	%rd197, %r187;
	add.s64 	%rd198, %rd194, %rd197;
	ld.global.u8 	%rs17, [%rd198];
	ld.global.u8 	%rs18, [%rd198+1];
	ld.global.u8 	%rs19, [%rd198+2];
	cvt.rn.f32.u16 	%f820, %rs17;
	mul.f32 	%f821, %f820, 0f3B808081;
	cvt.rn.f32.u16 	%f822, %rs18;
	mul.f32 	%f823, %f822, 0f3B808081;
	cvt.rn.f32.u16 	%f824, %rs19;
	mul.f32 	%f825, %f824, 0f3B808081;
	add.s32 	%r188, %r179, %r183;
	mul.lo.s32 	%r189, %r188, 3;
	cvt.s64.s32 	%rd199, %r189;
	add.s64 	%rd200, %rd194, %rd199;
	ld.global.u8 	%rs20, [%rd200];
	ld.global.u8 	%rs21, [%rd200+1];
	ld.global.u8 	%rs22, [%rd200+2];
	cvt.rn.f32.u16 	%f826, %rs20;
	mul.f32 	%f827, %f826, 0f3B808081;
	cvt.rn.f32.u16 	%f828, %rs21;
	mul.f32 	%f829, %f828, 0f3B808081;
	cvt.rn.f32.u16 	%f830, %rs22;
	mul.f32 	%f831, %f830, 0f3B808081;
	mul.f32 	%f832, %f791, %f821;
	mul.f32 	%f833, %f791, %f823;
	mul.f32 	%f834, %f791, %f825;
	fma.rn.f32 	%f835, %f790, %f811, %f832;
	fma.rn.f32 	%f836, %f790, %f813, %f833;
	fma.rn.f32 	%f837, %f790, %f815, %f834;
	fma.rn.f32 	%f975, %f792, %f827, %f835;
	fma.rn.f32 	%f974, %f792, %f829, %f836;
	fma.rn.f32 	%f973, %f792, %f831, %f837;
	bra.uni 	$L__BB2_133;
$L__BB2_132:
	ld.global.nc.v2.f32 	{%f975, %f974}, [%rd29];
	ld.global.nc.f32 	%f973, [%rd29+8];
	ld.global.nc.u32 	%r237, [%rd28];
$L__BB2_133:
	setp.eq.s32 	%p110, %r237, 1;
	@%p110 bra 	$L__BB2_136;
	setp.ne.s32 	%p111, %r237, 0;
	@%p111 bra 	$L__BB2_142;
	ld.global.nc.f32 	%f866, [%rd28+4];
	sub.f32 	%f867, %f958, %f950;
	sub.f32 	%f868, %f959, %f949;
	sub.f32 	%f869, %f960, %f948;
	div.rn.f32 	%f979, %f867, %f866;
	div.rn.f32 	%f980, %f868, %f866;
	div.rn.f32 	%f981, %f869, %f866;
	bra.uni 	$L__BB2_142;
$L__BB2_136:
	ld.global.nc.f32 	%f839, [%rd28+4];
	ld.global.nc.f32 	%f840, [%rd28+8];
	ld.global.nc.f32 	%f841, [%rd28+12];
	ld.global.nc.f32 	%f191, [%rd28+28];
	ld.global.nc.f32 	%f192, [%rd28+32];
	ld.global.nc.f32 	%f193, [%rd28+36];
	ld.global.nc.f32 	%f194, [%rd28+40];
	ld.global.nc.f32 	%f195, [%rd28+44];
	ld.global.nc.f32 	%f196, [%rd28+48];
	ld.global.nc.f32 	%f197, [%rd28+52];
	ld.global.nc.f32 	%f198, [%rd28+56];
	ld.global.nc.f32 	%f199, [%rd28+60];
	sub.f32 	%f842, %f958, %f950;
	sub.f32 	%f843, %f959, %f949;
	sub.f32 	%f844, %f960, %f948;
	mul.f32 	%f845, %f843, %f192;
	fma.rn.f32 	%f846, %f842, %f191, %f845;
	fma.rn.f32 	%f200, %f844, %f193, %f846;
	mul.f32 	%f847, %f843, %f195;
	fma.rn.f32 	%f848, %f842, %f194, %f847;
	fma.rn.f32 	%f201, %f844, %f196, %f848;
	mul.f32 	%f849, %f843, %f198;
	fma.rn.f32 	%f850, %f842, %f197, %f849;
	fma.rn.f32 	%f202, %f844, %f199, %f850;
	abs.f32 	%f851, %f200;
	abs.f32 	%f852, %f201;
	abs.f32 	%f853, %f202;
	sub.f32 	%f854, %f851, %f839;
	sub.f32 	%f203, %f852, %f840;
	sub.f32 	%f856, %f853, %f841;
	setp.leu.f32 	%p112, %f854, %f203;
	setp.leu.f32 	%p113, %f854, %f856;
	or.pred  	%p114, %p112, %p113;
	mov.f32 	%f977, 0f00000000;
	mov.f32 	%f978, 0f00000000;
	@%p114 bra 	$L__BB2_138;
	setp.gt.f32 	%p118, %f200, 0f00000000;
	selp.f32 	%f976, 0f3F800000, 0fBF800000, %p118;
	bra.uni 	$L__BB2_141;
$L__BB2_138:
	setp.leu.f32 	%p115, %f203, %f856;
	mov.f32 	%f976, 0f00000000;
	@%p115 bra 	$L__BB2_140;
	setp.gt.f32 	%p117, %f201, 0f00000000;
	selp.f32 	%f977, 0f3F800000, 0fBF800000, %p117;
	bra.uni 	$L__BB2_141;
$L__BB2_140:
	setp.gt.f32 	%p116, %f202, 0f00000000;
	selp.f32 	%f978, 0f3F800000, 0fBF800000, %p116;
$L__BB2_141:
	mul.f32 	%f860, %f194, %f977;
	mul.f32 	%f861, %f195, %f977;
	mul.f32 	%f862, %f196, %f977;
	fma.rn.f32 	%f863, %f191, %f976, %f860;
	fma.rn.f32 	%f864, %f192, %f976, %f861;
	fma.rn.f32 	%f865, %f193, %f976, %f862;
	fma.rn.f32 	%f979, %f197, %f978, %f863;
	fma.rn.f32 	%f980, %f198, %f978, %f864;
	fma.rn.f32 	%f981, %f199, %f978, %f865;
$L__BB2_142:
	neg.f32 	%f871, %f952;
	mul.f32 	%f217, %f979, %f871;
	mul.f32 	%f218, %f980, %f871;
	mul.f32 	%f219, %f981, %f871;
	mul.f32 	%f872, %f218, %f218;
	fma.rn.f32 	%f873, %f217, %f217, %f872;
	fma.rn.f32 	%f874, %f219, %f219, %f873;
	sqrt.rn.f32 	%f220, %f874;
	setp.leu.f32 	%p119, %f220, 0f00000000;
	mov.f32 	%f982, 0f00000000;
	@%p119 bra 	$L__BB2_144;
	div.rn.f32 	%f875, %f217, %f220;
	div.rn.f32 	%f876, %f218, %f220;
	div.rn.f32 	%f877, %f219, %f220;
	mul.f32 	%f878, %f876, 0fBF49C19B;
	fma.rn.f32 	%f879, %f875, 0f3EC9C19B, %f878;
	fma.rn.f32 	%f982, %f877, 0fBEF21B87, %f879;
$L__BB2_144:
	max.f32 	%f880, %f982, 0f00000000;
	add.f32 	%f881, %f880, 0f3E99999A;
	min.f32 	%f882, %f881, 0f3F800000;
	mul.f32 	%f223, %f975, %f882;
	mul.f32 	%f224, %f974, %f882;
	mul.f32 	%f225, %f973, %f882;
	ld.global.u32 	%r190, [%rd9+112];
	setp.lt.u32 	%p120, %r190, 2;
	@%p120 bra 	$L__BB2_146;
	cvt.s64.s32 	%rd211, %r2;
	ld.global.u64 	%rd212, [%rd9+88];
	cvta.to.global.u64 	%rd213, %rd212;
	mul.wide.s32 	%rd214, %r1, 4;
	add.s64 	%rd215, %rd213, %rd214;
	ld.global.u32 	%r194, [%rd215];
	add.s32 	%r195, %r194, 1;
	ld.global.u64 	%rd216, [%rd9+96];
	cvta.to.global.u64 	%rd217, %rd216;
	add.s64 	%rd218, %rd217, %rd211;
	ld.global.u8 	%r196, [%rd218];
	mul.lo.s32 	%r197, %r194, %r196;
	cvt.rn.f32.s32 	%f886, %r197;
	fma.rn.f32 	%f887, %f223, 0f437F0000, %f886;
	cvt.rn.f32.s32 	%f888, %r195;
	div.rn.f32 	%f889, %f887, %f888;
	cvt.rzi.u32.f32 	%r198, %f889;
	st.global.u8 	[%rd218], %r198;
	ld.global.u64 	%rd219, [%rd9+96];
	cvta.to.global.u64 	%rd220, %rd219;
	add.s64 	%rd221, %rd220, %rd211;
	ld.global.u8 	%r199, [%rd221+1];
	mul.lo.s32 	%r200, %r194, %r199;
	cvt.rn.f32.s32 	%f890, %r200;
	fma.rn.f32 	%f891, %f224, 0f437F0000, %f890;
	div.rn.f32 	%f892, %f891, %f888;
	cvt.rzi.u32.f32 	%r201, %f892;
	st.global.u8 	[%rd221+1], %r201;
	ld.global.u64 	%rd222, [%rd9+96];
	cvta.to.global.u64 	%rd223, %rd222;
	add.s64 	%rd224, %rd223, %rd211;
	ld.global.u8 	%r202, [%rd224+2];
	mul.lo.s32 	%r203, %r194, %r202;
	cvt.rn.f32.s32 	%f893, %r203;
	fma.rn.f32 	%f894, %f225, 0f437F0000, %f893;
	div.rn.f32 	%f895, %f894, %f888;
	cvt.rzi.u32.f32 	%r204, %f895;
	st.global.u8 	[%rd224+2], %r204;
	ld.global.u64 	%rd225, [%rd9+88];
	cvta.to.global.u64 	%rd226, %rd225;
	add.s64 	%rd227, %rd226, %rd214;
	st.global.u32 	[%rd227], %r195;
	bra.uni 	$L__BB2_148;
$L__BB2_146:
	cvt.s64.s32 	%rd201, %r2;
	mul.f32 	%f883, %f223, 0f437F0000;
	cvt.rzi.u32.f32 	%r191, %f883;
	ld.global.u64 	%rd202, [%rd9+104];
	cvta.to.global.u64 	%rd203, %rd202;
	add.s64 	%rd204, %rd203, %rd201;
	st.global.u8 	[%rd204], %r191;
	mul.f32 	%f884, %f224, 0f437F0000;
	cvt.rzi.u32.f32 	%r192, %f884;
	ld.global.u64 	%rd205, [%rd9+104];
	cvta.to.global.u64 	%rd206, %rd205;
	add.s64 	%rd207, %rd206, %rd201;
	st.global.u8 	[%rd207+1], %r192;
	mul.f32 	%f885, %f225, 0f437F0000;
	cvt.rzi.u32.f32 	%r193, %f885;
	ld.global.u64 	%rd208, [%rd9+104];
	cvta.to.global.u64 	%rd209, %rd208;
	add.s64 	%rd210, %rd209, %rd201;
	st.global.u8 	[%rd210+2], %r193;
	bra.uni 	$L__BB2_148;
$L__BB2_147:
	cvt.s64.s32 	%rd176, %r2;
	ld.global.u64 	%rd177, [%rd9+104];
	cvta.to.global.u64 	%rd178, %rd177;
	add.s64 	%rd179, %rd178, %rd176;
	mov.b16 	%rs10, 0;
	st.global.u8 	[%rd179], %rs10;
	ld.global.u64 	%rd180, [%rd9+104];
	cvta.to.global.u64 	%rd181, %rd180;
	add.s64 	%rd182, %rd181, %rd176;
	st.global.u8 	[%rd182+1], %rs10;
	ld.global.u64 	%rd183, [%rd9+104];
	cvta.to.global.u64 	%rd184, %rd183;
	add.s64 	%rd185, %rd184, %rd176;
	st.global.u8 	[%rd185+2], %rs10;
$L__BB2_148:
	ret;

}
	// .globl	print_str
.visible .entry print_str(
	.param .u64 .ptr .align 1 print_str_param_0
)
{
	.local .align 8 .b8 	__local_depot3[8];
	.reg .b64 	%SP;
	.reg .b64 	%SPL;
	.reg .b32 	%r<3>;
	.reg .b64 	%rd<6>;

	mov.u64 	%SPL, __local_depot3;
	cvta.local.u64 	%SP, %SPL;
	ld.param.u64 	%rd1, [print_str_param_0];
	add.u64 	%rd2, %SP, 0;
	add.u64 	%rd3, %SPL, 0;
	st.local.u64 	[%rd3], %rd1;
	mov.u64 	%rd4, $str;
	cvta.global.u64 	%rd5, %rd4;
	{ // callseq 0, 0
	.param .b64 param0;
	st.param.b64 	[param0], %rd5;
	.param .b64 param1;
	st.param.b64 	[param1], %rd2;
	.param .b32 retval0;
	call.uni (retval0), 
	vprintf, 
	(
	param0, 
	param1
	);
	ld.param.b32 	%r1, [retval0];
	} // callseq 0
	ret;

}
	// .globl	generate_image
.visible .entry generate_image(
	.param .u32 generate_image_param_0,
	.param .u32 generate_image_param_1,
	.param .u64 .ptr .align 1 generate_image_param_2
)
{
	.reg .pred 	%p<4>;
	.reg .b32 	%r<16>;
	.reg .b64 	%rd<5>;

	ld.param.u32 	%r3, [generate_image_param_0];
	ld.param.u32 	%r4, [generate_image_param_1];
	ld.param.u64 	%rd1, [generate_image_param_2];
	mov.u32 	%r6, %ctaid.x;
	mov.u32 	%r7, %ntid.x;
	mov.u32 	%r8, %tid.x;
	mad.lo.s32 	%r1, %r6, %r7, %r8;
	mov.u32 	%r9, %ctaid.y;
	mov.u32 	%r10, %ntid.y;
	mov.u32 	%r11, %tid.y;
	mad.lo.s32 	%r12, %r9, %r10, %r11;
	setp.ge.s32 	%p1, %r1, %r3;
	setp.ge.s32 	%p2, %r12, %r4;
	or.pred  	%p3, %p1, %p2;
	@%p3 bra 	$L__BB4_2;
	cvta.to.global.u64 	%rd2, %rd1;
	mad.lo.s32 	%r13, %r12, %r3, %r1;
	mul.lo.s32 	%r14, %r13, 3;
	cvt.s64.s32 	%rd3, %r14;
	add.s64 	%rd4, %rd2, %rd3;
	st.global.u8 	[%rd4], %r1;
	st.global.u8 	[%rd4+1], %r12;
	add.s32 	%r15, %r1, %r12;
	st.global.u8 	[%rd4+2], %r15;
$L__BB4_2:
	ret;

}
	// .globl	draw_circle
.visible .entry draw_circle(
	.param .u32 draw_circle_param_0,
	.param .u32 draw_circle_param_1,
	.param .f32 draw_circle_param_2,
	.param .f32 draw_circle_param_3,
	.param .u64 .ptr .align 1 draw_circle_param_4
)
{
	.reg .pred 	%p<5>;
	.reg .b16 	%rs<3>;
	.reg .b32 	%r<15>;
	.reg .b32 	%f<9>;
	.reg .b64 	%rd<5>;

	ld.param.u32 	%r4, [draw_circle_param_0];
	ld.param.u32 	%r5, [draw_circle_param_1];
	ld.param.f32 	%f1, [draw_circle_param_2];
	ld.param.f32 	%f2, [draw_circle_param_3];
	ld.param.u64 	%rd1, [draw_circle_param_4];
	mov.u32 	%r7, %ctaid.x;
	mov.u32 	%r8, %ntid.x;
	mov.u32 	%r9, %tid.x;
	mad.lo.s32 	%r1, %r7, %r8, %r9;
	mov.u32 	%r10, %ctaid.y;
	mov.u32 	%r11, %ntid.y;
	mov.u32 	%r12, %tid.y;
	mad.lo.s32 	%r13, %r10, %r11, %r12;
	setp.ge.s32 	%p1, %r1, %r4;
	setp.ge.s32 	%p2, %r13, %r5;
	or.pred  	%p3, %p1, %p2;
	@%p3 bra 	$L__BB5_3;
	mad.lo.s32 	%r3, %r13, %r4, %r1;
	cvt.rn.f32.s32 	%f3, %r1;
	sub.f32 	%f4, %f3, %f1;
	cvt.rn.f32.u32 	%f5, %r13;
	sub.f32 	%f6, %f5, %f2;
	mul.f32 	%f7, %f6, %f6;
	fma.rn.f32 	%f8, %f4, %f4, %f7;
	setp.gtu.f32 	%p4, %f8, 0f43C80000;
	@%p4 bra 	$L__BB5_3;
	mul.lo.s32 	%r14, %r3, 3;
	cvt.s64.s32 	%rd2, %r14;
	cvta.to.global.u64 	%rd3, %rd1;
	add.s64 	%rd4, %rd3, %rd2;
	mov.b16 	%rs1, 255;
	st.global.u8 	[%rd4], %rs1;
	mov.b16 	%rs2, 0;
	st.global.u8 	[%rd4+1], %rs2;
	st.global.u8 	[%rd4+2], %rs2;
$L__BB5_3:
	ret;

}
	// .globl	generate_rays_test
.visible .entry generate_rays_test(
	.param .u32 generate_rays_test_param_0,
	.param .u32 generate_rays_test_param_1
)
{
	.local .align 8 .b8 	__local_depot6[8];
	.reg .b64 	%SP;
	.reg .b64 	%SPL;
	.reg .pred 	%p<7>;
	.reg .b32 	%r<18>;
	.reg .b64 	%rd<5>;

	mov.u64 	%SPL, __local_depot6;
	cvta.local.u64 	%SP, %SPL;
	ld.param.u32 	%r3, [generate_rays_test_param_0];
	ld.param.u32 	%r5, [generate_rays_test_param_1];
	mov.u32 	%r6, %ctaid.x;
	mov.u32 	%r7, %ntid.x;
	mov.u32 	%r8, %tid.x;
	mad.lo.s32 	%r1, %r6, %r7, %r8;
	mov.u32 	%r9, %ctaid.y;
	mov.u32 	%r10, %ntid.y;
	mov.u32 	%r11, %tid.y;
	mad.lo.s32 	%r12, %r9, %r10, %r11;
	setp.ge.s32 	%p1, %r1, %r3;
	setp.ge.s32 	%p2, %r12, %r5;
	or.pred  	%p3, %p1, %p2;
	@%p3 bra 	$L__BB6_3;
	mul.lo.s32 	%r13, %r12, %r3;
	mul.lo.s32 	%r14, %r5, %r3;
	neg.s32 	%r15, %r1;
	setp.ne.s32 	%p4, %r13, %r15;
	setp.lt.s32 	%p5, %r14, 1;
	or.pred  	%p6, %p4, %p5;
	@%p6 bra 	$L__BB6_3;
	add.u64 	%rd1, %SP, 0;
	add.u64 	%rd2, %SPL, 0;
	st.local.v2.u32 	[%rd2], {%r3, %r5};
	mov.u64 	%rd3, $str$1;
	cvta.global.u64 	%rd4, %rd3;
	{ // callseq 1, 0
	.param .b64 param0;
	st.param.b64 	[param0], %rd4;
	.param .b64 param1;
	st.param.b64 	[param1], %rd1;
	.param .b32 retval0;
	call.uni (retval0), 
	vprintf, 
	(
	param0, 
	param1
	);
	ld.param.b32 	%r16, [retval0];
	} // callseq 1
$L__BB6_3:
	ret;

}
	// .globl	print_curand_state_size
.visible .entry print_curand_state_size()
{
	.local .align 8 .b8 	__local_depot7[8];
	.reg .b64 	%SP;
	.reg .b64 	%SPL;
	.reg .b32 	%r<3>;
	.reg .b64 	%rd<6>;

	mov.u64 	%SPL, __local_depot7;
	cvta.local.u64 	%SP, %SPL;
	add.u64 	%rd1, %SP, 0;
	add.u64 	%rd2, %SPL, 0;
	mov.b64 	%rd3, 48;
	st.local.u64 	[%rd2], %rd3;
	mov.u64 	%rd4, $str$2;
	cvta.global.u64 	%rd5, %rd4;
	{ // callseq 2, 0
	.param .b64 param0;
	st.param.b64 	[param0], %rd5;
	.param .b64 param1;
	st.param.b64 	[param1], %rd1;
	.param .b32 retval0;
	call.uni (retval0), 
	vprintf, 
	(
	param0, 
	param1
	);
	ld.param.b32 	%r1, [retval0];
	} // callseq 2
	ret;

}


// ===== COMPILED SASS (sm_100) =====

	.target	sm_100

	.elftype	@"ET_EXEC"


//--------------------- .note.nv.tkinfo           --------------------------
	.section	.note.nv.tkinfo,"",@"SHT_NOTE"
	.sectionflags	@"SHF_NOTE_NV_TKINFO"
	.tkinfo
        /*0018*/ 	.word	0x00000002
        /*0030*/ 	.string	""
        /*0030*/ 	.string	"ptxas"
        /*0030*/ 	.string	"Cuda compilation tools, release 13.0, V13.0.88"
        /*0030*/ 	.string	"Build cuda_13.0.r13.0/compiler.36424714_0"
        /*0030*/ 	.string	"-arch sm_100 -m 64 "



//--------------------- .note.nv.cuinfo           --------------------------
	.section	.note.nv.cuinfo,"",@"SHT_NOTE"
	.sectionflags	@"SHF_NOTE_NV_CUINFO"
        /*0018*/ 	.short	0x0002
        /*001a*/ 	.short	0x0064
        /*001c*/ 	.short	0x0082
	.zero		2


//--------------------- .nv.info                  --------------------------
	.section	.nv.info,"",@"SHT_CUDA_INFO"
	.align	4


	//----- nvinfo : EIATTR_REGCOUNT
	.align		4
        /*0000*/ 	.byte	0x04, 0x2f
        /*0002*/ 	.short	(.L_13 - .L_12)
	.align		4
.L_12:
        /*0004*/ 	.word	index@(reset_accum)
        /*0008*/ 	.word	0x00000008


	//----- nvinfo : EIATTR_FRAME_SIZE
	.align		4
.L_13:
        /*000c*/ 	.byte	0x04, 0x11
        /*000e*/ 	.short	(.L_15 - .L_14)
	.align		4
.L_14:
        /*0010*/ 	.word	index@(reset_accum)
        /*0014*/ 	.word	0x00000000


	//----- nvinfo : EIATTR_REGCOUNT
	.align		4
.L_15:
        /*0018*/ 	.byte	0x04, 0x2f
        /*001a*/ 	.short	(.L_17 - .L_16)
	.align		4
.L_16:
        /*001c*/ 	.word	index@(generate_rays)
        /*0020*/ 	.word	0x00000023


	//----- nvinfo : EIATTR_FRAME_SIZE
	.align		4
.L_17:
        /*0024*/ 	.byte	0x04, 0x11
        /*0026*/ 	.short	(.L_19 - .L_18)
	.align		4
.L_18:
        /*0028*/ 	.word	index@($__internal_5_$__cuda_sm3x_div_rn_noftz_f32_slowpath)
        /*002c*/ 	.word	0x00000000


	//----- nvinfo : EIATTR_FRAME_SIZE
	.align		4
.L_19:
        /*0030*/ 	.byte	0x04, 0x11
        /*0032*/ 	.short	(.L_21 - .L_20)
	.align		4
.L_20:
        /*0034*/ 	.word	index@($__internal_4_$__cuda_sm20_sqrt_rn_f32_slowpath)
        /*0038*/ 	.word	0x00000000


	//----- nvinfo : EIATTR_FRAME_SIZE
	.align		4
.L_21:
        /*003c*/ 	.byte	0x04, 0x11
        /*003e*/ 	.short	(.L_23 - .L_22)
	.align		4
.L_22:
        /*0040*/ 	.word	index@($__internal_3_$__cuda_sm20_rcp_rn_f32_slowpath)
        /*0044*/ 	.word	0x00000000


	//----- nvinfo : EIATTR_FRAME_SIZE
	.align		4
.L_23:
        /*0048*/ 	.byte	0x04, 0x11
        /*004a*/ 	.short	(.L_25 - .L_24)
	.align		4
.L_24:
        /*004c*/ 	.word	index@(generate_rays)
        /*0050*/ 	.word	0x00000000


	//----- nvinfo : EIATTR_REGCOUNT
	.align		4
.L_25:
        /*0054*/ 	.byte	0x04, 0x2f
        /*0056*/ 	.short	(.L_27 - .L_26)
	.align		4
.L_26:
        /*0058*/ 	.word	index@(raymarch)
        /*005c*/ 	.word	0x00000030


	//----- nvinfo : EIATTR_FRAME_SIZE
	.align		4
.L_27:
        /*0060*/ 	.byte	0x04, 0x11
        /*0062*/ 	.short	(.L_29 - .L_28)
	.align		4
.L_28:
        /*0064*/ 	.word	index@($__internal_2_$__cuda_sm3x_div_rn_noftz_f32_slowpath)
        /*0068*/ 	.word	0x000012c0


	//----- nvinfo : EIATTR_FRAME_SIZE
	.align		4
.L_29:
        /*006c*/ 	.byte	0x04, 0x11
        /*006e*/ 	.short	(.L_31 - .L_30)
	.align		4
.L_30:
        /*0070*/ 	.word	index@($__internal_1_$__cuda_sm20_sqrt_rn_f32_slowpath)
        /*0074*/ 	.word	0x000012c0


	//----- nvinfo : EIATTR_FRAME_SIZE
	.align		4
.L_31:
        /*0078*/ 	.byte	0x04, 0x11
        /*007a*/ 	.short	(.L_33 - .L_32)
	.align		4
.L_32:
        /*007c*/ 	.word	index@($__internal_0_$__cuda_sm20_div_rn_f64_full)
        /*0080*/ 	.word	0x000012c0


	//----- nvinfo : EIATTR_FRAME_SIZE
	.align		4
.L_33:
        /*0084*/ 	.byte	0x04, 0x11
        /*0086*/ 	.short	(.L_35 - .L_34)
	.align		4
.L_34:
        /*0088*/ 	.word	index@(raymarch)
        /*008c*/ 	.word	0x000012c0


	//----- nvinfo : EIATTR_REGCOUNT
	.align		4
.L_35:
        /*0090*/ 	.byte	0x04, 0x2f
        /*0092*/ 	.short	(.L_37 - .L_36)
	.align		4
.L_36:
        /*0094*/ 	.word	index@(print_str)
        /*0098*/ 	.word	0x00000018


	//----- nvinfo : EIATTR_FRAME_SIZE
	.align		4
.L_37:
        /*009c*/ 	.byte	0x04, 0x11
        /*009e*/ 	.short	(.L_39 - .L_38)
	.align		4
.L_38:
        /*00a0*/ 	.word	index@(print_str)
        /*00a4*/ 	.word	0x00000008


	//----- nvinfo : EIATTR_REGCOUNT
	.align		4
.L_39:
        /*00a8*/ 	.byte	0x04, 0x2f
        /*00aa*/ 	.short	(.L_41 - .L_40)
	.align		4
.L_40:
        /*00ac*/ 	.word	index@(generate_image)
        /*00b0*/ 	.word	0x0000000a


	//----- nvinfo : EIATTR_FRAME_SIZE
	.align		4
.L_41:
        /*00b4*/ 	.byte	0x04, 0x11
        /*00b6*/ 	.short	(.L_43 - .L_42)
	.align		4
.L_42:
        /*00b8*/ 	.word	index@(generate_image)
        /*00bc*/ 	.word	0x00000000


	//----- nvinfo : EIATTR_REGCOUNT
	.align		4
.L_43:
        /*00c0*/ 	.byte	0x04, 0x2f
        /*00c2*/ 	.short	(.L_45 - .L_44)
	.align		4
.L_44:
        /*00c4*/ 	.word	index@(draw_circle)
        /*00c8*/ 	.word	0x00000008


	//----- nvinfo : EIATTR_FRAME_SIZE
	.align		4
.L_45:
        /*00cc*/ 	.byte	0x04, 0x11
        /*00ce*/ 	.short	(.L_47 - .L_46)
	.align		4
.L_46:
        /*00d0*/ 	.word	index@(draw_circle)
        /*00d4*/ 	.word	0x00000000


	//----- nvinfo : EIATTR_REGCOUNT
	.align		4
.L_47:
        /*00d8*/ 	.byte	0x04, 0x2f
        /*00da*/ 	.short	(.L_49 - .L_48)
	.align		4
.L_48:
        /*00dc*/ 	.word	index@(generate_rays_test)
        /*00e0*/ 	.word	0x00000018


	//----- nvinfo : EIATTR_FRAME_SIZE
	.align		4
.L_49:
        /*00e4*/ 	.byte	0x04, 0x11
        /*00e6*/ 	.short	(.L_51 - .L_50)
	.align		4
.L_50:
        /*00e8*/ 	.word	index@(generate_rays_test)
        /*00ec*/ 	.word	0x00000008


	//----- nvinfo : EIATTR_REGCOUNT
	.align		4
.L_51:
        /*00f0*/ 	.byte	0x04, 0x2f
        /*00f2*/ 	.short	(.L_53 - .L_52)
	.align		4
.L_52:
        /*00f4*/ 	.word	index@(print_curand_state_size)
        /*00f8*/ 	.word	0x00000018


	//----- nvinfo : EIATTR_FRAME_SIZE
	.align		4
.L_53:
        /*00fc*/ 	.byte	0x04, 0x11
        /*00fe*/ 	.short	(.L_55 - .L_54)
	.align		4
.L_54:
        /*0100*/ 	.word	index@(print_curand_state_size)
        /*0104*/ 	.word	0x00000008


	//----- nvinfo : EIATTR_MIN_STACK_SIZE
	.align		4
.L_55:
        /*0108*/ 	.byte	0x04, 0x12
        /*010a*/ 	.short	(.L_57 - .L_56)
	.align		4
.L_56:
        /*010c*/ 	.word	index@(print_curand_state_size)
        /*0110*/ 	.word	0x00000008


	//----- nvinfo : EIATTR_MIN_STACK_SIZE
	.align		4
.L_57:
        /*0114*/ 	.byte	0x04, 0x12
        /*0116*/ 	.short	(.L_59 - .L_58)
	.align		4
.L_58:
        /*0118*/ 	.word	index@(generate_rays_test)
        /*011c*/ 	.word	0x00000008


	//----- nvinfo : EIATTR_MIN_STACK_SIZE
	.align		4
.L_59:
        /*0120*/ 	.byte	0x04, 0x12
        /*0122*/ 	.short	(.L_61 - .L_60)
	.align		4
.L_60:
        /*0124*/ 	.word	index@(draw_circle)
        /*0128*/ 	.word	0x00000000


	//----- nvinfo : EIATTR_MIN_STACK_SIZE
	.align		4
.L_61:
        /*012c*/ 	.byte	0x04, 0x12
        /*012e*/ 	.short	(.L_63 - .L_62)
	.align		4
.L_62:
        /*0130*/ 	.word	index@(generate_image)
        /*0134*/ 	.word	0x00000000


	//----- nvinfo : EIATTR_MIN_STACK_SIZE
	.align		4
.L_63:
        /*0138*/ 	.byte	0x04, 0x12
        /*013a*/ 	.short	(.L_65 - .L_64)
	.align		4
.L_64:
        /*013c*/ 	.word	index@(print_str)
        /*0140*/ 	.word	0x00000008


	//----- nvinfo : EIATTR_MIN_STACK_SIZE
	.align		4
.L_65:
        /*0144*/ 	.byte	0x04, 0x12
        /*0146*/ 	.short	(.L_67 - .L_66)
	.align		4
.L_66:
        /*0148*/ 	.word	index@(raymarch)
        /*014c*/ 	.word	0x000012c0


	//----- nvinfo : EIATTR_MIN_STACK_SIZE
	.align		4
.L_67:
        /*0150*/ 	.byte	0x04, 0x12
        /*0152*/ 	.short	(.L_69 - .L_68)
	.align		4
.L_68:
        /*0154*/ 	.word	index@(generate_rays)
        /*0158*/ 	.word	0x00000000


	//----- nvinfo : EIATTR_MIN_STACK_SIZE
	.align		4
.L_69:
        /*015c*/ 	.byte	0x04, 0x12
        /*015e*/ 	.short	(.L_71 - .L_70)
	.align		4
.L_70:
        /*0160*/ 	.word	index@(reset_accum)
        /*0164*/ 	.word	0x00000000
.L_71:


//--------------------- .nv.compat                --------------------------
	.section	.nv.compat,"",@"SHT_CUDA_COMPAT_INFO"
	.align	4
        /*0000*/ 	.byte	0x02, 0x09, 0x00, 0x00, 0x02, 0x02, 0x01, 0x00, 0x02, 0x05, 0x05, 0x00, 0x03, 0x07, 0x01, 0x01
        /*0010*/ 	.byte	0x02, 0x03, 0x00, 0x00, 0x02, 0x06, 0x01, 0x00, 0x04, 0x0b, 0x08, 0x00, 0x01, 0x00, 0x00, 0x00
        /*0020*/ 	.byte	0x00, 0x00, 0x00, 0x00


//--------------------- .nv.info.print_curand_state_size --------------------------
	.section	.nv.info.print_curand_state_size,"",@"SHT_CUDA_INFO"
	.sectionflags	@""
	.align	4


	//----- nvinfo : EIATTR_CUDA_API_VERSION
	.align		4
        /*0000*/ 	.byte	0x04, 0x37
        /*0002*/ 	.short	(.L_73 - .L_72)
.L_72:
        /*0004*/ 	.word	0x00000082


	//----- nvinfo : EIATTR_SPARSE_MMA_MASK
	.align		4
.L_73:
        /*0008*/ 	.byte	0x03, 0x50
        /*000a*/ 	.short	0x0000


	//----- nvinfo : EIATTR_MAXREG_COUNT
	.align		4
        /*000c*/ 	.byte	0x03, 0x1b
        /*000e*/ 	.short	0x00ff


	//----- nvinfo : EIATTR_EXTERNS
	.align		4
        /*0010*/ 	.byte	0x04, 0x0f
        /*0012*/ 	.short	(.L_75 - .L_74)


	//   ....[0]....
	.align		4
.L_74:
        /*0014*/ 	.word	index@(vprintf)


	//----- nvinfo : EIATTR_MERCURY_ISA_VERSION
	.align		4
.L_75:
        /*0018*/ 	.byte	0x03, 0x5f
        /*001a*/ 	.short	0x0101


	//----- nvinfo : EIATTR_VRC_CTA_INIT_COUNT
	.align		4
        /*001c*/ 	.byte	0x02, 0x4a
	.zero		1
	.zero		1


	//----- nvinfo : EIATTR_SYSCALL_OFFSETS
	.align		4
        /*0020*/ 	.byte	0x04, 0x46
        /*0022*/ 	.short	(.L_77 - .L_76)


	//   ....[0]....
.L_76:
        /*0024*/ 	.word	0x000000f0


	//----- nvinfo : EIATTR_EXIT_INSTR_OFFSETS
	.align		4
.L_77:
        /*0028*/ 	.byte	0x04, 0x1c
        /*002a*/ 	.short	(.L_79 - .L_78)


	//   ....[0]....
.L_78:
        /*002c*/ 	.word	0x00000100


	//----- nvinfo : EIATTR_SW_WAR
	.align		4
.L_79:
        /*0030*/ 	.byte	0x04, 0x36
        /*0032*/ 	.short	(.L_81 - .L_80)
.L_80:
        /*0034*/ 	.word	0x00000008
.L_81:


//--------------------- .nv.info.generate_rays_test --------------------------
	.section	.nv.info.generate_rays_test,"",@"SHT_CUDA_INFO"
	.sectionflags	@""
	.align	4


	//----- nvinfo : EIATTR_CUDA_API_VERSION
	.align		4
        /*0000*/ 	.byte	0x04, 0x37
        /*0002*/ 	.short	(.L_83 - .L_82)
.L_82:
        /*0004*/ 	.word	0x00000082


	//----- nvinfo : EIATTR_KPARAM_INFO
	.align		4
.L_83:
        /*0008*/ 	.byte	0x04, 0x17
        /*000a*/ 	.short	(.L_85 - .L_84)
.L_84:
        /*000c*/ 	.word	0x00000000
        /*0010*/ 	.short	0x0001
        /*0012*/ 	.short	0x0004
        /*0014*/ 	.byte	0x00, 0xf0, 0x11, 0x00


	//----- nvinfo : EIATTR_KPARAM_INFO
	.align		4
.L_85:
        /*0018*/ 	.byte	0x04, 0x17
        /*001a*/ 	.short	(.L_87 - .L_86)
.L_86:
        /*001c*/ 	.word	0x00000000
        /*0020*/ 	.short	0x0000
        /*0022*/ 	.short	0x0000
        /*0024*/ 	.byte	0x00, 0xf0, 0x11, 0x00


	//----- nvinfo : EIATTR_SPARSE_MMA_MASK
	.align		4
.L_87:
        /*0028*/ 	.byte	0x03, 0x50
        /*002a*/ 	.short	0x0000


	//----- nvinfo : EIATTR_MAXREG_COUNT
	.align		4
        /*002c*/ 	.byte	0x03, 0x1b
        /*002e*/ 	.short	0x00ff


	//----- nvinfo : EIATTR_EXTERNS
	.align		4
        /*0030*/ 	.byte	0x04, 0x0f
        /*0032*/ 	.short	(.L_89 - .L_88)


	//   ....[0]....
	.align		4
.L_88:
        /*0034*/ 	.word	index@(vprintf)


	//----- nvinfo : EIATTR_MERCURY_ISA_VERSION
	.align		4
.L_89:
        /*0038*/ 	.byte	0x03, 0x5f
        /*003a*/ 	.short	0x0101


	//----- nvinfo : EIATTR_VRC_CTA_INIT_COUNT
	.align		4
        /*003c*/ 	.byte	0x02, 0x4a
	.zero		1
	.zero		1


	//----- nvinfo : EIATTR_SYSCALL_OFFSETS
	.align		4
        /*0040*/ 	.byte	0x04, 0x46
        /*0042*/ 	.short	(.L_91 - .L_90)


	//   ....[0]....
.L_90:
        /*0044*/ 	.word	0x000001f0


	//----- nvinfo : EIATTR_EXIT_INSTR_OFFSETS
	.align		4
.L_91:
        /*0048*/ 	.byte	0x04, 0x1c
        /*004a*/ 	.short	(.L_93 - .L_92)


	//   ....[0]....
.L_92:
        /*004c*/ 	.word	0x00000110


	//   ....[1]....
        /*0050*/ 	.word	0x00000170


	//   ....[2]....
        /*0054*/ 	.word	0x00000200


	//----- nvinfo : EIATTR_CRS_STACK_SIZE
	.align		4
.L_93:
        /*0058*/ 	.byte	0x04, 0x1e
        /*005a*/ 	.short	(.L_95 - .L_94)
.L_94:
        /*005c*/ 	.word	0x00000000


	//----- nvinfo : EIATTR_CBANK_PARAM_SIZE
	.align		4
.L_95:
        /*0060*/ 	.byte	0x03, 0x19
        /*0062*/ 	.short	0x0008


	//----- nvinfo : EIATTR_PARAM_CBANK
	.align		4
        /*0064*/ 	.byte	0x04, 0x0a
        /*0066*/ 	.short	(.L_97 - .L_96)
	.align		4
.L_96:
        /*0068*/ 	.word	index@(.nv.constant0.generate_rays_test)
        /*006c*/ 	.short	0x0380
        /*006e*/ 	.short	0x0008


	//----- nvinfo : EIATTR_SW_WAR
	.align		4
.L_97:
        /*0070*/ 	.byte	0x04, 0x36
        /*0072*/ 	.short	(.L_99 - .L_98)
.L_98:
        /*0074*/ 	.word	0x00000008
.L_99:


//--------------------- .nv.info.draw_circle      --------------------------
	.section	.nv.info.draw_circle,"",@"SHT_CUDA_INFO"
	.sectionflags	@""
	.align	4


	//----- nvinfo : EIATTR_CUDA_API_VERSION
	.align		4
        /*0000*/ 	.byte	0x04, 0x37
        /*0002*/ 	.short	(.L_101 - .L_100)
.L_100:
        /*0004*/ 	.word	0x00000082


	//----- nvinfo : EIATTR_KPARAM_INFO
	.align		4
.L_101:
        /*0008*/ 	.byte	0x04, 0x17
        /*000a*/ 	.short	(.L_103 - .L_102)
.L_102:
        /*000c*/ 	.word	0x00000000
        /*0010*/ 	.short	0x0004
        /*0012*/ 	.short	0x0010
        /*0014*/ 	.byte	0x00, 0xf5, 0x21, 0x00


	//----- nvinfo : EIATTR_KPARAM_INFO
	.align		4
.L_103:
        /*0018*/ 	.byte	0x04, 0x17
        /*001a*/ 	.short	(.L_105 - .L_104)
.L_104:
        /*001c*/ 	.word	0x00000000
        /*0020*/ 	.short	0x0003
        /*0022*/ 	.short	0x000c
        /*0024*/ 	.byte	0x00, 0xf0, 0x11, 0x00


	//----- nvinfo : EIATTR_KPARAM_INFO
	.align		4
.L_105:
        /*0028*/ 	.byte	0x04, 0x17
        /*002a*/ 	.short	(.L_107 - .L_106)
.L_106:
        /*002c*/ 	.word	0x00000000
        /*0030*/ 	.short	0x0002
        /*0032*/ 	.short	0x0008
        /*0034*/ 	.byte	0x00, 0xf0, 0x11, 0x00


	//----- nvinfo : EIATTR_KPARAM_INFO
	.align		4
.L_107:
        /*0038*/ 	.byte	0x04, 0x17
        /*003a*/ 	.short	(.L_109 - .L_108)
.L_108:
        /*003c*/ 	.word	0x00000000
        /*0040*/ 	.short	0x0001
        /*0042*/ 	.short	0x0004
        /*0044*/ 	.byte	0x00, 0xf0, 0x11, 0x00


	//----- nvinfo : EIATTR_KPARAM_INFO
	.align		4
.L_109:
        /*0048*/ 	.byte	0x04, 0x17
        /*004a*/ 	.short	(.L_111 - .L_110)
.L_110:
        /*004c*/ 	.word	0x00000000
        /*0050*/ 	.short	0x0000
        /*0052*/ 	.short	0x0000
        /*0054*/ 	.byte	0x00, 0xf0, 0x11, 0x00


	//----- nvinfo : EIATTR_SPARSE_MMA_MASK
	.align		4
.L_111:
        /*0058*/ 	.byte	0x03, 0x50
        /*005a*/ 	.short	0x0000


	//----- nvinfo : EIATTR_MAXREG_COUNT
	.align		4
        /*005c*/ 	.byte	0x03, 0x1b
        /*005e*/ 	.short	0x00ff


	//----- nvinfo : EIATTR_MERCURY_ISA_VERSION
	.align		4
        /*0060*/ 	.byte	0x03, 0x5f
        /*0062*/ 	.short	0x0101


	//----- nvinfo : EIATTR_VRC_CTA_INIT_COUNT
	.align		4
        /*0064*/ 	.byte	0x02, 0x4a
	.zero		1
	.zero		1


	//----- nvinfo : EIATTR_EXIT_INSTR_OFFSETS
	.align		4
        /*0068*/ 	.byte	0x04, 0x1c
        /*006a*/ 	.short	(.L_113 - .L_112)


	//   ....[0]....
.L_112:
        /*006c*/ 	.word	0x000000c0


	//   ....[1]....
        /*0070*/ 	.word	0x00000160


	//   ....[2]....
        /*0074*/ 	.word	0x00000210


	//----- nvinfo : EIATTR_CBANK_PARAM_SIZE
	.align		4
.L_113:
        /*0078*/ 	.byte	0x03, 0x19
        /*007a*/ 	.short	0x0018


	//----- nvinfo : EIATTR_PARAM_CBANK
	.align		4
        /*007c*/ 	.byte	0x04, 0x0a
        /*007e*/ 	.short	(.L_115 - .L_114)
	.align		4
.L_114:
        /*0080*/ 	.word	index@(.nv.constant0.draw_circle)
        /*0084*/ 	.short	0x0380
        /*0086*/ 	.short	0x0018


	//----- nvinfo : EIATTR_SW_WAR
	.align		4
.L_115:
        /*0088*/ 	.byte	0x04, 0x36
        /*008a*/ 	.short	(.L_117 - .L_116)
.L_116:
        /*008c*/ 	.word	0x00000008
.L_117:


//--------------------- .nv.info.generate_image   --------------------------
	.section	.nv.info.generate_image,"",@"SHT_CUDA_INFO"
	.sectionflags	@""
	.align	4


	//----- nvinfo : EIATTR_CUDA_API_VERSION
	.align		4
        /*0000*/ 	.byte	0x04, 0x37
        /*0002*/ 	.short	(.L_119 - .L_118)
.L_118:
        /*0004*/ 	.word	0x00000082


	//----- nvinfo : EIATTR_KPARAM_INFO
	.align		4
.L_119:
        /*0008*/ 	.byte	0x04, 0x17
        /*000a*/ 	.short	(.L_121 - .L_120)
.L_120:
        /*000c*/ 	.word	0x00000000
        /*0010*/ 	.short	0x0002
        /*0012*/ 	.short	0x0008
        /*0014*/ 	.byte	0x00, 0xf5, 0x21, 0x00


	//----- nvinfo : EIATTR_KPARAM_INFO
	.align		4
.L_121:
        /*0018*/ 	.byte	0x04, 0x17
        /*001a*/ 	.short	(.L_123 - .L_122)
.L_122:
        /*001c*/ 	.word	0x00000000
        /*0020*/ 	.short	0x0001
        /*0022*/ 	.short	0x0004
        /*0024*/ 	.byte	0x00, 0xf0, 0x11, 0x00


	//----- nvinfo : EIATTR_KPARAM_INFO
	.align		4
.L_123:
        /*0028*/ 	.byte	0x04, 0x17
        /*002a*/ 	.short	(.L_125 - .L_124)
.L_124:
        /*002c*/ 	.word	0x00000000
        /*0030*/ 	.short	0x0000
        /*0032*/ 	.short	0x0000
        /*0034*/ 	.byte	0x00, 0xf0, 0x11, 0x00


	//----- nvinfo : EIATTR_SPARSE_MMA_MASK
	.align		4
.L_125:
        /*0038*/ 	.byte	0x03, 0x50
        /*003a*/ 	.short	0x0000


	//----- nvinfo : EIATTR_MAXREG_COUNT
	.align		4
        /*003c*/ 	.byte	0x03, 0x1b
        /*003e*/ 	.short	0x00ff


	//----- nvinfo : EIATTR_MERCURY_ISA_VERSION
	.align		4
        /*0040*/ 	.byte	0x03, 0x5f
        /*0042*/ 	.short	0x0101


	//----- nvinfo : EIATTR_VRC_CTA_INIT_COUNT
	.align		4
        /*0044*/ 	.byte	0x02, 0x4a
	.zero		1
	.zero		1


	//----- nvinfo : EIATTR_EXIT_INSTR_OFFSETS
	.align		4
        /*0048*/ 	.byte	0x04, 0x1c
        /*004a*/ 	.short	(.L_127 - .L_126)


	//   ....[0]....
.L_126:
        /*004c*/ 	.word	0x000000c0


	//   ....[1]....
        /*0050*/ 	.word	0x00000170


	//----- nvinfo : EIATTR_CBANK_PARAM_SIZE
	.align		4
.L_127:
        /*0054*/ 	.byte	0x03, 0x19
        /*0056*/ 	.short	0x0010


	//----- nvinfo : EIATTR_PARAM_CBANK
	.align		4
        /*0058*/ 	.byte	0x04, 0x0a
        /*005a*/ 	.short	(.L_129 - .L_128)
	.align		4
.L_128:
        /*005c*/ 	.word	index@(.nv.constant0.generate_image)
        /*0060*/ 	.short	0x0380
        /*0062*/ 	.short	0x0010


	//----- nvinfo : EIATTR_SW_WAR
	.align		4
.L_129:
        /*0064*/ 	.byte	0x04, 0x36
        /*0066*/ 	.short	(.L_131 - .L_130)
.L_130:
        /*0068*/ 	.word	0x00000008
.L_131:


//--------------------- .nv.info.print_str        --------------------------
	.section	.nv.info.print_str,"",@"SHT_CUDA_INFO"
	.sectionflags	@""
	.align	4


	//----- nvinfo : EIATTR_CUDA_API_VERSION
	.align		4
        /*0000*/ 	.byte	0x04, 0x37
        /*0002*/ 	.short	(.L_133 - .L_132)
.L_132:
        /*0004*/ 	.word	0x00000082


	//----- nvinfo : EIATTR_KPARAM_INFO
	.align		4
.L_133:
        /*0008*/ 	.byte	0x04, 0x17
        /*000a*/ 	.short	(.L_135 - .L_134)
.L_134:
        /*000c*/ 	.word	0x00000000
        /*0010*/ 	.short	0x0000
        /*0012*/ 	.short	0x0000
        /*0014*/ 	.byte	0x00, 0xf5, 0x21, 0x00


	//----- nvinfo : EIATTR_SPARSE_MMA_MASK
	.align		4
.L_135:
        /*0018*/ 	.byte	0x03, 0x50
        /*001a*/ 	.short	0x0000


	//----- nvinfo : EIATTR_MAXREG_COUNT
	.align		4
        /*001c*/ 	.byte	0x03, 0x1b
        /*001e*/ 	.short	0x00ff


	//----- nvinfo : EIATTR_EXTERNS
	.align		4
        /*0020*/ 	.byte	0x04, 0x0f
        /*0022*/ 	.short	(.L_137 - .L_136)


	//   ....[0]....
	.align		4
.L_136:
        /*0024*/ 	.word	index@(vprintf)


	//----- nvinfo : EIATTR_MERCURY_ISA_VERSION
	.align		4
.L_137:
        /*0028*/ 	.byte	0x03, 0x5f
        /*002a*/ 	.short	0x0101


	//----- nvinfo : EIATTR_VRC_CTA_INIT_COUNT
	.align		4
        /*002c*/ 	.byte	0x02, 0x4a
	.zero		1
	.zero		1


	//----- nvinfo : EIATTR_SYSCALL_OFFSETS
	.align		4
        /*0030*/ 	.byte	0x04, 0x46
        /*0032*/ 	.short	(.L_139 - .L_138)


	//   ....[0]....
.L_138:
        /*0034*/ 	.word	0x000000e0


	//----- nvinfo : EIATTR_EXIT_INSTR_OFFSETS
	.align		4
.L_139:
        /*0038*/ 	.byte	0x04, 0x1c
        /*003a*/ 	.short	(.L_141 - .L_140)


	//   ....[0]....
.L_140:
        /*003c*/ 	.word	0x000000f0


	//----- nvinfo : EIATTR_CBANK_PARAM_SIZE
	.align		4
.L_141:
        /*0040*/ 	.byte	0x03, 0x19
        /*0042*/ 	.short	0x0008


	//----- nvinfo : EIATTR_PARAM_CBANK
	.align		4
        /*0044*/ 	.byte	0x04, 0x0a
        /*0046*/ 	.short	(.L_143 - .L_142)
	.align		4
.L_142:
        /*0048*/ 	.word	index@(.nv.constant0.print_str)
        /*004c*/ 	.short	0x0380
        /*004e*/ 	.short	0x0008


	//----- nvinfo : EIATTR_SW_WAR
	.align		4
.L_143:
        /*0050*/ 	.byte	0x04, 0x36
        /*0052*/ 	.short	(.L_145 - .L_144)
.L_144:
        /*0054*/ 	.word	0x00000008
.L_145:


//--------------------- .nv.info.raymarch         --------------------------
	.section	.nv.info.raymarch,"",@"SHT_CUDA_INFO"
	.sectionflags	@""
	.align	4


	//----- nvinfo : EIATTR_CUDA_API_VERSION
	.align		4
        /*0000*/ 	.byte	0x04, 0x37
        /*0002*/ 	.short	(.L_147 - .L_146)
.L_146:
        /*0004*/ 	.word	0x00000082


	//----- nvinfo : EIATTR_KPARAM_INFO
	.align		4
.L_147:
        /*0008*/ 	.byte	0x04, 0x17
        /*000a*/ 	.short	(.L_149 - .L_148)
.L_148:
        /*000c*/ 	.word	0x00000000
        /*0010*/ 	.short	0x000a
        /*0012*/ 	.short	0x0048
        /*0014*/ 	.byte	0x00, 0xf5, 0x21, 0x00


	//----- nvinfo : EIATTR_KPARAM_INFO
	.align		4
.L_149:
        /*0018*/ 	.byte	0x04, 0x17
        /*001a*/ 	.short	(.L_151 - .L_150)
.L_150:
        /*001c*/ 	.word	0x00000000
        /*0020*/ 	.short	0x0009
        /*0022*/ 	.short	0x0040
        /*0024*/ 	.byte	0x00, 0xf5, 0x21, 0x00


	//----- nvinfo : EIATTR_KPARAM_INFO
	.align		4
.L_151:
        /*0028*/ 	.byte	0x04, 0x17
        /*002a*/ 	.short	(.L_153 - .L_152)
.L_152:
        /*002c*/ 	.word	0x00000000
        /*0030*/ 	.short	0x0008
        /*0032*/ 	.short	0x0038
        /*0034*/ 	.byte	0x00, 0xf5, 0x21, 0x00


	//----- nvinfo : EIATTR_KPARAM_INFO
	.align		4
.L_153:
        /*0038*/ 	.byte	0x04, 0x17
        /*003a*/ 	.short	(.L_155 - .L_154)
.L_154:
        /*003c*/ 	.word	0x00000000
        /*0040*/ 	.short	0x0007
        /*0042*/ 	.short	0x0030
        /*0044*/ 	.byte	0x00, 0xf0, 0x11, 0x00


	//----- nvinfo : EIATTR_KPARAM_INFO
	.align		4
.L_155:
        /*0048*/ 	.byte	0x04, 0x17
        /*004a*/ 	.short	(.L_157 - .L_156)
.L_156:
        /*004c*/ 	.word	0x00000000
        /*0050*/ 	.short	0x0006
        /*0052*/ 	.short	0x0028
        /*0054*/ 	.byte	0x00, 0xf5, 0x21, 0x00


	//----- nvinfo : EIATTR_KPARAM_INFO
	.align		4
.L_157:
        /*0058*/ 	.byte	0x04, 0x17
        /*005a*/ 	.short	(.L_159 - .L_158)
.L_158:
        /*005c*/ 	.word	0x00000000
        /*0060*/ 	.short	0x0005
        /*0062*/ 	.short	0x0020
        /*0064*/ 	.byte	0x00, 0xf0, 0x11, 0x00


	//----- nvinfo : EIATTR_KPARAM_INFO
	.align		4
.L_159:
        /*0068*/ 	.byte	0x04, 0x17
        /*006a*/ 	.short	(.L_161 - .L_160)
.L_160:
        /*006c*/ 	.word	0x00000000
        /*0070*/ 	.short	0x0004
        /*0072*/ 	.short	0x0018
        /*0074*/ 	.byte	0x00, 0xf5, 0x21, 0x00


	//----- nvinfo : EIATTR_KPARAM_INFO
	.align		4
.L_161:
        /*0078*/ 	.byte	0x04, 0x17
        /*007a*/ 	.short	(.L_163 - .L_162)
.L_162:
        /*007c*/ 	.word	0x00000000
        /*0080*/ 	.short	0x0003
        /*0082*/ 	.short	0x0010
        /*0084*/ 	.byte	0x00, 0xf0, 0x11, 0x00


	//----- nvinfo : EIATTR_KPARAM_INFO
	.align		4
.L_163:
        /*0088*/ 	.byte	0x04, 0x17
        /*008a*/ 	.short	(.L_165 - .L_164)
.L_164:
        /*008c*/ 	.word	0x00000000
        /*0090*/ 	.short	0x0002
        /*0092*/ 	.short	0x0008
        /*0094*/ 	.byte	0x00, 0xf5, 0x21, 0x00


	//----- nvinfo : EIATTR_KPARAM_INFO
	.align		4
.L_165:
        /*0098*/ 	.byte	0x04, 0x17
        /*009a*/ 	.short	(.L_167 - .L_166)
.L_166:
        /*009c*/ 	.word	0x00000000
        /*00a0*/ 	.short	0x0001
        /*00a2*/ 	.short	0x0004
        /*00a4*/ 	.byte	0x00, 0xf0, 0x11, 0x00


	//----- nvinfo : EIATTR_KPARAM_INFO
	.align		4
.L_167:
        /*00a8*/ 	.byte	0x04, 0x17
        /*00aa*/ 	.short	(.L_169 - .L_168)
.L_168:
        /*00ac*/ 	.word	0x00000000
        /*00b0*/ 	.short	0x0000
        /*00b2*/ 	.short	0x0000
        /*00b4*/ 	.byte	0x00, 0xf0, 0x11, 0x00


	//----- nvinfo : EIATTR_SPARSE_MMA_MASK
	.align		4
.L_169:
        /*00b8*/ 	.byte	0x03, 0x50
        /*00ba*/ 	.short	0x0000


	//----- nvinfo : EIATTR_MAXREG_COUNT
	.align		4
        /*00bc*/ 	.byte	0x03, 0x1b
        /*00be*/ 	.short	0x00ff


	//----- nvinfo : EIATTR_MERCURY_ISA_VERSION
	.align		4
        /*00c0*/ 	.byte	0x03, 0x5f
        /*00c2*/ 	.short	0x0101


	//----- nvinfo : EIATTR_VRC_CTA_INIT_COUNT
	.align		4
        /*00c4*/ 	.byte	0x02, 0x4a
	.zero		1
	.zero		1


	//----- nvinfo : EIATTR_EXIT_INSTR_OFFSETS
	.align		4
        /*00c8*/ 	.byte	0x04, 0x1c
        /*00ca*/ 	.short	(.L_171 - .L_170)


	//   ....[0]....
.L_170:
        /*00cc*/ 	.word	0x00000100


	//   ....[1]....
        /*00d0*/ 	.word	0x00004010


	//   ....[2]....
        /*00d4*/ 	.word	0x000074a0


	//   ....[3]....
        /*00d8*/ 	.word	0x00007640


	//   ....[4]....
        /*00dc*/ 	.word	0x00007780


	//----- nvinfo : EIATTR_CRS_STACK_SIZE
	.align		4
.L_171:
        /*00e0*/ 	.byte	0x04, 0x1e
        /*00e2*/ 	.short	(.L_173 - .L_172)
.L_172:
        /*00e4*/ 	.word	0x00000000


	//----- nvinfo : EIATTR_CBANK_PARAM_SIZE
	.align		4
.L_173:
        /*00e8*/ 	.byte	0x03, 0x19
        /*00ea*/ 	.short	0x0050


	//----- nvinfo : EIATTR_PARAM_CBANK
	.align		4
        /*00ec*/ 	.byte	0x04, 0x0a
        /*00ee*/ 	.short	(.L_175 - .L_174)
	.align		4
.L_174:
        /*00f0*/ 	.word	index@(.nv.constant0.raymarch)
        /*00f4*/ 	.short	0x0380
        /*00f6*/ 	.short	0x0050


	//----- nvinfo : EIATTR_SW_WAR
	.align		4
.L_175:
        /*00f8*/ 	.byte	0x04, 0x36
        /*00fa*/ 	.short	(.L_177 - .L_176)
.L_176:
        /*00fc*/ 	.word	0x00000008
.L_177:


//--------------------- .nv.info.generate_rays    --------------------------
	.section	.nv.info.generate_rays,"",@"SHT_CUDA_INFO"
	.sectionflags	@""
	.align	4


	//----- nvinfo : EIATTR_CUDA_API_VERSION
	.align		4
        /*0000*/ 	.byte	0x04, 0x37
        /*0002*/ 	.short	(.L_179 - .L_178)
.L_178:
        /*0004*/ 	.word	0x00000082


	//----- nvinfo : EIATTR_KPARAM_INFO
	.align		4
.L_179:
        /*0008*/ 	.byte	0x04, 0x17
        /*000a*/ 	.short	(.L_181 - .L_180)
.L_180:
        /*000c*/ 	.word	0x00000000
        /*0010*/ 	.short	0x0003
        /*0012*/ 	.short	0x0010
        /*0014*/ 	.byte	0x00, 0xf0, 0x11, 0x00


	//----- nvinfo : EIATTR_KPARAM_INFO
	.align		4
.L_181:
        /*0018*/ 	.byte	0x04, 0x17
        /*001a*/ 	.short	(.L_183 - .L_182)
.L_182:
        /*001c*/ 	.word	0x00000000
        /*0020*/ 	.short	0x0002
        /*0022*/ 	.short	0x0008
        /*0024*/ 	.byte	0x00, 0xf5, 0x21, 0x00


	//----- nvinfo : EIATTR_KPARAM_INFO
	.align		4
.L_183:
        /*0028*/ 	.byte	0x04, 0x17
        /*002a*/ 	.short	(.L_185 - .L_184)
.L_184:
        /*002c*/ 	.word	0x00000000
        /*0030*/ 	.short	0x0001
        /*0032*/ 	.short	0x0004
        /*0034*/ 	.byte	0x00, 0xf0, 0x11, 0x00


	//----- nvinfo : EIATTR_KPARAM_INFO
	.align		4
.L_185:
        /*0038*/ 	.byte	0x04, 0x17
        /*003a*/ 	.short	(.L_187 - .L_186)
.L_186:
        /*003c*/ 	.word	0x00000000
        /*0040*/ 	.short	0x0000
        /*0042*/ 	.short	0x0000
        /*0044*/ 	.byte	0x00, 0xf0, 0x11, 0x00


	//----- nvinfo : EIATTR_SPARSE_MMA_MASK
	.align		4
.L_187:
        /*0048*/ 	.byte	0x03, 0x50
        /*004a*/ 	.short	0x0000


	//----- nvinfo : EIATTR_MAXREG_COUNT
	.align		4
        /*004c*/ 	.byte	0x03, 0x1b
        /*004e*/ 	.short	0x00ff


	//----- nvinfo : EIATTR_MERCURY_ISA_VERSION
	.align		4
        /*0050*/ 	.byte	0x03, 0x5f
        /*0052*/ 	.short	0x0101


	//----- nvinfo : EIATTR_INT_WARP_WIDE_INSTR_OFFSETS
	.align		4
        /*0054*/ 	.byte	0x04, 0x31
        /*0056*/ 	.short	(.L_189 - .L_188)


	//   ....[0]....
.L_188:
        /*0058*/ 	.word	0x00001740


	//----- nvinfo : EIATTR_VRC_CTA_INIT_COUNT
	.align		4
.L_189:
        /*005c*/ 	.byte	0x02, 0x4a
	.zero		1
	.zero		1


	//----- nvinfo : EIATTR_EXIT_INSTR_OFFSETS
	.align		4
        /*0060*/ 	.byte	0x04, 0x1c
        /*0062*/ 	.short	(.L_191 - .L_190)


	//   ....[0]....
.L_190:
        /*0064*/ 	.word	0x000000c0


	//   ....[1]....
        /*0068*/ 	.word	0x00002290


	//----- nvinfo : EIATTR_CRS_STACK_SIZE
	.align		4
.L_191:
        /*006c*/ 	.byte	0x04, 0x1e
        /*006e*/ 	.short	(.L_193 - .L_192)
.L_192:
        /*0070*/ 	.word	0x00000000


	//----- nvinfo : EIATTR_CBANK_PARAM_SIZE
	.align		4
.L_193:
        /*0074*/ 	.byte	0x03, 0x19
        /*0076*/ 	.short	0x0014


	//----- nvinfo : EIATTR_PARAM_CBANK
	.align		4
        /*0078*/ 	.byte	0x04, 0x0a
        /*007a*/ 	.short	(.L_195 - .L_194)
	.align		4
.L_194:
        /*007c*/ 	.word	index@(.nv.constant0.generate_rays)
        /*0080*/ 	.short	0x0380
        /*0082*/ 	.short	0x0014


	//----- nvinfo : EIATTR_SW_WAR
	.align		4
.L_195:
        /*0084*/ 	.byte	0x04, 0x36
        /*0086*/ 	.short	(.L_197 - .L_196)
.L_196:
        /*0088*/ 	.word	0x00000008
.L_197:


//--------------------- .nv.info.reset_accum      --------------------------
	.section	.nv.info.reset_accum,"",@"SHT_CUDA_INFO"
	.sectionflags	@""
	.align	4


	//----- nvinfo : EIATTR_CUDA_API_VERSION
	.align		4
        /*0000*/ 	.byte	0x04, 0x37
        /*0002*/ 	.short	(.L_199 - .L_198)
.L_198:
        /*0004*/ 	.word	0x00000082


	//----- nvinfo : EIATTR_KPARAM_INFO
	.align		4
.L_199:
        /*0008*/ 	.byte	0x04, 0x17
        /*000a*/ 	.short	(.L_201 - .L_200)
.L_200:
        /*000c*/ 	.word	0x00000000
        /*0010*/ 	.short	0x0001
        /*0012*/ 	.short	0x0008
        /*0014*/ 	.byte	0x00, 0xf0, 0x11, 0x00


	//----- nvinfo : EIATTR_KPARAM_INFO
	.align		4
.L_201:
        /*0018*/ 	.byte	0x04, 0x17
        /*001a*/ 	.short	(.L_203 - .L_202)
.L_202:
        /*001c*/ 	.word	0x00000000
        /*0020*/ 	.short	0x0000
        /*0022*/ 	.short	0x0000
        /*0024*/ 	.byte	0x00, 0xf5, 0x21, 0x00


	//----- nvinfo : EIATTR_SPARSE_MMA_MASK
	.align		4
.L_203:
        /*0028*/ 	.byte	0x03, 0x50
        /*002a*/ 	.short	0x0000


	//----- nvinfo : EIATTR_MAXREG_COUNT
	.align		4
        /*002c*/ 	.byte	0x03, 0x1b
        /*002e*/ 	.short	0x00ff


	//----- nvinfo : EIATTR_MERCURY_ISA_VERSION
	.align		4
        /*0030*/ 	.byte	0x03, 0x5f
        /*0032*/ 	.short	0x0101


	//----- nvinfo : EIATTR_VRC_CTA_INIT_COUNT
	.align		4
        /*0034*/ 	.byte	0x02, 0x4a
	.zero		1
	.zero		1


	//----- nvinfo : EIATTR_EXIT_INSTR_OFFSETS
	.align		4
        /*0038*/ 	.byte	0x04, 0x1c
        /*003a*/ 	.short	(.L_205 - .L_204)


	//   ....[0]....
.L_204:
        /*003c*/ 	.word	0x00000070


	//   ....[1]....
        /*0040*/ 	.word	0x000000c0


	//----- nvinfo : EIATTR_CBANK_PARAM_SIZE
	.align		4
.L_205:
        /*0044*/ 	.byte	0x03, 0x19
        /*0046*/ 	.short	0x000c


	//----- nvinfo : EIATTR_PARAM_CBANK
	.align		4
        /*0048*/ 	.byte	0x04, 0x0a
        /*004a*/ 	.short	(.L_207 - .L_206)
	.align		4
.L_206:
        /*004c*/ 	.word	index@(.nv.constant0.reset_accum)
        /*0050*/ 	.short	0x0380
        /*0052*/ 	.short	0x000c


	//----- nvinfo : EIATTR_SW_WAR
	.align		4
.L_207:
        /*0054*/ 	.byte	0x04, 0x36
        /*0056*/ 	.short	(.L_209 - .L_208)
.L_208:
        /*0058*/ 	.word	0x00000008
.L_209:


//--------------------- .nv.callgraph             --------------------------
	.section	.nv.callgraph,"",@"SHT_CUDA_CALLGRAPH"
	.align	4
	.sectionentsize	8
	.align		4
        /*0000*/ 	.word	0x00000000
	.align		4
        /*0004*/ 	.word	0xffffffff
	.align		4
        /*0008*/ 	.word	index@(print_curand_state_size)
	.align		4
        /*000c*/ 	.word	index@(vprintf)
	.align		4
        /*0010*/ 	.word	index@(generate_rays_test)
	.align		4
        /*0014*/ 	.word	index@(vprintf)
	.align		4
        /*0018*/ 	.word	index@(print_str)
	.align		4
        /*001c*/ 	.word	index@(vprintf)
	.align		4
        /*0020*/ 	.word	0x00000000
	.align		4
        /*0024*/ 	.word	0xfffffffe
	.align		4
        /*0028*/ 	.word	0x00000000
	.align		4
        /*002c*/ 	.word	0xfffffffd
	.align		4
        /*0030*/ 	.word	0x00000000
	.align		4
        /*0034*/ 	.word	0xfffffffc


//--------------------- .nv.constant4             --------------------------
	.section	.nv.constant4,"a",@progbits
	.align	8
	.align		8
.nv.constant4:
        /*0000*/ 	.dword	vprintf
	.align		8
        /*0008*/ 	.dword	precalc_xorwow_matrix
	.align		8
        /*0010*/ 	.dword	precalc_xorwow_offset_matrix
	.align		8
        /*0018*/ 	.dword	mrg32k3aM1
	.align		8
        /*0020*/ 	.dword	mrg32k3aM2
	.align		8
        /*0028*/ 	.dword	mrg32k3aM1SubSeq
	.align		8
        /*0030*/ 	.dword	mrg32k3aM2SubSeq
	.align		8
        /*0038*/ 	.dword	mrg32k3aM1Seq
	.align		8
        /*0040*/ 	.dword	mrg32k3aM2Seq
	.align		8
        /*0048*/ 	.dword	$str
	.align		8
        /*0050*/ 	.dword	$str$1
	.align		8
        /*0058*/ 	.dword	$str$2


//--------------------- .nv.constant3             --------------------------
	.section	.nv.constant3,"a",@progbits
	.align	8
.nv.constant3:
	.type		__cr_lgamma_table,@object
	.size		__cr_lgamma_table,(.L_8 - __cr_lgamma_table)
__cr_lgamma_table:
        /*0000*/ 	.byte	0x00, 0x00, 0x00, 0x00, 0x00, 0x00, 0x00, 0x00, 0x00, 0x00, 0x00, 0x00, 0x00, 0x00, 0x00, 0x00
        /*0010*/ 	.byte	0xef, 0x39, 0xfa, 0xfe, 0x42, 0x2e, 0xe6, 0x3f, 0x02, 0x20, 0x2a, 0xfa, 0x0b, 0xab, 0xfc, 0x3f
        /*0020*/ 	.byte	0xf9, 0x2c, 0x92, 0x7c, 0xa7, 0x6c, 0x09, 0x40, 0xc9, 0x79, 0x44, 0x3c, 0x64, 0x26, 0x13, 0x40
        /*0030*/ 	.byte	0xca, 0x01, 0xcf, 0x3a, 0x27, 0x51, 0x1a, 0x40, 0x30, 0xcc, 0x2d, 0xf3, 0xe1, 0x0c, 0x21, 0x40
        /*0040*/ 	.byte	0x0d, 0xb7, 0xfc, 0x82, 0x8e, 0x35, 0x25, 0x40
.L_8:


//--------------------- .text.print_curand_state_size --------------------------
	.section	.text.print_curand_state_size,"ax",@progbits
	.align	128
        .global         print_curand_state_size
        .type           print_curand_state_size,@function
        .size           print_curand_state_size,(.L_x_253 - print_curand_state_size)
        .other          print_curand_state_size,@"STO_CUDA_ENTRY STV_DEFAULT"
print_curand_state_size:
.text.print_curand_state_size:
[----:B------:R-:W0:Y:S01]  /*0000*/  LDC R1, c[0x0][0x37c] ;  /* 0x0000df00ff017b82 */ /* 0x000e220000000800 */
[----:B------:R-:W-:Y:S02]  /*0010*/  HFMA2 R9, -RZ, RZ, 0, 0 ;  /* 0x00000000ff097431 */ /* 0x000fe400000001ff */
[----:B0-----:R-:W-:Y:S01]  /*0020*/  VIADD R1, R1, 0xfffffff8 ;  /* 0xfffffff801017836 */ /* 0x001fe20000000000 */
[----:B------:R-:W-:Y:S01]  /*0030*/  MOV R0, 0x0 ;  /* 0x0000000000007802 */ /* 0x000fe20000000f00 */
[----:B------:R-:W-:Y:S01]  /*0040*/  IMAD.MOV.U32 R8, RZ, RZ, 0x30 ;  /* 0x00000030ff087424 */ /* 0x000fe200078e00ff */
[----:B------:R-:W0:Y:S02]  /*0050*/  LDCU UR4, c[0x0][0x2f8] ;  /* 0x00005f00ff0477ac */ /* 0x000e240008000800 */
[----:B------:R1:W2:Y:S02]  /*0060*/  LDC.64 R2, c[0x4][R0] ;  /* 0x0100000000027b82 */ /* 0x0002a40000000a00 */
[----:B------:R1:W-:Y:S01]  /*0070*/  STL.64 [R1], R8 ;  /* 0x0000000801007387 */ /* 0x0003e20000100a00 */
[----:B------:R-:W3:Y:S01]  /*0080*/  LDCU.64 UR6, c[0x4][0x58] ;  /* 0x01000b00ff0677ac */ /* 0x000ee20008000a00 */
[----:B------:R-:W4:Y:S01]  /*0090*/  LDCU UR5, c[0x0][0x2fc] ;  /* 0x00005f80ff0577ac */ /* 0x000f220008000800 */
[----:B0-----:R-:W-:Y:S01]  /*00a0*/  IADD3 R6, P0, PT, R1, UR4, RZ ;  /* 0x0000000401067c10 */ /* 0x001fe2000ff1e0ff */
[----:B---3--:R-:W-:Y:S01]  /*00b0*/  IMAD.U32 R4, RZ, RZ, UR6 ;  /* 0x00000006ff047e24 */ /* 0x008fe2000f8e00ff */
[----:B------:R-:W-:-:S03]  /*00c0*/  MOV R5, UR7 ;  /* 0x0000000700057c02 */ /* 0x000fc60008000f00 */
[----:B-1--4-:R-:W-:-:S08]  /*00d0*/  IMAD.X R7, RZ, RZ, UR5, P0 ;  /* 0x00000005ff077e24 */ /* 0x012fd000080e06ff */
[----:B------:R-:W-:-:S07]  /*00e0*/  LEPC R20, `(.L_x_0) ;  /* 0x000000001014794e */ /* 0x000fce0000000000 */
[----:B--2---:R-:W-:Y:S05]  /*00f0*/  CALL.ABS.NOINC R2 ;  /* 0x0000000002007343 */ /* 0x004fea0003c00000 */
.L_x_0:
[----:B------:R-:W-:Y:S05]  /*0100*/  EXIT ;  /* 0x000000000000794d */ /* 0x000fea0003800000 */
.L_x_1:
[----:B------:R-:W-:-:S00]  /*0110*/  BRA `(.L_x_1) ;  /* 0xfffffffc00fc7947 */ /* 0x000fc0000383ffff */
[----:B------:R-:W-:-:S00]  /*0120*/  NOP ;  /* 0x0000000000007918 */ /* 0x000fc00000000000 */
        /* <DEDUP_REMOVED lines=13> */
.L_x_253:


//--------------------- .text.generate_rays_test  --------------------------
	.section	.text.generate_rays_test,"ax",@progbits
	.align	128
        .global         generate_rays_test
        .type           generate_rays_test,@function
        .size           generate_rays_test,(.L_x_254 - generate_rays_test)
        .other          generate_rays_test,@"STO_CUDA_ENTRY STV_DEFAULT"
generate_rays_test:
.text.generate_rays_test:
[----:B------:R-:W0:Y:S01]  /*0000*/  LDC R1, c[0x0][0x37c] ;  /* 0x0000df00ff017b82 */ /* 0x000e220000000800 */
[----:B------:R-:W1:Y:S01]  /*0010*/  S2R R5, SR_TID.Y ;  /* 0x0000000000057919 */ /* 0x000e620000002200 */
[----:B------:R-:W2:Y:S06]  /*0020*/  LDCU UR5, c[0x0][0x2fc] ;  /* 0x00005f80ff0577ac */ /* 0x000eac0008000800 */
[----:B------:R-:W3:Y:S01]  /*0030*/  LDC R3, c[0x0][0x360] ;  /* 0x0000d800ff037b82 */ /* 0x000ee20000000800 */
[----:B0-----:R-:W-:Y:S01]  /*0040*/  VIADD R1, R1, 0xfffffff8 ;  /* 0xfffffff801017836 */ /* 0x001fe20000000000 */
[----:B------:R-:W3:Y:S01]  /*0050*/  S2R R2, SR_TID.X ;  /* 0x0000000000027919 */ /* 0x000ee20000002100 */
[----:B------:R-:W0:Y:S05]  /*0060*/  LDCU UR4, c[0x0][0x2f8] ;  /* 0x00005f00ff0477ac */ /* 0x000e2a0008000800 */
[----:B------:R-:W1:Y:S08]  /*0070*/  S2UR UR7, SR_CTAID.Y ;  /* 0x00000000000779c3 */ /* 0x000e700000002600 */
[----:B------:R-:W1:Y:S01]  /*0080*/  LDC R0, c[0x0][0x364] ;  /* 0x0000d900ff007b82 */ /* 0x000e620000000800 */
[----:B0-----:R-:W-:-:S07]  /*0090*/  IADD3 R6, P1, PT, R1, UR4, RZ ;  /* 0x0000000401067c10 */ /* 0x001fce000ff3e0ff */
[----:B------:R-:W3:Y:S01]  /*00a0*/  S2UR UR6, SR_CTAID.X ;  /* 0x00000000000679c3 */ /* 0x000ee20000002500 */
[----:B--2---:R-:W-:-:S07]  /*00b0*/  IMAD.X R7, RZ, RZ, UR5, P1 ;  /* 0x00000005ff077e24 */ /* 0x004fce00088e06ff */
[----:B------:R-:W0:Y:S01]  /*00c0*/  LDC.64 R8, c[0x0][0x380] ;  /* 0x0000e000ff087b82 */ /* 0x000e220000000a00 */
[----:B-1----:R-:W-:Y:S02]  /*00d0*/  IMAD R0, R0, UR7, R5 ;  /* 0x0000000700007c24 */ /* 0x002fe4000f8e0205 */
[----:B---3--:R-:W-:-:S03]  /*00e0*/  IMAD R3, R3, UR6, R2 ;  /* 0x0000000603037c24 */ /* 0x008fc6000f8e0202 */
[----:B0-----:R-:W-:-:S04]  /*00f0*/  ISETP.GE.AND P0, PT, R0, R9, PT ;  /* 0x000000090000720c */ /* 0x001fc80003f06270 */
[----:B------:R-:W-:-:S13]  /*0100*/  ISETP.GE.OR P0, PT, R3, R8, P0 ;  /* 0x000000080300720c */ /* 0x000fda0000706670 */
[----:B------:R-:W-:Y:S05]  /*0110*/  @P0 EXIT ;  /* 0x000000000000094d */ /* 0x000fea0003800000 */
[-C--:B------:R-:W-:Y:S01]  /*0120*/  IMAD R2, R9, R8.reuse, RZ ;  /* 0x0000000809027224 */ /* 0x080fe200078e02ff */
[----:B------:R-:W-:Y:S01]  /*0130*/  IADD3 R3, PT, PT, -R3, RZ, RZ ;  /* 0x000000ff03037210 */ /* 0x000fe20007ffe1ff */
[----:B------:R-:W-:-:S03]  /*0140*/  IMAD R0, R0, R8, RZ ;  /* 0x0000000800007224 */ /* 0x000fc600078e02ff */
[----:B------:R-:W-:-:S04]  /*0150*/  ISETP.GE.AND P0, PT, R2, 0x1, PT ;  /* 0x000000010200780c */ /* 0x000fc80003f06270 */
[----:B------:R-:W-:-:S13]  /*0160*/  ISETP.NE.OR P0, PT, R0, R3, !P0 ;  /* 0x000000030000720c */ /* 0x000fda0004705670 */
[----:B------:R-:W-:Y:S05]  /*0170*/  @P0 EXIT ;  /* 0x000000000000094d */ /* 0x000fea0003800000 */
[----:B------:R-:W-:Y:S01]  /*0180*/  MOV R0, 0x0 ;  /* 0x0000000000007802 */ /* 0x000fe20000000f00 */
[----:B------:R0:W-:Y:S01]  /*0190*/  STL.64 [R1], R8 ;  /* 0x0000000801007387 */ /* 0x0001e20000100a00 */
[----:B------:R-:W1:Y:S02]  /*01a0*/  LDCU.64 UR4, c[0x4][0x50] ;  /* 0x01000a00ff0477ac */ /* 0x000e640008000a00 */
[----:B------:R0:W2:Y:S01]  /*01b0*/  LDC.64 R2, c[0x4][R0] ;  /* 0x0100000000027b82 */ /* 0x0000a20000000a00 */
[----:B-1----:R-:W-:Y:S01]  /*01c0*/  IMAD.U32 R4, RZ, RZ, UR4 ;  /* 0x00000004ff047e24 */ /* 0x002fe2000f8e00ff */
[----:B0-----:R-:W-:-:S07]  /*01d0*/  MOV R5, UR5 ;  /* 0x0000000500057c02 */ /* 0x001fce0008000f00 */
[----:B------:R-:W-:-:S07]  /*01e0*/  LEPC R20, `(.L_x_2) ;  /* 0x000000001014794e */ /* 0x000fce0000000000 */
[----:B--2---:R-:W-:Y:S05]  /*01f0*/  CALL.ABS.NOINC R2 ;  /* 0x0000000002007343 */ /* 0x004fea0003c00000 */
.L_x_2:
[----:B------:R-:W-:Y:S05]  /*0200*/  EXIT ;  /* 0x000000000000794d */ /* 0x000fea0003800000 */
.L_x_3:
        /* <DEDUP_REMOVED lines=15> */
.L_x_254:


//--------------------- .text.draw_circle         --------------------------
	.section	.text.draw_circle,"ax",@progbits
	.align	128
        .global         draw_circle
        .type           draw_circle,@function
        .size           draw_circle,(.L_x_255 - draw_circle)
        .other          draw_circle,@"STO_CUDA_ENTRY STV_DEFAULT"
draw_circle:
.text.draw_circle:
[----:B------:R-:W-:Y:S01]  /*0000*/  LDC R1, c[0x0][0x37c] ;  /* 0x0000df00ff017b82 */ /* 0x000fe20000000800 */
[----:B------:R-:W0:Y:S07]  /*0010*/  S2R R2, SR_TID.Y ;  /* 0x0000000000027919 */ /* 0x000e2e0000002200 */
[----:B------:R-:W1:Y:S01]  /*0020*/  LDC R0, c[0x0][0x360] ;  /* 0x0000d800ff007b82 */ /* 0x000e620000000800 */
[----:B------:R-:W2:Y:S01]  /*0030*/  LDCU.64 UR6, c[0x0][0x380] ;  /* 0x00007000ff0677ac */ /* 0x000ea20008000a00 */
[----:B------:R-:W1:Y:S06]  /*0040*/  S2R R5, SR_TID.X ;  /* 0x0000000000057919 */ /* 0x000e6c0000002100 */
[----:B------:R-:W0:Y:S08]  /*0050*/  S2UR UR5, SR_CTAID.Y ;  /* 0x00000000000579c3 */ /* 0x000e300000002600 */
[----:B------:R-:W0:Y:S08]  /*0060*/  LDC R3, c[0x0][0x364] ;  /* 0x0000d900ff037b82 */ /* 0x000e300000000800 */
[----:B------:R-:W1:Y:S01]  /*0070*/  S2UR UR4, SR_CTAID.X ;  /* 0x00000000000479c3 */ /* 0x000e620000002500 */
[----:B0-----:R-:W-:-:S05]  /*0080*/  IMAD R3, R3, UR5, R2 ;  /* 0x0000000503037c24 */ /* 0x001fca000f8e0202 */
[----:B--2---:R-:W-:Y:S01]  /*0090*/  ISETP.GE.AND P0, PT, R3, UR7, PT ;  /* 0x0000000703007c0c */ /* 0x004fe2000bf06270 */
[----:B-1----:R-:W-:-:S05]  /*00a0*/  IMAD R0, R0, UR4, R5 ;  /* 0x0000000400007c24 */ /* 0x002fca000f8e0205 */
[----:B------:R-:W-:-:S13]  /*00b0*/  ISETP.GE.OR P0, PT, R0, UR6, P0 ;  /* 0x0000000600007c0c */ /* 0x000fda0008706670 */
[----:B------:R-:W-:Y:S05]  /*00c0*/  @P0 EXIT ;  /* 0x000000000000094d */ /* 0x000fea0003800000 */
[----:B------:R-:W0:Y:S01]  /*00d0*/  LDCU.64 UR4, c[0x0][0x388] ;  /* 0x00007100ff0477ac */ /* 0x000e220008000a00 */
[----:B------:R-:W-:Y:S02]  /*00e0*/  I2FP.F32.U32 R4, R3 ;  /* 0x0000000300047245 */ /* 0x000fe40000201000 */
[----:B------:R-:W-:Y:S01]  /*00f0*/  I2FP.F32.S32 R2, R0 ;  /* 0x0000000000027245 */ /* 0x000fe20000201400 */
[----:B------:R-:W-:Y:S02]  /*0100*/  IMAD R0, R3, UR6, R0 ;  /* 0x0000000603007c24 */ /* 0x000fe4000f8e0200 */
[----:B0-----:R-:W-:Y:S02]  /*0110*/  FADD R4, R4, -UR5 ;  /* 0x8000000504047e21 */ /* 0x001fe40008000000 */
[----:B------:R-:W-:Y:S02]  /*0120*/  FADD R2, R2, -UR4 ;  /* 0x8000000402027e21 */ /* 0x000fe40008000000 */
[----:B------:R-:W-:-:S04]  /*0130*/  FMUL R5, R4, R4 ;  /* 0x0000000404057220 */ /* 0x000fc80000400000 */
[----:B------:R-:W-:-:S05]  /*0140*/  FFMA R5, R2, R2, R5 ;  /* 0x0000000202057223 */ /* 0x000fca0000000005 */
[----:B------:R-:W-:-:S13]  /*0150*/  FSETP.GTU.AND P0, PT, R5, 400, PT ;  /* 0x43c800000500780b */ /* 0x000fda0003f0c000 */
[----:B------:R-:W-:Y:S05]  /*0160*/  @P0 EXIT ;  /* 0x000000000000094d */ /* 0x000fea0003800000 */
[----:B------:R-:W0:Y:S01]  /*0170*/  LDCU.64 UR6, c[0x0][0x390] ;  /* 0x00007200ff0677ac */ /* 0x000e220008000a00 */
[----:B------:R-:W-:Y:S02]  /*0180*/  IMAD R0, R0, 0x3, RZ ;  /* 0x0000000300007824 */ /* 0x000fe400078e02ff */
[----:B------:R-:W-:Y:S01]  /*0190*/  HFMA2 R4, -RZ, RZ, 0, 1.5199184417724609375e-05 ;  /* 0x000000ffff047431 */ /* 0x000fe200000001ff */
[----:B------:R-:W1:Y:S02]  /*01a0*/  LDCU.64 UR4, c[0x0][0x358] ;  /* 0x00006b00ff0477ac */ /* 0x000e640008000a00 */
[----:B0-----:R-:W-:-:S04]  /*01b0*/  IADD3 R2, P0, PT, R0, UR6, RZ ;  /* 0x0000000600027c10 */ /* 0x001fc8000ff1e0ff */
[----:B------:R-:W-:Y:S02]  /*01c0*/  LEA.HI.X.SX32 R3, R0, UR7, 0x1, P0 ;  /* 0x0000000700037c11 */ /* 0x000fe400080f0eff */
[----:B------:R-:W-:-:S03]  /*01d0*/  PRMT R0, R4, 0x7610, R0 ;  /* 0x0000761004007816 */ /* 0x000fc60000000000 */
[----:B-1----:R-:W-:Y:S04]  /*01e0*/  STG.E.U8 desc[UR4][R2.64+0x1], RZ ;  /* 0x000001ff02007986 */ /* 0x002fe8000c101104 */
[----:B------:R-:W-:Y:S04]  /*01f0*/  STG.E.U8 desc[UR4][R2.64], R0 ;  /* 0x0000000002007986 */ /* 0x000fe8000c101104 */
[----:B------:R-:W-:Y:S01]  /*0200*/  STG.E.U8 desc[UR4][R2.64+0x2], RZ ;  /* 0x000002ff02007986 */ /* 0x000fe2000c101104 */
[----:B------:R-:W-:Y:S05]  /*0210*/  EXIT ;  /* 0x000000000000794d */ /* 0x000fea0003800000 */
.L_x_4:
        /* <DEDUP_REMOVED lines=14> */
.L_x_255:


//--------------------- .text.generate_image      --------------------------
	.section	.text.generate_image,"ax",@progbits
	.align	128
        .global         generate_image
        .type           generate_image,@function
        .size           generate_image,(.L_x_256 - generate_image)
        .other          generate_image,@"STO_CUDA_ENTRY STV_DEFAULT"
generate_image:
.text.generate_image:
        /* <DEDUP_REMOVED lines=14> */
[----:B------:R-:W-:Y:S01]  /*00e0*/  IMAD R2, R0, UR6, R5 ;  /* 0x0000000600027c24 */ /* 0x000fe2000f8e0205 */
[----:B------:R-:W-:Y:S01]  /*00f0*/  IADD3 R7, PT, PT, R5, R0, RZ ;  /* 0x0000000005077210 */ /* 0x000fe20007ffe0ff */
[----:B------:R-:W1:Y:S02]  /*0100*/  LDCU.64 UR4, c[0x0][0x358] ;  /* 0x00006b00ff0477ac */ /* 0x000e640008000a00 */
[----:B------:R-:W-:-:S05]  /*0110*/  IMAD R3, R2, 0x3, RZ ;  /* 0x0000000302037824 */ /* 0x000fca00078e02ff */
[----:B0-----:R-:W-:-:S04]  /*0120*/  IADD3 R2, P0, PT, R3, UR8, RZ ;  /* 0x0000000803027c10 */ /* 0x001fc8000ff1e0ff */
[----:B------:R-:W-:-:S05]  /*0130*/  LEA.HI.X.SX32 R3, R3, UR9, 0x1, P0 ;  /* 0x0000000903037c11 */ /* 0x000fca00080f0eff */
[----:B-1----:R-:W-:Y:S04]  /*0140*/  STG.E.U8 desc[UR4][R2.64], R5 ;  /* 0x0000000502007986 */ /* 0x002fe8000c101104 */
[----:B------:R-:W-:Y:S04]  /*0150*/  STG.E.U8 desc[UR4][R2.64+0x1], R0 ;  /* 0x0000010002007986 */ /* 0x000fe8000c101104 */
[----:B------:R-:W-:Y:S01]  /*0160*/  STG.E.U8 desc[UR4][R2.64+0x2], R7 ;  /* 0x0000020702007986 */ /* 0x000fe2000c101104 */
[----:B------:R-:W-:Y:S05]  /*0170*/  EXIT ;  /* 0x000000000000794d */ /* 0x000fea0003800000 */
.L_x_5:
        /* <DEDUP_REMOVED lines=16> */
.L_x_256:


//--------------------- .text.print_str           --------------------------
	.section	.text.print_str,"ax",@progbits
	.align	128
        .global         print_str
        .type           print_str,@function
        .size           print_str,(.L_x_257 - print_str)
        .other          print_str,@"STO_CUDA_ENTRY STV_DEFAULT"
print_str:
.text.print_str:
[----:B------:R-:W0:Y:S08]  /*0000*/  LDC R1, c[0x0][0x37c] ;  /* 0x0000df00ff017b82 */ /* 0x000e300000000800 */
[----:B------:R-:W1:Y:S01]  /*0010*/  LDC.64 R8, c[0x0][0x380] ;  /* 0x0000e000ff087b82 */ /* 0x000e620000000a00 */
[----:B0-----:R-:W-:Y:S01]  /*0020*/  VIADD R1, R1, 0xfffffff8 ;  /* 0xfffffff801017836 */ /* 0x001fe20000000000 */
[----:B------:R-:W-:Y:S01]  /*0030*/  MOV R0, 0x0 ;  /* 0x0000000000007802 */ /* 0x000fe20000000f00 */
[----:B------:R-:W0:Y:S01]  /*0040*/  LDCU UR4, c[0x0][0x2f8] ;  /* 0x00005f00ff0477ac */ /* 0x000e220008000800 */
[----:B------:R-:W2:Y:S04]  /*0050*/  LDCU.64 UR6, c[0x4][0x48] ;  /* 0x01000900ff0677ac */ /* 0x000ea80008000a00 */
[----:B------:R3:W4:Y:S01]  /*0060*/  LDC.64 R2, c[0x4][R0] ;  /* 0x0100000000027b82 */ /* 0x0007220000000a00 */
[----:B------:R-:W5:Y:S01]  /*0070*/  LDCU UR5, c[0x0][0x2fc] ;  /* 0x00005f80ff0577ac */ /* 0x000f620008000800 */
[----:B0-----:R-:W-:Y:S01]  /*0080*/  IADD3 R6, P0, PT, R1, UR4, RZ ;  /* 0x0000000401067c10 */ /* 0x001fe2000ff1e0ff */
[----:B-1----:R3:W-:Y:S01]  /*0090*/  STL.64 [R1], R8 ;  /* 0x0000000801007387 */ /* 0x0027e20000100a00 */
[----:B--2---:R-:W-:Y:S01]  /*00a0*/  IMAD.U32 R4, RZ, RZ, UR6 ;  /* 0x00000006ff047e24 */ /* 0x004fe2000f8e00ff */
[----:B------:R-:W-:-:S02]  /*00b0*/  MOV R5, UR7 ;  /* 0x0000000700057c02 */ /* 0x000fc40008000f00 */
[----:B-----5:R-:W-:-:S08]  /*00c0*/  IMAD.X R7, RZ, RZ, UR5, P0 ;  /* 0x00000005ff077e24 */ /* 0x020fd000080e06ff */
[----:B------:R-:W-:-:S07]  /*00d0*/  LEPC R20, `(.L_x_6) ;  /* 0x000000001014794e */ /* 0x000fce0000000000 */
[----:B---34-:R-:W-:Y:S05]  /*00e0*/  CALL.ABS.NOINC R2 ;  /* 0x0000000002007343 */ /* 0x018fea0003c00000 */
.L_x_6:
[----:B------:R-:W-:Y:S05]  /*00f0*/  EXIT ;  /* 0x000000000000794d */ /* 0x000fea0003800000 */
.L_x_7:
        /* <DEDUP_REMOVED lines=16> */
.L_x_257:


//--------------------- .text.raymarch            --------------------------
	.section	.text.raymarch,"ax",@progbits
	.align	128
        .global         raymarch
        .type           raymarch,@function
        .size           raymarch,(.L_x_249 - raymarch)
        .other          raymarch,@"STO_CUDA_ENTRY STV_DEFAULT"
raymarch:
.text.raymarch:
[----:B------:R-:W0:Y:S01]  /*0000*/  LDC R1, c[0x0][0x37c] ;  /* 0x0000df00ff017b82 */ /* 0x000e220000000800 */
[----:B------:R-:W1:Y:S07]  /*0010*/  S2R R0, SR_TID.Y ;  /* 0x0000000000007919 */ /* 0x000e6e0000002200 */
[----:B------:R-:W2:Y:S01]  /*0020*/  LDC R16, c[0x0][0x360] ;  /* 0x0000d800ff107b82 */ /* 0x000ea20000000800 */
[----:B------:R-:W3:Y:S01]  /*0030*/  LDCU.64 UR6, c[0x0][0x380] ;  /* 0x00007000ff0677ac */ /* 0x000ee20008000a00 */
[----:B0-----:R-:W-:Y:S01]  /*0040*/  IADD3 R1, PT, PT, R1, -0x12c0, RZ ;  /* 0xffffed4001017810 */ /* 0x001fe20007ffe0ff */
[----:B------:R-:W2:Y:S03]  /*0050*/  S2R R5, SR_TID.X ;  /* 0x0000000000057919 */ /* 0x000ea60000002100 */
[----:B------:R-:W-:-:S02]  /*0060*/  R2UR UR8, R1 ;  /* 0x00000000010872ca */ /* 0x000fc400000e0000 */
[----:B------:R-:W1:Y:S01]  /*0070*/  S2UR UR5, SR_CTAID.Y ;  /* 0x00000000000579c3 */ /* 0x000e620000002600 */
[----:B------:R-:W-:-:S07]  /*0080*/  R2UR UR16, R1 ;  /* 0x00000000011072ca */ /* 0x000fce00000e0000 */
[----:B------:R-:W1:Y:S08]  /*0090*/  LDC R3, c[0x0][0x364] ;  /* 0x0000d900ff037b82 */ /* 0x000e700000000800 */
[----:B------:R-:W2:Y:S01]  /*00a0*/  S2UR UR4, SR_CTAID.X ;  /* 0x00000000000479c3 */ /* 0x000ea20000002500 */
[----:B-1----:R-:W-:-:S05]  /*00b0*/  IMAD R3, R3, UR5, R0 ;  /* 0x0000000503037c24 */ /* 0x002fca000f8e0200 */
[----:B---3--:R-:W-:Y:S01]  /*00c0*/  ISETP.GE.AND P0, PT, R3, UR7, PT ;  /* 0x0000000703007c0c */ /* 0x008fe2000bf06270 */
[----:B--2---:R-:W-:-:S05]  /*00d0*/  IMAD R16, R16, UR4, R5 ;  /* 0x0000000410107c24 */ /* 0x004fca000f8e0205 */
[----:B------:R-:W-:Y:S01]  /*00e0*/  ISETP.GE.OR P0, PT, R16, UR6, P0 ;  /* 0x0000000610007c0c */ /* 0x000fe20008706670 */
[----:B------:R-:W-:-:S12]  /*00f0*/  IMAD R16, R3, UR6, R16 ;  /* 0x0000000603107c24 */ /* 0x000fd8000f8e0210 */
[----:B------:R-:W-:Y:S05]  /*0100*/  @P0 EXIT ;  /* 0x000000000000094d */ /* 0x000fea0003800000 */
[----:B------:R-:W0:Y:S01]  /*0110*/  LDCU UR6, c[0x0][0x390] ;  /* 0x00007200ff0677ac */ /* 0x000e220008000800 */
[----:B------:R-:W0:Y:S01]  /*0120*/  LDCU.64 UR4, c[0x0][0x388] ;  /* 0x00007100ff0477ac */ /* 0x000e220008000a00 */
[----:B------:R-:W1:Y:S01]  /*0130*/  LDCU.64 UR12, c[0x0][0x358] ;  /* 0x00006b00ff0c77ac */ /* 0x000e620008000a00 */
[----:B0-----:R-:W-:-:S06]  /*0140*/  UIMAD.WIDE UR4, UR6, 0x80, UR4 ;  /* 0x00000080060478a5 */ /* 0x001fcc000f8e0204 */
[----:B------:R-:W-:Y:S02]  /*0150*/  MOV R6, UR4 ;  /* 0x0000000400067c02 */ /* 0x000fe40008000f00 */
[----:B------:R-:W-:Y:S02]  /*0160*/  MOV R7, UR5 ;  /* 0x0000000500077c02 */ /* 0x000fe40008000f00 */
[----:B------:R-:W-:Y:S02]  /*0170*/  MOV R8, UR4 ;  /* 0x0000000400087c02 */ /* 0x000fe40008000f00 */
[----:B------:R-:W-:Y:S01]  /*0180*/  MOV R9, UR5 ;  /* 0x0000000500097c02 */ /* 0x000fe20008000f00 */
[----:B-1----:R-:W2:Y:S04]  /*0190*/  LDG.E.64 R2, desc[UR12][R6.64+0x48] ;  /* 0x0000480c06027981 */ /* 0x002ea8000c1e1b00 */
[----:B------:R-:W3:Y:S01]  /*01a0*/  LDG.E.64 R4, desc[UR12][R8.64+0x50] ;  /* 0x0000500c08047981 */ /* 0x000ee2000c1e1b00 */
[----:B------:R-:W-:-:S04]  /*01b0*/  IMAD R14, R16, 0x3, RZ ;  /* 0x00000003100e7824 */ /* 0x000fc800078e02ff */
[----:B--2---:R-:W-:-:S04]  /*01c0*/  IMAD.WIDE R2, R14, 0x4, R2 ;  /* 0x000000040e027825 */ /* 0x004fc800078e0202 */
[----:B---3--:R-:W-:Y:S01]  /*01d0*/  IMAD.WIDE R4, R14, 0x4, R4 ;  /* 0x000000040e047825 */ /* 0x008fe200078e0204 */
[----:B------:R0:W5:Y:S04]  /*01e0*/  LDG.E R15, desc[UR12][R2.64] ;  /* 0x0000000c020f7981 */ /* 0x000168000c1e1900 */
[----:B------:R0:W5:Y:S04]  /*01f0*/  LDG.E R12, desc[UR12][R2.64+0x4] ;  /* 0x0000040c020c7981 */ /* 0x000168000c1e1900 */
[----:B------:R0:W5:Y:S04]  /*0200*/  LDG.E R13, desc[UR12][R2.64+0x8] ;  /* 0x0000080c020d7981 */ /* 0x000168000c1e1900 */
[----:B------:R0:W5:Y:S04]  /*0210*/  LDG.E R32, desc[UR12][R4.64] ;  /* 0x0000000c04207981 */ /* 0x000168000c1e1900 */
[----:B------:R0:W5:Y:S04]  /*0220*/  LDG.E R29, desc[UR12][R4.64+0x4] ;  /* 0x0000040c041d7981 */ /* 0x000168000c1e1900 */
[----:B------:R0:W5:Y:S01]  /*0230*/  LDG.E R30, desc[UR12][R4.64+0x8] ;  /* 0x0000080c041e7981 */ /* 0x000162000c1e1900 */
[----:B------:R-:W-:Y:S01]  /*0240*/  HFMA2 R28, -RZ, RZ, 0, 0 ;  /* 0x00000000ff1c7431 */ /* 0x000fe200000001ff */
[----:B------:R-:W-:Y:S01]  /*0250*/  BSSY.RECONVERGENT B0, `(.L_x_8) ;  /* 0x00003d1000007945 */ /* 0x000fe20003800200 */
[----:B------:R-:W-:Y:S01]  /*0260*/  HFMA2 R11, -RZ, RZ, 1.875, 0 ;  /* 0x3f800000ff0b7431 */ /* 0x000fe200000001ff */
[----:B------:R-:W-:Y:S01]  /*0270*/  MOV R27, RZ ;  /* 0x000000ff001b7202 */ /* 0x000fe20000000f00 */
[----:B------:R-:W-:Y:S01]  /*0280*/  IMAD.MOV.U32 R20, RZ, RZ, -0x1 ;  /* 0xffffffffff147424 */ /* 0x000fe200078e00ff */
[----:B------:R-:W-:-:S02]  /*0290*/  MOV R10, RZ ;  /* 0x000000ff000a7202 */ /* 0x000fc40000000f00 */
[----:B------:R-:W-:Y:S01]  /*02a0*/  CS2R R8, SRZ ;  /* 0x0000000000087805 */ /* 0x000fe2000001ff00 */
[----:B------:R-:W-:Y:S02]  /*02b0*/  UIADD3 UR15, UPT, UPT, UR8, 0x210, URZ ;  /* 0x00000210080f7890 */ /* 0x000fe4000fffe0ff */
[----:B------:R-:W-:Y:S02]  /*02c0*/  UIADD3 UR14, UPT, UPT, UR8, 0xe28, URZ ;  /* 0x00000e28080e7890 */ /* 0x000fe4000fffe0ff */
[----:B0-----:R-:W-:-:S12]  /*02d0*/  UIADD3 UR8, UPT, UPT, UR8, 0x10b0, URZ ;  /* 0x000010b008087890 */ /* 0x001fd8000fffe0ff */
.L_x_93:
[----:B0-----:R-:W0:Y:S01]  /*02e0*/  LDCU UR7, c[0x0][0x3b0] ;  /* 0x00007600ff0777ac */ /* 0x001e220008000800 */
[----:B------:R-:W-:Y:S02]  /*02f0*/  MOV R25, 0xffffffff ;  /* 0xffffffff00197802 */ /* 0x000fe40000000f00 */
[----:B------:R-:W-:Y:S01]  /*0300*/  MOV R23, 0x60ad78ec ;  /* 0x60ad78ec00177802 */ /* 0x000fe20000000f00 */
[----:B0-----:R-:W-:-:S09]  /*0310*/  UISETP.GE.AND UP0, UPT, UR7, 0x1, UPT ;  /* 0x000000010700788c */ /* 0x001fd2000bf06270 */
[----:B------:R-:W-:Y:S05]  /*0320*/  BRA.U !UP0, `(.L_x_9) ;  /* 0x0000000d08207547 */ /* 0x000fea000b800000 */
[----:B------:R-:W0:Y:S01]  /*0330*/  LDCU.64 UR10, c[0x0][0x3a8] ;  /* 0x00007500ff0a77ac */ /* 0x000e220008000a00 */
[----:B------:R-:W-:Y:S01]  /*0340*/  HFMA2 R23, -RZ, RZ, 598.5, 40320 ;  /* 0x60ad78ecff177431 */ /* 0x000fe200000001ff */
[----:B------:R-:W-:Y:S01]  /*0350*/  MOV R25, 0xffffffff ;  /* 0xffffffff00197802 */ /* 0x000fe20000000f00 */
[----:B------:R-:W-:Y:S01]  /*0360*/  HFMA2 R31, -RZ, RZ, 0, 0 ;  /* 0x00000000ff1f7431 */ /* 0x000fe200000001ff */
[----:B------:R-:W-:-:S06]  /*0370*/  UIADD3 UR9, UPT, UPT, -UR7, URZ, URZ ;  /* 0x000000ff07097290 */ /* 0x000fcc000fffe1ff */
[----:B------:R-:W-:Y:S01]  /*0380*/  IMAD.U32 R0, RZ, RZ, UR9 ;  /* 0x00000009ff007e24 */ /* 0x000fe2000f8e00ff */
[----:B0-----:R-:W-:-:S04]  /*0390*/  UIADD3 UR6, UP0, UPT, UR10, 0x28, URZ ;  /* 0x000000280a067890 */ /* 0x001fc8000ff1e0ff */
[----:B------:R-:W-:Y:S02]  /*03a0*/  UIADD3.X UR7, UPT, UPT, URZ, UR11, URZ, UP0, !UPT ;  /* 0x0000000bff077290 */ /* 0x000fe400087fe4ff */
[----:B------:R-:W-:-:S04]  /*03b0*/  MOV R2, UR6 ;  /* 0x0000000600027c02 */ /* 0x000fc80008000f00 */
[----:B------:R-:W-:-:S07]  /*03c0*/  MOV R3, UR7 ;  /* 0x0000000700037c02 */ /* 0x000fce0008000f00 */
.L_x_25:
[----:B------:R-:W2:Y:S01]  /*03d0*/  LDG.E.CONSTANT R4, desc[UR12][R2.64+0x24] ;  /* 0x0000240c02047981 */ /* 0x000ea2000c1e9900 */
[----:B------:R-:W-:-:S04]  /*03e0*/  IADD3 R0, PT, PT, R0, 0x1, RZ ;  /* 0x0000000100007810 */ /* 0x000fc80007ffe0ff */
[----:B------:R-:W-:Y:S02]  /*03f0*/  ISETP.NE.AND P0, PT, R0, RZ, PT ;  /* 0x000000ff0000720c */ /* 0x000fe40003f05270 */
[----:B--2---:R-:W-:-:S13]  /*0400*/  ISETP.NE.AND P1, PT, R4, RZ, PT ;  /* 0x000000ff0400720c */ /* 0x004fda0003f25270 */
[----:B------:R-:W-:Y:S05]  /*0410*/  @!P1 BRA `(.L_x_10) ;  /* 0x0000000800d49947 */ /* 0x000fea0003800000 */
[----:B------:R-:W2:Y:S02]  /*0420*/  LDG.E.CONSTANT R4, desc[UR12][R2.64+0x28] ;  /* 0x0000280c02047981 */ /* 0x000ea4000c1e9900 */
[----:B--2---:R-:W-:-:S13]  /*0430*/  ISETP.NE.AND P1, PT, R4, RZ, PT ;  /* 0x000000ff0400720c */ /* 0x004fda0003f25270 */
[----:B------:R-:W-:Y:S05]  /*0440*/  @P1 BRA `(.L_x_10) ;  /* 0x0000000800c81947 */ /* 0x000fea0003800000 */
[----:B------:R-:W2:Y:S04]  /*0450*/  LDG.E.CONSTANT R17, desc[UR12][R2.64+0x20] ;  /* 0x0000200c02117981 */ /* 0x000ea8000c1e9900 */
[----:B------:R-:W3:Y:S04]  /*0460*/  LDG.E.CONSTANT R6, desc[UR12][R2.64+-0x28] ;  /* 0xffffd80c02067981 */ /* 0x000ee8000c1e9900 */
[----:B------:R0:W5:Y:S04]  /*0470*/  LDG.E.CONSTANT R34, desc[UR12][R2.64+-0x18] ;  /* 0xffffe80c02227981 */ /* 0x000168000c1e9900 */
[----:B------:R0:W5:Y:S04]  /*0480*/  LDG.E.CONSTANT R7, desc[UR12][R2.64+-0x14] ;  /* 0xffffec0c02077981 */ /* 0x000168000c1e9900 */
[----:B------:R0:W5:Y:S01]  /*0490*/  LDG.E.CONSTANT R22, desc[UR12][R2.64+-0x10] ;  /* 0xfffff00c02167981 */ /* 0x000162000c1e9900 */
[----:B------:R-:W-:-:S02]  /*04a0*/  MOV R21, RZ ;  /* 0x000000ff00157202 */ /* 0x000fc40000000f00 */
[----:B--2---:R-:W-:Y:S02]  /*04b0*/  ISETP.NE.AND P1, PT, R17, -0x1, PT ;  /* 0xffffffff1100780c */ /* 0x004fe40003f25270 */
[----:B---3--:R-:W-:-:S11]  /*04c0*/  ISETP.NE.AND P4, PT, R6, 0x1, PT ;  /* 0x000000010600780c */ /* 0x008fd60003f85270 */
[----:B0-----:R-:W-:Y:S05]  /*04d0*/  @!P1 BRA `(.L_x_11) ;  /* 0x0000000000f89947 */ /* 0x001fea0003800000 */
[----:B------:R-:W0:Y:S02]  /*04e0*/  LDC.64 R4, c[0x0][0x3c8] ;  /* 0x0000f200ff047b82 */ /* 0x000e240000000a00 */
[----:B0-----:R-:W-:-:S05]  /*04f0*/  IMAD.WIDE.U32 R4, R17, 0x50, R4 ;  /* 0x0000005011047825 */ /* 0x001fca00078e0004 */
[----:B------:R-:W2:Y:S04]  /*0500*/  LDG.E.CONSTANT R26, desc[UR12][R4.64+0x28] ;  /* 0x0000280c041a7981 */ /* 0x000ea8000c1e9900 */
[----:B------:R-:W3:Y:S04]  /*0510*/  LDG.E.CONSTANT R40, desc[UR12][R4.64+0x34] ;  /* 0x0000340c04287981 */ /* 0x000ee8000c1e9900 */
[----:B------:R-:W4:Y:S04]  /*0520*/  LDG.E.CONSTANT R44, desc[UR12][R4.64+0x40] ;  /* 0x0000400c042c7981 */ /* 0x000f28000c1e9900 */
[----:B------:R-:W4:Y:S04]  /*0530*/  LDG.E.CONSTANT R24, desc[UR12][R4.64+0x24] ;  /* 0x0000240c04187981 */ /* 0x000f28000c1e9900 */
[----:B------:R-:W4:Y:S04]  /*0540*/  LDG.E.CONSTANT R38, desc[UR12][R4.64+0x30] ;  /* 0x0000300c04267981 */ /* 0x000f28000c1e9900 */
[----:B------:R-:W4:Y:S04]  /*0550*/  LDG.E.CONSTANT R42, desc[UR12][R4.64+0x3c] ;  /* 0x00003c0c042a7981 */ /* 0x000f28000c1e9900 */
[----:B------:R-:W4:Y:S04]  /*0560*/  LDG.E.CONSTANT R33, desc[UR12][R4.64+0x2c] ;  /* 0x00002c0c04217981 */ /* 0x000f28000c1e9900 */
[----:B------:R-:W4:Y:S04]  /*0570*/  LDG.E.CONSTANT R21, desc[UR12][R4.64+0x38] ;  /* 0x0000380c04157981 */ /* 0x000f28000c1e9900 */
[----:B------:R-:W4:Y:S01]  /*0580*/  LDG.E.CONSTANT R36, desc[UR12][R4.64+0x44] ;  /* 0x0000440c04247981 */ /* 0x000f22000c1e9900 */
[----:B-----5:R-:W-:-:S03]  /*0590*/  FADD R17, R12, -R7 ;  /* 0x800000070c117221 */ /* 0x020fc60000000000 */
[----:B------:R-:W4:Y:S01]  /*05a0*/  LDG.E.CONSTANT R18, desc[UR12][R4.64+0x4c] ;  /* 0x00004c0c04127981 */ /* 0x000f22000c1e9900 */
[----:B------:R-:W-:-:S03]  /*05b0*/  FADD R37, R15, -R34 ;  /* 0x800000220f257221 */ /* 0x000fc60000000000 */
[----:B------:R-:W4:Y:S04]  /*05c0*/  LDG.E.CONSTANT R35, desc[UR12][R4.64] ;  /* 0x0000000c04237981 */ /* 0x000f28000c1e9900 */
[----:B------:R-:W4:Y:S01]  /*05d0*/  LDG.E.CONSTANT R41, desc[UR12][R4.64+0x14] ;  /* 0x0000140c04297981 */ /* 0x000f22000c1e9900 */
[C---:B--2---:R-:W-:Y:S01]  /*05e0*/  FMUL R26, R17.reuse, R26 ;  /* 0x0000001a111a7220 */ /* 0x044fe20000400000 */
[C---:B---3--:R-:W-:Y:S02]  /*05f0*/  FMUL R19, R17.reuse, R40 ;  /* 0x0000002811137220 */ /* 0x048fe40000400000 */
[----:B------:R-:W2:Y:S01]  /*0600*/  LDG.E.CONSTANT R40, desc[UR12][R4.64+0x20] ;  /* 0x0000200c04287981 */ /* 0x000ea2000c1e9900 */
[----:B----4-:R-:W-:Y:S01]  /*0610*/  FMUL R17, R17, R44 ;  /* 0x0000002c11117220 */ /* 0x010fe20000400000 */
[----:B------:R-:W-:-:S02]  /*0620*/  FFMA R39, R37, R24, R26 ;  /* 0x0000001825277223 */ /* 0x000fc4000000001a */
[----:B------:R-:W3:Y:S01]  /*0630*/  LDG.E.CONSTANT R24, desc[UR12][R4.64+0x4] ;  /* 0x0000040c04187981 */ /* 0x000ee2000c1e9900 */
[----:B------:R-:W-:Y:S01]  /*0640*/  FFMA R43, R37, R38, R19 ;  /* 0x00000026252b7223 */ /* 0x000fe20000000013 */
[----:B------:R-:W-:Y:S02]  /*0650*/  FADD R38, R13, -R22 ;  /* 0x800000160d267221 */ /* 0x000fe40000000000 */
[----:B------:R-:W4:Y:S01]  /*0660*/  LDG.E.CONSTANT R19, desc[UR12][R4.64+0x10] ;  /* 0x0000100c04137981 */ /* 0x000f22000c1e9900 */
[----:B------:R-:W-:-:S03]  /*0670*/  FFMA R37, R37, R42, R17 ;  /* 0x0000002a25257223 */ /* 0x000fc60000000011 */
[----:B------:R-:W2:Y:S01]  /*0680*/  LDG.E.CONSTANT R17, desc[UR12][R4.64+0x1c] ;  /* 0x00001c0c04117981 */ /* 0x000ea2000c1e9900 */
[----:B------:R-:W-:-:S03]  /*0690*/  FFMA R39, R38, R33, R39 ;  /* 0x0000002126277223 */ /* 0x000fc60000000027 */
[----:B------:R-:W2:Y:S04]  /*06a0*/  LDG.E.CONSTANT R33, desc[UR12][R4.64+0xc] ;  /* 0x00000c0c04217981 */ /* 0x000ea8000c1e9900 */
[----:B------:R-:W2:Y:S04]  /*06b0*/  LDG.E.CONSTANT R26, desc[UR12][R4.64+0x18] ;  /* 0x0000180c041a7981 */ /* 0x000ea8000c1e9900 */
[----:B------:R-:W2:Y:S01]  /*06c0*/  LDG.E.CONSTANT R42, desc[UR12][R4.64+0x8] ;  /* 0x0000080c042a7981 */ /* 0x000ea2000c1e9900 */
[----:B------:R-:W-:Y:S02]  /*06d0*/  HFMA2 R44, -RZ, RZ, 1.75, 0 ;  /* 0x3f000000ff2c7431 */ /* 0x000fe400000001ff */
[C---:B------:R-:W-:Y:S01]  /*06e0*/  FFMA R43, R38.reuse, R21, R43 ;  /* 0x00000015262b7223 */ /* 0x040fe2000000002b */
[----:B------:R-:W-:Y:S01]  /*06f0*/  FFMA R36, R38, R36, R37 ;  /* 0x0000002426247223 */ /* 0x000fe20000000025 */
[----:B------:R-:W-:Y:S01]  /*0700*/  R2P PR, R18, 0x6 ;  /* 0x0000000612007804 */ /* 0x000fe20000000000 */
[----:B------:R0:W5:Y:S01]  /*0710*/  LDG.E.CONSTANT R21, desc[UR12][R4.64+0x48] ;  /* 0x0000480c04157981 */ /* 0x000162000c1e9900 */
[----:B------:R-:W-:-:S05]  /*0720*/  LOP3.LUT R38, R44, 0x80000000, R39, 0xb8, !PT ;  /* 0x800000002c267812 */ /* 0x000fca00078eb827 */
[----:B------:R-:W-:Y:S01]  /*0730*/  FADD.RZ R37, R39, R38 ;  /* 0x0000002627257221 */ /* 0x000fe2000000c000 */
[----:B------:R-:W-:-:S05]  /*0740*/  LOP3.LUT R38, R44, 0x80000000, R43, 0xb8, !PT ;  /* 0x800000002c267812 */ /* 0x000fca00078eb82b */
[----:B------:R-:W-:Y:S01]  /*0750*/  FADD.RZ R38, R43, R38 ;  /* 0x000000262b267221 */ /* 0x000fe2000000c000 */
[----:B------:R-:W-:Y:S01]  /*0760*/  LOP3.LUT R39, R44, 0x80000000, R36, 0xb8, !PT ;  /* 0x800000002c277812 */ /* 0x000fe200078eb824 */
[----:B------:R-:W-:Y:S04]  /*0770*/  FRND.TRUNC R37, R37 ;  /* 0x0000002500257307 */ /* 0x000fe8000020d000 */
[----:B------:R-:W-:-:S04]  /*0780*/  FADD.RZ R39, R36, R39 ;  /* 0x0000002724277221 */ /* 0x000fc8000000c000 */
[----:B------:R-:W1:Y:S01]  /*0790*/  FRND.TRUNC R38, R38 ;  /* 0x0000002600267307 */ /* 0x000e62000020d000 */
[----:B------:R-:W-:-:S07]  /*07a0*/  LOP3.LUT R18, R18, 0x1, RZ, 0xc0, !PT ;  /* 0x0000000112127812 */ /* 0x000fce00078ec0ff */
[----:B------:R-:W0:Y:S01]  /*07b0*/  FRND.TRUNC R39, R39 ;  /* 0x0000002700277307 */ /* 0x000e22000020d000 */
[----:B------:R-:W-:Y:S02]  /*07c0*/  ISETP.NE.U32.AND P3, PT, R18, 0x1, PT ;  /* 0x000000011200780c */ /* 0x000fe40003f65070 */
[----:B-1----:R-:W-:Y:S02]  /*07d0*/  FSEL R18, R38, RZ, P1 ;  /* 0x000000ff26127208 */ /* 0x002fe40000800000 */
[----:B0-----:R-:W-:Y:S02]  /*07e0*/  FSEL R4, R37, RZ, !P3 ;  /* 0x000000ff25047208 */ /* 0x001fe40005800000 */
[----:B------:R-:W-:Y:S01]  /*07f0*/  FSEL R5, R39, RZ, P2 ;  /* 0x000000ff27057208 */ /* 0x000fe20001000000 */
[C---:B---3--:R-:W-:Y:S01]  /*0800*/  FMUL R37, R18.reuse, R24 ;  /* 0x0000001812257220 */ /* 0x048fe20000400000 */
[C---:B----4-:R-:W-:Y:S01]  /*0810*/  FMUL R24, R18.reuse, R19 ;  /* 0x0000001312187220 */ /* 0x050fe20000400000 */
[----:B--2---:R-:W-:-:S02]  /*0820*/  FMUL R17, R18, R17 ;  /* 0x0000001112117220 */ /* 0x004fc40000400000 */
[C---:B------:R-:W-:Y:S01]  /*0830*/  FFMA R18, R4.reuse, R35, R37 ;  /* 0x0000002304127223 */ /* 0x040fe20000000025 */
[C---:B------:R-:W-:Y:S01]  /*0840*/  FFMA R24, R4.reuse, R33, R24 ;  /* 0x0000002104187223 */ /* 0x040fe20000000018 */
[----:B------:R-:W-:-:S03]  /*0850*/  FFMA R19, R4, R26, R17 ;  /* 0x0000001a04137223 */ /* 0x000fc60000000011 */
[C---:B------:R-:W-:Y:S01]  /*0860*/  FFMA R24, R5.reuse, R41, R24 ;  /* 0x0000002905187223 */ /* 0x040fe20000000018 */
[C---:B------:R-:W-:Y:S01]  /*0870*/  FFMA R17, R5.reuse, R42, R18 ;  /* 0x0000002a05117223 */ /* 0x040fe20000000012 */
[----:B------:R-:W-:Y:S02]  /*0880*/  FFMA R19, R5, R40, R19 ;  /* 0x0000002805137223 */ /* 0x000fe40000000013 */
[----:B------:R-:W-:Y:S01]  /*0890*/  FADD R7, R7, R24 ;  /* 0x0000001807077221 */ /* 0x000fe20000000000 */
[----:B------:R-:W-:Y:S01]  /*08a0*/  FADD R34, R34, R17 ;  /* 0x0000001122227221 */ /* 0x000fe20000000000 */
[----:B------:R-:W-:-:S07]  /*08b0*/  FADD R22, R22, R19 ;  /* 0x0000001316167221 */ /* 0x000fce0000000000 */
.L_x_11:
[----:B------:R-:W-:Y:S04]  /*08c0*/  BSSY.RECONVERGENT B1, `(.L_x_12) ;  /* 0x0000064000017945 */ /* 0x000fe80003800200 */
[----:B------:R-:W-:Y:S05]  /*08d0*/  @!P4 BRA `(.L_x_13) ;  /* 0x000000000068c947 */ /* 0x000fea0003800000 */
[----:B------:R-:W-:Y:S02]  /*08e0*/  ISETP.NE.AND P1, PT, R6, RZ, PT ;  /* 0x000000ff0600720c */ /* 0x000fe40003f25270 */
[----:B------:R-:W-:-:S11]  /*08f0*/  MOV R4, 0x4e6e6b28 ;  /* 0x4e6e6b2800047802 */ /* 0x000fd60000000f00 */
[----:B------:R-:W-:Y:S05]  /*0900*/  @P1 BRA `(.L_x_14) ;  /* 0x00000004007c1947 */ /* 0x000fea0003800000 */
[----:B------:R0:W5:Y:S02]  /*0910*/  LDG.E.CONSTANT R33, desc[UR12][R2.64+-0x24] ;  /* 0xffffdc0c02217981 */ /* 0x000164000c1e9900 */
[----:B-----5:R-:W-:Y:S01]  /*0920*/  FADD R5, -R12, R7 ;  /* 0x000000070c057221 */ /* 0x020fe20000000100 */
[----:B------:R-:W-:Y:S01]  /*0930*/  FADD R4, -R15, R34 ;  /* 0x000000220f047221 */ /* 0x000fe20000000100 */
[----:B------:R-:W-:Y:S02]  /*0940*/  BSSY.RECONVERGENT B2, `(.L_x_15) ;  /* 0x0000011000027945 */ /* 0x000fe40003800200 */
[----:B------:R-:W-:Y:S01]  /*0950*/  FMUL R17, R5, R5 ;  /* 0x0000000505117220 */ /* 0x000fe20000400000 */
[----:B------:R-:W-:-:S03]  /*0960*/  FADD R5, -R13, R22 ;  /* 0x000000160d057221 */ /* 0x000fc60000000100 */
[----:B------:R-:W-:-:S04]  /*0970*/  FFMA R4, R4, R4, R17 ;  /* 0x0000000404047223 */ /* 0x000fc80000000011 */
[----:B------:R-:W-:-:S04]  /*0980*/  FFMA R6, R5, R5, R4 ;  /* 0x0000000505067223 */ /* 0x000fc80000000004 */
[----:B------:R0:W1:Y:S01]  /*0990*/  MUFU.RSQ R5, R6 ;  /* 0x0000000600057308 */ /* 0x0000620000001400 */
[----:B------:R-:W-:-:S04]  /*09a0*/  IADD3 R4, PT, PT, R6, -0xd000000, RZ ;  /* 0xf300000006047810 */ /* 0x000fc80007ffe0ff */
[----:B------:R-:W-:-:S13]  /*09b0*/  ISETP.GT.U32.AND P1, PT, R4, 0x727fffff, PT ;  /* 0x727fffff0400780c */ /* 0x000fda0003f24070 */
[----:B01----:R-:W-:Y:S05]  /*09c0*/  @!P1 BRA `(.L_x_16) ;  /* 0x0000000000109947 */ /* 0x003fea0003800000 */
[----:B------:R-:W-:Y:S01]  /*09d0*/  IMAD.MOV.U32 R4, RZ, RZ, R6 ;  /* 0x000000ffff047224 */ /* 0x000fe200078e0006 */
[----:B------:R-:W-:-:S07]  /*09e0*/  MOV R24, 0xa00 ;  /* 0x00000a0000187802 */ /* 0x000fce0000000f00 */
[----:B------:R-:W-:Y:S05]  /*09f0*/  CALL.REL.NOINC `($__internal_1_$__cuda_sm20_sqrt_rn_f32_slowpath) ;  /* 0x0000007000dc7944 */ /* 0x000fea0003c00000 */
[----:B------:R-:W-:Y:S05]  /*0a00*/  BRA `(.L_x_17) ;  /* 0x0000000000107947 */ /* 0x000fea0003800000 */
.L_x_16:
[----:B------:R-:W-:Y:S01]  /*0a10*/  FMUL.FTZ R17, R6, R5 ;  /* 0x0000000506117220 */ /* 0x000fe20000410000 */
[----:B------:R-:W-:-:S03]  /*0a20*/  FMUL.FTZ R5, R5, 0.5 ;  /* 0x3f00000005057820 */ /* 0x000fc60000410000 */
[----:B------:R-:W-:-:S04]  /*0a30*/  FFMA R4, -R17, R17, R6 ;  /* 0x0000001111047223 */ /* 0x000fc80000000106 */
[----:B------:R-:W-:-:S07]  /*0a40*/  FFMA R17, R4, R5, R17 ;  /* 0x0000000504117223 */ /* 0x000fce0000000011 */
.L_x_17:
[----:B------:R-:W-:Y:S05]  /*0a50*/  BSYNC.RECONVERGENT B2 ;  /* 0x0000000000027941 */ /* 0x000fea0003800200 */
.L_x_15:
[----:B------:R-:W-:Y:S01]  /*0a60*/  FADD R4, -R33, R17 ;  /* 0x0000001121047221 */ /* 0x000fe20000000100 */
[----:B------:R-:W-:Y:S06]  /*0a70*/  BRA `(.L_x_18) ;  /* 0x0000000000c87947 */ /* 0x000fec0003800000 */
.L_x_13:
        /* <DEDUP_REMOVED lines=11> */
[----:B------:R-:W4:Y:S01]  /*0b30*/  LDG.E.CONSTANT R5, desc[UR12][R2.64+-0x1c] ;  /* 0xffffe40c02057981 */ /* 0x000f22000c1e9900 */
[----:B-----5:R-:W-:Y:S01]  /*0b40*/  FADD R39, R12, -R7 ;  /* 0x800000070c277221 */ /* 0x020fe20000000000 */
[----:B------:R-:W-:Y:S01]  /*0b50*/  FADD R24, R15, -R34 ;  /* 0x800000220f187221 */ /* 0x000fe20000000000 */
[----:B------:R-:W-:Y:S02]  /*0b60*/  BSSY.RECONVERGENT B2, `(.L_x_19) ;  /* 0x0000022000027945 */ /* 0x000fe40003800200 */
[----:B--2---:R-:W-:-:S04]  /*0b70*/  FMUL R36, R36, R39 ;  /* 0x0000002724247220 */ /* 0x004fc80000400000 */
[----:B---3--:R-:W-:Y:S01]  /*0b80*/  FFMA R36, R35, R24, R36 ;  /* 0x0000001823247223 */ /* 0x008fe20000000024 */
[----:B------:R-:W-:Y:S01]  /*0b90*/  FADD R35, R13, -R22 ;  /* 0x800000160d237221 */ /* 0x000fe20000000000 */
[-C--:B----4-:R-:W-:Y:S01]  /*0ba0*/  FMUL R26, R26, R39.reuse ;  /* 0x000000271a1a7220 */ /* 0x090fe20000400000 */
[----:B------:R-:W-:-:S03]  /*0bb0*/  FMUL R38, R38, R39 ;  /* 0x0000002726267220 */ /* 0x000fc60000400000 */
[-C--:B------:R-:W-:Y:S01]  /*0bc0*/  FFMA R33, R33, R24.reuse, R26 ;  /* 0x0000001821217223 */ /* 0x080fe2000000001a */
[-C--:B------:R-:W-:Y:S01]  /*0bd0*/  FFMA R36, R37, R35.reuse, R36 ;  /* 0x0000002325247223 */ /* 0x080fe20000000024 */
[----:B------:R-:W-:Y:S02]  /*0be0*/  FFMA R19, R19, R24, R38 ;  /* 0x0000001813137223 */ /* 0x000fe40000000026 */
[-C--:B------:R-:W-:Y:S01]  /*0bf0*/  FFMA R33, R18, R35.reuse, R33 ;  /* 0x0000002312217223 */ /* 0x080fe20000000021 */
[----:B------:R-:W-:Y:S01]  /*0c00*/  FADD R17, -R17, |R36| ;  /* 0x4000002411117221 */ /* 0x000fe20000000100 */
[----:B------:R-:W-:-:S04]  /*0c10*/  FFMA R6, R6, R35, R19 ;  /* 0x0000002306067223 */ /* 0x000fc80000000013 */
[----:B------:R-:W-:Y:S01]  /*0c20*/  FMNMX R18, RZ, R17, !PT ;  /* 0x00000011ff127209 */ /* 0x000fe20007800000 */
[----:B------:R-:W-:-:S04]  /*0c30*/  FADD R4, |R33|, -R4 ;  /* 0x8000000421047221 */ /* 0x000fc80000000200 */
[----:B------:R-:W-:Y:S01]  /*0c40*/  FMUL R19, R18, R18 ;  /* 0x0000001212137220 */ /* 0x000fe20000400000 */
[----:B------:R-:W-:Y:S01]  /*0c50*/  FADD R5, -R5, |R6| ;  /* 0x4000000605057221 */ /* 0x000fe20000000100 */
[----:B------:R-:W-:-:S04]  /*0c60*/  FMNMX R6, RZ, R4, !PT ;  /* 0x00000004ff067209 */ /* 0x000fc80007800000 */
[-C--:B------:R-:W-:Y:S01]  /*0c70*/  FMNMX R18, RZ, R5.reuse, !PT ;  /* 0x00000005ff127209 */ /* 0x080fe20007800000 */
[----:B------:R-:W-:Y:S01]  /*0c80*/  FFMA R19, R6, R6, R19 ;  /* 0x0000000606137223 */ /* 0x000fe20000000013 */
[----:B------:R-:W-:-:S03]  /*0c90*/  FMNMX3 R4, R17, R5, R4, !PT ;  /* 0x0000000511047276 */ /* 0x000fc60007800004 */
[----:B------:R-:W-:Y:S01]  /*0ca0*/  FFMA R18, R18, R18, R19 ;  /* 0x0000001212127223 */ /* 0x000fe20000000013 */
[----:B------:R-:W-:-:S03]  /*0cb0*/  FMNMX R36, RZ, R4, PT ;  /* 0x00000004ff247209 */ /* 0x000fc60003800000 */
[----:B------:R0:W1:Y:S01]  /*0cc0*/  MUFU.RSQ R19, R18 ;  /* 0x0000001200137308 */ /* 0x0000620000001400 */
[----:B------:R-:W-:-:S04]  /*0cd0*/  IADD3 R6, PT, PT, R18, -0xd000000, RZ ;  /* 0xf300000012067810 */ /* 0x000fc80007ffe0ff */
[----:B------:R-:W-:-:S13]  /*0ce0*/  ISETP.GT.U32.AND P1, PT, R6, 0x727fffff, PT ;  /* 0x727fffff0600780c */ /* 0x000fda0003f24070 */
[----:B01----:R-:W-:Y:S05]  /*0cf0*/  @!P1 BRA `(.L_x_20) ;  /* 0x0000000000109947 */ /* 0x003fea0003800000 */
[----:B------:R-:W-:Y:S02]  /*0d00*/  MOV R4, R18 ;  /* 0x0000001200047202 */ /* 0x000fe40000000f00 */
[----:B------:R-:W-:-:S07]  /*0d10*/  MOV R24, 0xd30 ;  /* 0x00000d3000187802 */ /* 0x000fce0000000f00 */
[----:B------:R-:W-:Y:S05]  /*0d20*/  CALL.REL.NOINC `($__internal_1_$__cuda_sm20_sqrt_rn_f32_slowpath) ;  /* 0x0000007000107944 */ /* 0x000fea0003c00000 */
[----:B------:R-:W-:Y:S05]  /*0d30*/  BRA `(.L_x_21) ;  /* 0x0000000000107947 */ /* 0x000fea0003800000 */
.L_x_20:
[----:B------:R-:W-:Y:S01]  /*0d40*/  FMUL.FTZ R17, R18, R19 ;  /* 0x0000001312117220 */ /* 0x000fe20000410000 */
[----:B------:R-:W-:-:S03]  /*0d50*/  FMUL.FTZ R5, R19, 0.5 ;  /* 0x3f00000013057820 */ /* 0x000fc60000410000 */
[----:B------:R-:W-:-:S04]  /*0d60*/  FFMA R4, -R17, R17, R18 ;  /* 0x0000001111047223 */ /* 0x000fc80000000112 */
[----:B------:R-:W-:-:S07]  /*0d70*/  FFMA R17, R4, R5, R17 ;  /* 0x0000000504117223 */ /* 0x000fce0000000011 */
.L_x_21:
[----:B------:R-:W-:Y:S05]  /*0d80*/  BSYNC.RECONVERGENT B2 ;  /* 0x0000000000027941 */ /* 0x000fea0003800200 */
.L_x_19:
[----:B------:R-:W-:-:S07]  /*0d90*/  FADD R4, R36, R17 ;  /* 0x0000001124047221 */ /* 0x000fce0000000000 */
.L_x_18:
[----:B------:R-:W-:-:S13]  /*0da0*/  FSETP.GEU.AND P1, PT, R4, RZ, PT ;  /* 0x000000ff0400720b */ /* 0x000fda0003f2e000 */
[----:B------:R-:W-:Y:S05]  /*0db0*/  @P1 BRA `(.L_x_14) ;  /* 0x0000000000501947 */ /* 0x000fea0003800000 */
[----:B------:R-:W-:Y:S01]  /*0dc0*/  FADD R5, -R12, R7 ;  /* 0x000000070c057221 */ /* 0x000fe20000000100 */
        /* <DEDUP_REMOVED lines=10> */
[----:B------:R-:W-:-:S07]  /*0e70*/  MOV R24, 0xe90 ;  /* 0x00000e9000187802 */ /* 0x000fce0000000f00 */
[----:B------:R-:W-:Y:S05]  /*0e80*/  CALL.REL.NOINC `($__internal_1_$__cuda_sm20_sqrt_rn_f32_slowpath) ;  /* 0x0000006c00b87944 */ /* 0x000fea0003c00000 */
[----:B------:R-:W-:Y:S05]  /*0e90*/  BRA `(.L_x_24) ;  /* 0x0000000000107947 */ /* 0x000fea0003800000 */
.L_x_23:
[----:B------:R-:W-:Y:S01]  /*0ea0*/  FMUL.FTZ R17, R4, R5 ;  /* 0x0000000504117220 */ /* 0x000fe20000410000 */
[----:B------:R-:W-:-:S03]  /*0eb0*/  FMUL.FTZ R5, R5, 0.5 ;  /* 0x3f00000005057820 */ /* 0x000fc60000410000 */
[----:B------:R-:W-:-:S04]  /*0ec0*/  FFMA R4, -R17, R17, R4 ;  /* 0x0000001111047223 */ /* 0x000fc80000000104 */
[----:B------:R-:W-:-:S07]  /*0ed0*/  FFMA R17, R4, R5, R17 ;  /* 0x0000000504117223 */ /* 0x000fce0000000011 */
.L_x_24:
[----:B------:R-:W-:Y:S05]  /*0ee0*/  BSYNC.RECONVERGENT B2 ;  /* 0x0000000000027941 */ /* 0x000fea0003800200 */
.L_x_22:
[----:B------:R-:W-:-:S07]  /*0ef0*/  FADD R4, -R17, R21 ;  /* 0x0000001511047221 */ /* 0x000fce0000000100 */
.L_x_14:
[----:B------:R-:W-:Y:S05]  /*0f00*/  BSYNC.RECONVERGENT B1 ;  /* 0x0000000000017941 */ /* 0x000fea0003800200 */
.L_x_12:
[----:B------:R-:W-:-:S13]  /*0f10*/  FSETP.GEU.AND P1, PT, R4, R23, PT ;  /* 0x000000170400720b */ /* 0x000fda0003f2e000 */
[----:B-----5:R-:W-:Y:S01]  /*0f20*/  @!P1 MOV R8, R22 ;  /* 0x0000001600089202 */ /* 0x020fe20000000f00 */
[----:B------:R-:W-:Y:S01]  /*0f30*/  @!P1 IMAD.MOV.U32 R25, RZ, RZ, R31 ;  /* 0x000000ffff199224 */ /* 0x000fe200078e001f */
[----:B------:R-:W-:Y:S02]  /*0f40*/  @!P1 MOV R9, R7 ;  /* 0x0000000700099202 */ /* 0x000fe40000000f00 */
[----:B------:R-:W-:Y:S02]  /*0f50*/  @!P1 MOV R10, R34 ;  /* 0x00000022000a9202 */ /* 0x000fe40000000f00 */
[----:B------:R-:W-:-:S07]  /*0f60*/  @!P1 MOV R23, R4 ;  /* 0x0000000400179202 */ /* 0x000fce0000000f00 */
.L_x_10:
[----:B------:R-:W-:Y:S02]  /*0f70*/  IADD3 R2, P1, PT, R2, 0x54, RZ ;  /* 0x0000005402027810 */ /* 0x000fe40007f3e0ff */
[----:B------:R-:W-:Y:S02]  /*0f80*/  IADD3 R31, PT, PT, R31, 0x1, RZ ;  /* 0x000000011f1f7810 */ /* 0x000fe40007ffe0ff */
[----:B------:R-:W-:Y:S01]  /*0f90*/  IADD3.X R3, PT, PT, RZ, R3, RZ, P1, !PT ;  /* 0x00000003ff037210 */ /* 0x000fe20000ffe4ff */
[----:B------:R-:W-:Y:S08]  /*0fa0*/  @P0 BRA `(.L_x_25) ;  /* 0xfffffff400080947 */ /* 0x000ff0000383ffff */
.L_x_9:
[----:B------:R-:W0:Y:S02]  /*0fb0*/  LDCU UR6, c[0x0][0x3a0] ;  /* 0x00007400ff0677ac */ /* 0x000e240008000800 */
[----:B0-----:R-:W-:-:S09]  /*0fc0*/  UISETP.GE.AND UP0, UPT, UR6, 0x1, UPT ;  /* 0x000000010600788c */ /* 0x001fd2000bf06270 */
[----:B------:R-:W-:Y:S05]  /*0fd0*/  BRA.U !UP0, `(.L_x_26) ;  /* 0x0000002d08ac7547 */ /* 0x000fea000b800000 */
[----:B------:R-:W-:-:S07]  /*0fe0*/  HFMA2 R22, -RZ, RZ, 0, 0 ;  /* 0x00000000ff167431 */ /* 0x000fce00000001ff */
.L_x_91:
[----:B0-----:R-:W0:Y:S01]  /*0ff0*/  LDC.64 R2, c[0x0][0x398] ;  /* 0x0000e600ff027b82 */ /* 0x001e220000000a00 */
[----:B------:R-:W1:Y:S01]  /*1000*/  LDCU UR6, c[0x0][0x3a0] ;  /* 0x00007400ff0677ac */ /* 0x000e620008000800 */
[----:B0-----:R-:W-:-:S05]  /*1010*/  IMAD.WIDE.U32 R2, R22, 0xa2c, R2 ;  /* 0x00000a2c16027825 */ /* 0x001fca00078e0002 */
[----:B------:R-:W2:Y:S01]  /*1020*/  LDG.E.CONSTANT R0, desc[UR12][R2.64+0xa28] ;  /* 0x000a280c02007981 */ /* 0x000ea2000c1e9900 */
[----:B------:R-:W-:-:S04]  /*1030*/  IADD3 R22, PT, PT, R22, 0x1, RZ ;  /* 0x0000000116167810 */ /* 0x000fc80007ffe0ff */
[----:B-1----:R-:W-:Y:S02]  /*1040*/  ISETP.NE.AND P0, PT, R22, UR6, PT ;  /* 0x0000000616007c0c */ /* 0x002fe4000bf05270 */
[----:B--2---:R-:W-:-:S13]  /*1050*/  ISETP.NE.AND P1, PT, R0, RZ, PT ;  /* 0x000000ff0000720c */ /* 0x004fda0003f25270 */
[----:B-----5:R-:W-:Y:S05]  /*1060*/  @!P1 BRA `(.L_x_27) ;  /* 0x0000002c00849947 */ /* 0x020fea0003800000 */
[----:B------:R-:W2:Y:S04]  /*1070*/  LDG.E.CONSTANT R31, desc[UR12][R2.64] ;  /* 0x0000000c021f7981 */ /* 0x000ea8000c1e9900 */
[----:B------:R0:W5:Y:S01]  /*1080*/  LDG.E.CONSTANT R21, desc[UR12][R2.64+0xa24] ;  /* 0x000a240c02157981 */ /* 0x000162000c1e9900 */
[----:B--2---:R-:W-:-:S13]  /*1090*/  ISETP.NE.AND P3, PT, R31, RZ, PT ;  /* 0x000000ff1f00720c */ /* 0x004fda0003f65270 */
[----:B0-----:R-:W-:Y:S05]  /*10a0*/  @!P3 BRA `(.L_x_28) ;  /* 0x000000080060b947 */ /* 0x001fea0003800000 */
[----:B------:R-:W-:-:S07]  /*10b0*/  MOV R0, RZ ;  /* 0x000000ff00007202 */ /* 0x000fce0000000f00 */
.L_x_41:
[----:B0--3--:R-:W-:-:S05]  /*10c0*/  IMAD.WIDE.U32 R6, R0, 0x4, R2 ;  /* 0x0000000400067825 */ /* 0x009fca00078e0002 */
[----:B--2---:R-:W2:Y:S02]  /*10d0*/  LDG.E.CONSTANT R33, desc[UR12][R6.64+0x81c] ;  /* 0x00081c0c06217981 */ /* 0x004ea4000c1e9900 */
[----:B-12---:R-:W-:-:S05]  /*10e0*/  IMAD.WIDE.U32 R4, R33, 0x4, R2 ;  /* 0x0000000421047825 */ /* 0x006fca00078e0002 */
[----:B------:R-:W2:Y:S01]  /*10f0*/  LDG.E.CONSTANT R17, desc[UR12][R4.64+0xc] ;  /* 0x00000c0c04117981 */ /* 0x000ea2000c1e9900 */
[----:B------:R-:W-:-:S04]  /*1100*/  IADD3 R0, PT, PT, R0, 0x1, RZ ;  /* 0x0000000100007810 */ /* 0x000fc80007ffe0ff */
[----:B------:R-:W-:Y:S02]  /*1110*/  ISETP.NE.AND P4, PT, R0, R31, PT ;  /* 0x0000001f0000720c */ /* 0x000fe40003f85270 */
[----:B--2---:R-:W-:-:S13]  /*1120*/  ISETP.NE.AND P1, PT, R17, RZ, PT ;  /* 0x000000ff1100720c */ /* 0x004fda0003f25270 */
[----:B------:R-:W-:Y:S05]  /*1130*/  @P1 BRA `(.L_x_29) ;  /* 0x0000000400f41947 */ /* 0x000fea0003800000 */
[----:B------:R-:W2:Y:S01]  /*1140*/  LDG.E.CONSTANT R5, desc[UR12][R4.64+0x618] ;  /* 0x0006180c04057981 */ /* 0x000ea2000c1e9900 */
[----:B------:R-:W2:Y:S01]  /*1150*/  LDC.64 R6, c[0x0][0x3a8] ;  /* 0x0000ea00ff067b82 */ /* 0x000ea20000000a00 */
[----:B-----5:R-:W-:Y:S02]  /*1160*/  ISETP.NE.AND P1, PT, R21, -0x1, PT ;  /* 0xffffffff1500780c */ /* 0x020fe40003f25270 */
[----:B------:R-:W-:Y:S01]  /*1170*/  MOV R35, R21 ;  /* 0x0000001500237202 */ /* 0x000fe20000000f00 */
[----:B--2---:R-:W-:-:S10]  /*1180*/  IMAD.WIDE.U32 R6, R5, 0x54, R6 ;  /* 0x0000005405067825 */ /* 0x004fd400078e0006 */
[----:B------:R-:W2:Y:S04]  /*1190*/  @!P1 LDG.E.CONSTANT R35, desc[UR12][R6.64+0x48] ;  /* 0x0000480c06239981 */ /* 0x000ea8000c1e9900 */
[----:B------:R0:W5:Y:S04]  /*11a0*/  LDG.E.CONSTANT R17, desc[UR12][R6.64] ;  /* 0x0000000c06117981 */ /* 0x000168000c1e9900 */
[----:B------:R0:W5:Y:S04]  /*11b0*/  LDG.E.CONSTANT R24, desc[UR12][R6.64+0x10] ;  /* 0x0000100c06187981 */ /* 0x000168000c1e9900 */
[----:B------:R0:W5:Y:S04]  /*11c0*/  LDG.E.CONSTANT R19, desc[UR12][R6.64+0x14] ;  /* 0x0000140c06137981 */ /* 0x000168000c1e9900 */
[----:B------:R0:W5:Y:S01]  /*11d0*/  LDG.E.CONSTANT R18, desc[UR12][R6.64+0x18] ;  /* 0x0000180c06127981 */ /* 0x000162000c1e9900 */
[----:B--2---:R-:W-:-:S13]  /*11e0*/  ISETP.NE.AND P1, PT, R35, -0x1, PT ;  /* 0xffffffff2300780c */ /* 0x004fda0003f25270 */
        /* <DEDUP_REMOVED lines=10> */
[----:B------:R-:W4:Y:S01]  /*1290*/  LDG.E.CONSTANT R41, desc[UR12][R4.64+0x2c] ;  /* 0x00002c0c04297981 */ /* 0x000f22000c1e9900 */
[----:B-----5:R-:W-:Y:S01]  /*12a0*/  FADD R26, R12, -R19 ;  /* 0x800000130c1a7221 */ /* 0x020fe20000000000 */
[----:B------:R-:W-:-:S03]  /*12b0*/  FADD R36, R15, -R24 ;  /* 0x800000180f247221 */ /* 0x000fc60000000000 */
[----:B--2---:R-:W-:-:S04]  /*12c0*/  FMUL R45, R26, R45 ;  /* 0x0000002d1a2d7220 */ /* 0x004fc80000400000 */
[----:B---3--:R-:W-:Y:S01]  /*12d0*/  FFMA R43, R36, R43, R45 ;  /* 0x0000002b242b7223 */ /* 0x008fe2000000002d */
[C---:B----4-:R-:W-:Y:S02]  /*12e0*/  FMUL R45, R26.reuse, R34 ;  /* 0x000000221a2d7220 */ /* 0x050fe40000400000 */
[----:B------:R-:W2:Y:S01]  /*12f0*/  LDG.E.CONSTANT R34, desc[UR12][R4.64+0x44] ;  /* 0x0000440c04227981 */ /* 0x000ea2000c1e9900 */
[----:B------:R-:W-:-:S03]  /*1300*/  FMUL R38, R26, R38 ;  /* 0x000000261a267220 */ /* 0x000fc60000400000 */
[----:B------:R-:W3:Y:S01]  /*1310*/  LDG.E.CONSTANT R26, desc[UR12][R4.64+0x4c] ;  /* 0x00004c0c041a7981 */ /* 0x000ee2000c1e9900 */
[----:B------:R-:W-:-:S03]  /*1320*/  FFMA R40, R36, R35, R45 ;  /* 0x0000002324287223 */ /* 0x000fc6000000002d */
[----:B------:R-:W4:Y:S01]  /*1330*/  LDG.E.CONSTANT R35, desc[UR12][R4.64+0x4] ;  /* 0x0000040c04237981 */ /* 0x000f22000c1e9900 */
[----:B------:R-:W-:-:S03]  /*1340*/  FFMA R39, R36, R39, R38 ;  /* 0x0000002724277223 */ /* 0x000fc60000000026 */
[----:B------:R-:W4:Y:S01]  /*1350*/  LDG.E.CONSTANT R36, desc[UR12][R4.64] ;  /* 0x0000000c04247981 */ /* 0x000f22000c1e9900 */
[----:B------:R-:W-:-:S04]  /*1360*/  FADD R38, R13, -R18 ;  /* 0x800000120d267221 */ /* 0x000fc80000000000 */
[C---:B------:R-:W-:Y:S01]  /*1370*/  FFMA R40, R38.reuse, R37, R40 ;  /* 0x0000002526287223 */ /* 0x040fe20000000028 */
[----:B------:R-:W-:Y:S02]  /*1380*/  IMAD.MOV.U32 R37, RZ, RZ, 0x3f000000 ;  /* 0x3f000000ff257424 */ /* 0x000fe400078e00ff */
[----:B------:R-:W-:Y:S02]  /*1390*/  FFMA R42, R38, R41, R43 ;  /* 0x00000029262a7223 */ /* 0x000fe4000000002b */
[----:B------:R-:W4:Y:S01]  /*13a0*/  LDG.E.CONSTANT R43, desc[UR12][R4.64+0x20] ;  /* 0x0000200c042b7981 */ /* 0x000f22000c1e9900 */
[----:B------:R-:W-:-:S05]  /*13b0*/  LOP3.LUT R41, R37, 0x80000000, R40, 0xb8, !PT ;  /* 0x8000000025297812 */ /* 0x000fca00078eb828 */
[----:B------:R-:W-:Y:S01]  /*13c0*/  FADD.RZ R40, R40, R41 ;  /* 0x0000002928287221 */ /* 0x000fe2000000c000 */
[----:B------:R-:W-:-:S05]  /*13d0*/  LOP3.LUT R41, R37, 0x80000000, R42, 0xb8, !PT ;  /* 0x8000000025297812 */ /* 0x000fca00078eb82a */
[----:B------:R-:W0:Y:S01]  /*13e0*/  FRND.TRUNC R40, R40 ;  /* 0x0000002800287307 */ /* 0x000e22000020d000 */
[----:B------:R-:W-:-:S07]  /*13f0*/  FADD.RZ R42, R42, R41 ;  /* 0x000000292a2a7221 */ /* 0x000fce000000c000 */
[----:B------:R1:W0:Y:S02]  /*1400*/  FRND.TRUNC R41, R42 ;  /* 0x0000002a00297307 */ /* 0x000224000020d000 */
[----:B-1----:R-:W4:Y:S01]  /*1410*/  LDG.E.CONSTANT R42, desc[UR12][R4.64+0xc] ;  /* 0x00000c0c042a7981 */ /* 0x002f22000c1e9900 */
[----:B--2---:R-:W-:-:S03]  /*1420*/  FFMA R34, R38, R34, R39 ;  /* 0x0000002226227223 */ /* 0x004fc60000000027 */
[----:B------:R-:W2:Y:S01]  /*1430*/  LDG.E.CONSTANT R39, desc[UR12][R4.64+0x8] ;  /* 0x0000080c04277981 */ /* 0x000ea2000c1e9900 */
[C---:B---3--:R-:W-:Y:S02]  /*1440*/  R2P PR, R26.reuse, 0x6 ;  /* 0x000000061a007804 */ /* 0x048fe40000000000 */
[----:B------:R-:W-:Y:S02]  /*1450*/  LOP3.LUT R26, R26, 0x1, RZ, 0xc0, !PT ;  /* 0x000000011a1a7812 */ /* 0x000fe400078ec0ff */
[----:B------:R-:W-:Y:S02]  /*1460*/  LOP3.LUT R37, R37, 0x80000000, R34, 0xb8, !PT ;  /* 0x8000000025257812 */ /* 0x000fe400078eb822 */
[----:B------:R-:W-:Y:S02]  /*1470*/  ISETP.NE.U32.AND P5, PT, R26, 0x1, PT ;  /* 0x000000011a00780c */ /* 0x000fe40003fa5070 */
[----:B0-----:R-:W-:Y:S01]  /*1480*/  FSEL R26, R40, RZ, P1 ;  /* 0x000000ff281a7208 */ /* 0x001fe20000800000 */
[----:B------:R-:W-:Y:S01]  /*1490*/  FADD.RZ R34, R34, R37 ;  /* 0x0000002522227221 */ /* 0x000fe2000000c000 */
[----:B------:R-:W-:Y:S01]  /*14a0*/  FSEL R41, R41, RZ, !P5 ;  /* 0x000000ff29297208 */ /* 0x000fe20006800000 */
[----:B------:R-:W3:Y:S02]  /*14b0*/  LDG.E.CONSTANT R37, desc[UR12][R4.64+0x1c] ;  /* 0x00001c0c04257981 */ /* 0x000ee4000c1e9900 */
[----:B----4-:R-:W-:-:S02]  /*14c0*/  FMUL R38, R26, R35 ;  /* 0x000000231a267220 */ /* 0x010fc40000400000 */
[----:B------:R-:W4:Y:S04]  /*14d0*/  LDG.E.CONSTANT R35, desc[UR12][R4.64+0x10] ;  /* 0x0000100c04237981 */ /* 0x000f28000c1e9900 */
[----:B------:R-:W2:Y:S01]  /*14e0*/  LDG.E.CONSTANT R40, desc[UR12][R4.64+0x18] ;  /* 0x0000180c04287981 */ /* 0x000ea2000c1e9900 */
[----:B------:R-:W-:-:S03]  /*14f0*/  FFMA R38, R41, R36, R38 ;  /* 0x0000002429267223 */ /* 0x000fc60000000026 */
[----:B------:R-:W2:Y:S01]  /*1500*/  LDG.E.CONSTANT R36, desc[UR12][R4.64+0x14] ;  /* 0x0000140c04247981 */ /* 0x000ea2000c1e9900 */
[----:B------:R-:W0:Y:S01]  /*1510*/  FRND.TRUNC R34, R34 ;  /* 0x0000002200227307 */ /* 0x000e22000020d000 */
[C---:B---3--:R-:W-:Y:S01]  /*1520*/  FMUL R45, R26.reuse, R37 ;  /* 0x000000251a2d7220 */ /* 0x048fe20000400000 */
[----:B----4-:R-:W-:Y:S01]  /*1530*/  FMUL R44, R26, R35 ;  /* 0x000000231a2c7220 */ /* 0x010fe20000400000 */
[----:B0-----:R-:W-:-:S03]  /*1540*/  FSEL R35, R34, RZ, P2 ;  /* 0x000000ff22237208 */ /* 0x001fc60001000000 */
[C---:B------:R-:W-:Y:S01]  /*1550*/  FFMA R37, R41.reuse, R42, R44 ;  /* 0x0000002a29257223 */ /* 0x040fe2000000002c */
[----:B--2---:R-:W-:Y:S01]  /*1560*/  FFMA R40, R41, R40, R45 ;  /* 0x0000002829287223 */ /* 0x004fe2000000002d */
[C---:B------:R-:W-:Y:S02]  /*1570*/  FFMA R39, R35.reuse, R39, R38 ;  /* 0x0000002723277223 */ /* 0x040fe40000000026 */
[C---:B------:R-:W-:Y:S01]  /*1580*/  FFMA R36, R35.reuse, R36, R37 ;  /* 0x0000002423247223 */ /* 0x040fe20000000025 */
[----:B------:R-:W-:Y:S01]  /*1590*/  FFMA R43, R35, R43, R40 ;  /* 0x0000002b232b7223 */ /* 0x000fe20000000028 */
[----:B------:R-:W-:Y:S02]  /*15a0*/  FADD R24, R24, R39 ;  /* 0x0000002718187221 */ /* 0x000fe40000000000 */
[----:B------:R-:W-:Y:S01]  /*15b0*/  FADD R19, R19, R36 ;  /* 0x0000002413137221 */ /* 0x000fe20000000000 */
[----:B------:R-:W-:-:S07]  /*15c0*/  FADD R18, R18, R43 ;  /* 0x0000002b12127221 */ /* 0x000fce0000000000 */
.L_x_30:
[----:B-----5:R-:W-:Y:S01]  /*15d0*/  ISETP.NE.AND P1, PT, R17, 0x1, PT ;  /* 0x000000011100780c */ /* 0x020fe20003f25270 */
[----:B------:R-:W-:Y:S01]  /*15e0*/  FADD R19, R12, -R19 ;  /* 0x800000130c137221 */ /* 0x000fe20000000000 */
[----:B------:R-:W-:Y:S01]  /*15f0*/  FADD R24, R15, -R24 ;  /* 0x800000180f187221 */ /* 0x000fe20000000000 */
[----:B------:R-:W-:Y:S02]  /*1600*/  FADD R18, R13, -R18 ;  /* 0x800000120d127221 */ /* 0x000fe40000000000 */
[----:B------:R-:W-:-:S04]  /*1610*/  FMUL R19, R19, R19 ;  /* 0x0000001313137220 */ /* 0x000fc80000400000 */
[----:B------:R-:W-:-:S04]  /*1620*/  FFMA R19, R24, R24, R19 ;  /* 0x0000001818137223 */ /* 0x000fc80000000013 */
[----:B------:R-:W-:Y:S01]  /*1630*/  FFMA R34, R18, R18, R19 ;  /* 0x0000001212227223 */ /* 0x000fe20000000013 */
[----:B------:R-:W-:Y:S06]  /*1640*/  @!P1 BRA `(.L_x_31) ;  /* 0x0000000000149947 */ /* 0x000fec0003800000 */
[----:B------:R-:W-:Y:S01]  /*1650*/  ISETP.NE.AND P1, PT, R17, RZ, PT ;  /* 0x000000ff1100720c */ /* 0x000fe20003f25270 */
[----:B------:R-:W-:-:S12]  /*1660*/  HFMA2 R35, -RZ, RZ, 25.71875, 3664 ;  /* 0x4e6e6b28ff237431 */ /* 0x000fd800000001ff */
[----:B------:R-:W-:Y:S05]  /*1670*/  @P1 BRA `(.L_x_32) ;  /* 0x00000000005c1947 */ /* 0x000fea0003800000 */
[----:B------:R0:W5:Y:S01]  /*1680*/  LDG.E.CONSTANT R35, desc[UR12][R6.64+0x4] ;  /* 0x0000040c06237981 */ /* 0x000162000c1e9900 */
[----:B------:R-:W-:Y:S05]  /*1690*/  BRA `(.L_x_32) ;  /* 0x0000000000547947 */ /* 0x000fea0003800000 */
.L_x_31:
[----:B------:R-:W2:Y:S04]  /*16a0*/  LDG.E.CONSTANT R4, desc[UR12][R6.64+0x8] ;  /* 0x0000080c06047981 */ /* 0x000ea8000c1e9900 */
[----:B------:R-:W3:Y:S04]  /*16b0*/  LDG.E.CONSTANT R17, desc[UR12][R6.64+0x4] ;  /* 0x0000040c06117981 */ /* 0x000ee8000c1e9900 */
[----:B------:R-:W4:Y:S01]  /*16c0*/  LDG.E.CONSTANT R5, desc[UR12][R6.64+0xc] ;  /* 0x00000c0c06057981 */ /* 0x000f22000c1e9900 */
[----:B--2---:R-:W-:-:S04]  /*16d0*/  FMUL R4, R4, R4 ;  /* 0x0000000404047220 */ /* 0x004fc80000400000 */
[----:B---3--:R-:W-:-:S04]  /*16e0*/  FFMA R4, R17, R17, R4 ;  /* 0x0000001111047223 */ /* 0x008fc80000000004 */
[----:B----4-:R-:W-:-:S04]  /*16f0*/  FFMA R18, R5, R5, R4 ;  /* 0x0000000505127223 */ /* 0x010fc80000000004 */
[----:B------:R0:W1:Y:S01]  /*1700*/  MUFU.RSQ R5, R18 ;  /* 0x0000001200057308 */ /* 0x0000620000001400 */
[----:B------:R-:W-:-:S04]  /*1710*/  IADD3 R4, PT, PT, R18, -0xd000000, RZ ;  /* 0xf300000012047810 */ /* 0x000fc80007ffe0ff */
[----:B------:R-:W-:-:S13]  /*1720*/  ISETP.GT.U32.AND P1, PT, R4, 0x727fffff, PT ;  /* 0x727fffff0400780c */ /* 0x000fda0003f24070 */
[----:B01----:R-:W-:Y:S05]  /*1730*/  @!P1 BRA `(.L_x_33) ;  /* 0x0000000000189947 */ /* 0x003fea0003800000 */
[----:B------:R-:W-:Y:S01]  /*1740*/  BSSY.RECONVERGENT B1, `(.L_x_34) ;  /* 0x0000004000017945 */ /* 0x000fe20003800200 */
[----:B------:R-:W-:Y:S02]  /*1750*/  MOV R4, R18 ;  /* 0x0000001200047202 */ /* 0x000fe40000000f00 */
[----:B------:R-:W-:-:S07]  /*1760*/  MOV R24, 0x1780 ;  /* 0x0000178000187802 */ /* 0x000fce0000000f00 */
[----:B------:R-:W-:Y:S05]  /*1770*/  CALL.REL.NOINC `($__internal_1_$__cuda_sm20_sqrt_rn_f32_slowpath) ;  /* 0x00000064007c7944 */ /* 0x000fea0003c00000 */
[----:B------:R-:W-:Y:S05]  /*1780*/  BSYNC.RECONVERGENT B1 ;  /* 0x0000000000017941 */ /* 0x000fea0003800200 */
.L_x_34:
[----:B------:R-:W-:Y:S05]  /*1790*/  BRA `(.L_x_35) ;  /* 0x0000000000107947 */ /* 0x000fea0003800000 */
.L_x_33:
[----:B------:R-:W-:Y:S01]  /*17a0*/  FMUL.FTZ R17, R18, R5 ;  /* 0x0000000512117220 */ /* 0x000fe20000410000 */
[----:B------:R-:W-:-:S03]  /*17b0*/  FMUL.FTZ R5, R5, 0.5 ;  /* 0x3f00000005057820 */ /* 0x000fc60000410000 */
[----:B------:R-:W-:-:S04]  /*17c0*/  FFMA R4, -R17, R17, R18 ;  /* 0x0000001111047223 */ /* 0x000fc80000000112 */
[----:B------:R-:W-:-:S07]  /*17d0*/  FFMA R17, R4, R5, R17 ;  /* 0x0000000504117223 */ /* 0x000fce0000000011 */
.L_x_35:
[----:B------:R-:W-:-:S07]  /*17e0*/  MOV R35, R17 ;  /* 0x0000001100237202 */ /* 0x000fce0000000f00 */
.L_x_32:
[----:B------:R-:W-:Y:S01]  /*17f0*/  IADD3 R4, PT, PT, R34, -0xd000000, RZ ;  /* 0xf300000022047810 */ /* 0x000fe20007ffe0ff */
[----:B------:R1:W2:Y:S01]  /*1800*/  MUFU.RSQ R5, R34 ;  /* 0x0000002200057308 */ /* 0x0002a20000001400 */
[----:B------:R-:W-:Y:S02]  /*1810*/  BSSY.RECONVERGENT B1, `(.L_x_36) ;  /* 0x000000b000017945 */ /* 0x000fe40003800200 */
[----:B------:R-:W-:-:S13]  /*1820*/  ISETP.GT.U32.AND P1, PT, R4, 0x727fffff, PT ;  /* 0x727fffff0400780c */ /* 0x000fda0003f24070 */
[----:B-1----:R-:W-:Y:S05]  /*1830*/  @!P1 BRA `(.L_x_37) ;  /* 0x0000000000109947 */ /* 0x002fea0003800000 */
[----:B------:R-:W-:Y:S02]  /*1840*/  MOV R4, R34 ;  /* 0x0000002200047202 */ /* 0x000fe40000000f00 */
[----:B------:R-:W-:-:S07]  /*1850*/  MOV R24, 0x1870 ;  /* 0x0000187000187802 */ /* 0x000fce0000000f00 */
[----:B0-2--5:R-:W-:Y:S05]  /*1860*/  CALL.REL.NOINC `($__internal_1_$__cuda_sm20_sqrt_rn_f32_slowpath) ;  /* 0x0000006400407944 */ /* 0x025fea0003c00000 */
[----:B------:R-:W-:Y:S05]  /*1870*/  BRA `(.L_x_38) ;  /* 0x0000000000107947 */ /* 0x000fea0003800000 */
.L_x_37:
[----:B--2---:R-:W-:Y:S01]  /*1880*/  FMUL.FTZ R17, R34, R5 ;  /* 0x0000000522117220 */ /* 0x004fe20000410000 */
[----:B------:R-:W-:-:S03]  /*1890*/  FMUL.FTZ R4, R5, 0.5 ;  /* 0x3f00000005047820 */ /* 0x000fc60000410000 */
[----:B------:R-:W-:-:S04]  /*18a0*/  FFMA R34, -R17, R17, R34 ;  /* 0x0000001111227223 */ /* 0x000fc80000000122 */
[----:B------:R-:W-:-:S07]  /*18b0*/  FFMA R17, R34, R4, R17 ;  /* 0x0000000422117223 */ /* 0x000fce0000000011 */
.L_x_38:
[----:B------:R-:W-:Y:S05]  /*18c0*/  BSYNC.RECONVERGENT B1 ;  /* 0x0000000000017941 */ /* 0x000fea0003800200 */
.L_x_36:
[----:B-----5:R-:W-:Y:S01]  /*18d0*/  FADD R17, R17, -R35 ;  /* 0x8000002311117221 */ /* 0x020fe20000000000 */
[----:B------:R-:W-:-:S05]  /*18e0*/  LEA R4, R33, UR8, 0x2 ;  /* 0x0000000821047c11 */ /* 0x000fca000f8e10ff */
[----:B------:R1:W-:Y:S01]  /*18f0*/  STL [R4], R17 ;  /* 0x0000001104007387 */ /* 0x0003e20000100800 */
[----:B------:R-:W-:Y:S05]  /*1900*/  BRA `(.L_x_39) ;  /* 0x0000000000447947 */ /* 0x000fea0003800000 */
.L_x_29:
[----:B------:R-:W2:Y:S04]  /*1910*/  LDG.E.CONSTANT R6, desc[UR12][R4.64+0x210] ;  /* 0x0002100c04067981 */ /* 0x000ea8000c1e9900 */
[----:B------:R-:W3:Y:S01]  /*1920*/  LDG.E.CONSTANT R7, desc[UR12][R4.64+0x414] ;  /* 0x0004140c04077981 */ /* 0x000ee2000c1e9900 */
[----:B------:R-:W-:Y:S02]  /*1930*/  ISETP.NE.AND P1, PT, R17, 0x2, PT ;  /* 0x000000021100780c */ /* 0x000fe40003f25270 */
[----:B--2---:R-:W-:Y:S02]  /*1940*/  LEA R6, R6, UR8, 0x2 ;  /* 0x0000000806067c11 */ /* 0x004fe4000f8e10ff */
[----:B---3--:R-:W-:-:S04]  /*1950*/  LEA R7, R7, UR8, 0x2 ;  /* 0x0000000807077c11 */ /* 0x008fc8000f8e10ff */
[----:B------:R-:W5:Y:S04]  /*1960*/  LDL R6, [R6] ;  /* 0x0000000006067983 */ /* 0x000f680000100800 */
[----:B------:R-:W5:Y:S01]  /*1970*/  LDL R7, [R7] ;  /* 0x0000000007077983 */ /* 0x000f620000100800 */
[----:B------:R-:W-:Y:S05]  /*1980*/  @!P1 BRA `(.L_x_40) ;  /* 0x0000000000189947 */ /* 0x000fea0003800000 */
[----:B------:R-:W-:Y:S02]  /*1990*/  ISETP.NE.AND P1, PT, R17, 0x1, PT ;  /* 0x000000011100780c */ /* 0x000fe40003f25270 */
[----:B------:R-:W-:-:S11]  /*19a0*/  LEA R33, R33, UR8, 0x2 ;  /* 0x0000000821217c11 */ /* 0x000fd6000f8e10ff */
[----:B-----5:R-:W-:-:S05]  /*19b0*/  @!P1 FMNMX R4, R6, R7, PT ;  /* 0x0000000706049209 */ /* 0x020fca0003800000 */
[----:B------:R3:W-:Y:S04]  /*19c0*/  @!P1 STL [R33], R4 ;  /* 0x0000000421009387 */ /* 0x0007e80000100800 */
[----:B------:R3:W-:Y:S01]  /*19d0*/  @P1 STL [R33], R6 ;  /* 0x0000000621001387 */ /* 0x0007e20000100800 */
[----:B------:R-:W-:Y:S05]  /*19e0*/  BRA `(.L_x_39) ;  /* 0x00000000000c7947 */ /* 0x000fea0003800000 */
.L_x_40:
[----:B-----5:R-:W-:Y:S02]  /*19f0*/  FMNMX R4, R6, R7, !PT ;  /* 0x0000000706047209 */ /* 0x020fe40007800000 */
[----:B------:R-:W-:-:S05]  /*1a00*/  LEA R33, R33, UR8, 0x2 ;  /* 0x0000000821217c11 */ /* 0x000fca000f8e10ff */
[----:B------:R2:W-:Y:S02]  /*1a10*/  STL [R33], R4 ;  /* 0x0000000421007387 */ /* 0x0005e40000100800 */
.L_x_39:
[----:B------:R-:W-:Y:S05]  /*1a20*/  @P4 BRA `(.L_x_41) ;  /* 0xfffffff400a44947 */ /* 0x000fea000383ffff */
.L_x_28:
[----:B------:R-:W1:Y:S02]  /*1a30*/  LDG.E.CONSTANT R0, desc[UR12][R2.64+0x8] ;  /* 0x0000080c02007981 */ /* 0x000e64000c1e9900 */
[----:B-123--:R-:W-:-:S06]  /*1a40*/  LEA R4, R0, UR8, 0x2 ;  /* 0x0000000800047c11 */ /* 0x00efcc000f8e10ff */
[----:B------:R-:W2:Y:S01]  /*1a50*/  LDL R4, [R4] ;  /* 0x0000000004047983 */ /* 0x000ea20000100800 */
[----:B------:R-:W-:Y:S01]  /*1a60*/  BSSY.RECONVERGENT B1, `(.L_x_27) ;  /* 0x0000241000017945 */ /* 0x000fe20003800200 */
[----:B--2---:R-:W-:-:S13]  /*1a70*/  FSETP.GE.AND P1, PT, R4, R23, PT ;  /* 0x000000170400720b */ /* 0x004fda0003f26000 */
[----:B------:R-:W-:Y:S05]  /*1a80*/  @P1 BRA `(.L_x_42) ;  /* 0x0000002000f81947 */ /* 0x000fea0003800000 */
[----:B------:R-:W-:Y:S05]  /*1a90*/  @!P3 BRA `(.L_x_43) ;  /* 0x000000080078b947 */ /* 0x000fea0003800000 */
[----:B------:R-:W-:-:S07]  /*1aa0*/  HFMA2 R33, -RZ, RZ, 0, 0 ;  /* 0x00000000ff217431 */ /* 0x000fce00000001ff */
.L_x_56:
[----:B0-----:R-:W-:-:S05]  /*1ab0*/  IMAD.WIDE.U32 R6, R33, 0x4, R2 ;  /* 0x0000000421067825 */ /* 0x001fca00078e0002 */
[----:B-12---:R-:W2:Y:S02]  /*1ac0*/  LDG.E.CONSTANT R35, desc[UR12][R6.64+0x81c] ;  /* 0x00081c0c06237981 */ /* 0x006ea4000c1e9900 */
[----:B--2---:R-:W-:-:S05]  /*1ad0*/  IMAD.WIDE.U32 R4, R35, 0x4, R2 ;  /* 0x0000000423047825 */ /* 0x004fca00078e0002 */
[----:B------:R-:W2:Y:S01]  /*1ae0*/  LDG.E.CONSTANT R17, desc[UR12][R4.64+0xc] ;  /* 0x00000c0c04117981 */ /* 0x000ea2000c1e9900 */
[----:B------:R-:W-:-:S05]  /*1af0*/  VIADD R33, R33, 0x1 ;  /* 0x0000000121217836 */ /* 0x000fca0000000000 */
        /* <DEDUP_REMOVED lines=20> */
[----:B------:R-:W4:Y:S01]  /*1c40*/  LDG.E.CONSTANT R41, desc[UR12][R4.64+0x40] ;  /* 0x0000400c04297981 */ /* 0x000f22000c1e9900 */
[----:B-----5:R-:W-:Y:S01]  /*1c50*/  FADD R36, R12, -R19 ;  /* 0x800000130c247221 */ /* 0x020fe20000000000 */
[----:B------:R-:W-:-:S02]  /*1c60*/  FADD R26, R15, -R24 ;  /* 0x800000180f1a7221 */ /* 0x000fc40000000000 */
[----:B------:R-:W4:Y:S04]  /*1c70*/  LDG.E.CONSTANT R39, desc[UR12][R4.64+0x3c] ;  /* 0x00003c0c04277981 */ /* 0x000f28000c1e9900 */
[----:B------:R-:W4:Y:S04]  /*1c80*/  LDG.E.CONSTANT R34, desc[UR12][R4.64+0x38] ;  /* 0x0000380c04227981 */ /* 0x000f28000c1e9900 */
[----:B------:R-:W4:Y:S01]  /*1c90*/  LDG.E.CONSTANT R42, desc[UR12][R4.64+0x8] ;  /* 0x0000080c042a7981 */ /* 0x000f22000c1e9900 */
[----:B--2---:R-:W-:-:S03]  /*1ca0*/  FMUL R45, R36, R37 ;  /* 0x00000025242d7220 */ /* 0x004fc60000400000 */
[----:B------:R-:W2:Y:S01]  /*1cb0*/  LDG.E.CONSTANT R37, desc[UR12][R4.64+0x30] ;  /* 0x0000300c04257981 */ /* 0x000ea2000c1e9900 */
[----:B---3--:R-:W-:-:S03]  /*1cc0*/  FFMA R38, R26, R43, R45 ;  /* 0x0000002b1a267223 */ /* 0x008fc6000000002d */
[----:B------:R-:W3:Y:S01]  /*1cd0*/  LDG.E.CONSTANT R43, desc[UR12][R4.64+0x2c] ;  /* 0x00002c0c042b7981 */ /* 0x000ee2000c1e9900 */
[C---:B----4-:R-:W-:Y:S01]  /*1ce0*/  FMUL R45, R36.reuse, R40 ;  /* 0x00000028242d7220 */ /* 0x050fe20000400000 */
[----:B------:R-:W-:Y:S02]  /*1cf0*/  FMUL R40, R36, R41 ;  /* 0x0000002924287220 */ /* 0x000fe40000400000 */
[----:B------:R-:W4:Y:S02]  /*1d00*/  LDG.E.CONSTANT R36, desc[UR12][R4.64+0x44] ;  /* 0x0000440c04247981 */ /* 0x000f24000c1e9900 */
[C---:B------:R-:W-:Y:S01]  /*1d10*/  FFMA R41, R26.reuse, R39, R40 ;  /* 0x000000271a297223 */ /* 0x040fe20000000028 */
[----:B------:R-:W-:Y:S01]  /*1d20*/  FADD R39, R13, -R18 ;  /* 0x800000120d277221 */ /* 0x000fe20000000000 */
[----:B--2---:R-:W-:Y:S02]  /*1d30*/  FFMA R37, R26, R37, R45 ;  /* 0x000000251a257223 */ /* 0x004fe4000000002d */
[----:B------:R-:W2:Y:S02]  /*1d40*/  LDG.E.CONSTANT R26, desc[UR12][R4.64+0x4c] ;  /* 0x00004c0c041a7981 */ /* 0x000ea4000c1e9900 */
[----:B------:R-:W-:Y:S01]  /*1d50*/  FFMA R37, R39, R34, R37 ;  /* 0x0000002227257223 */ /* 0x000fe20000000025 */
[----:B------:R-:W-:-:S02]  /*1d60*/  HFMA2 R34, -RZ, RZ, 1.75, 0 ;  /* 0x3f000000ff227431 */ /* 0x000fc400000001ff */
[C---:B---3--:R-:W-:Y:S01]  /*1d70*/  FFMA R43, R39.reuse, R43, R38 ;  /* 0x0000002b272b7223 */ /* 0x048fe20000000026 */
[----:B------:R-:W3:Y:S01]  /*1d80*/  LDG.E.CONSTANT R45, desc[UR12][R4.64] ;  /* 0x0000000c042d7981 */ /* 0x000ee2000c1e9900 */
[----:B----4-:R-:W-:-:S03]  /*1d90*/  FFMA R39, R39, R36, R41 ;  /* 0x0000002427277223 */ /* 0x010fc60000000029 */
[----:B------:R-:W4:Y:S01]  /*1da0*/  LDG.E.CONSTANT R41, desc[UR12][R4.64+0x10] ;  /* 0x0000100c04297981 */ /* 0x000f22000c1e9900 */
[----:B------:R-:W-:-:S05]  /*1db0*/  LOP3.LUT R40, R34, 0x80000000, R37, 0xb8, !PT ;  /* 0x8000000022287812 */ /* 0x000fca00078eb825 */
[----:B------:R-:W-:Y:S02]  /*1dc0*/  FADD.RZ R40, R37, R40 ;  /* 0x0000002825287221 */ /* 0x000fe4000000c000 */
[----:B------:R-:W3:Y:S01]  /*1dd0*/  LDG.E.CONSTANT R37, desc[UR12][R4.64+0xc] ;  /* 0x00000c0c04257981 */ /* 0x000ee2000c1e9900 */
[----:B------:R-:W-:-:S03]  /*1de0*/  LOP3.LUT R36, R34, 0x80000000, R43, 0xb8, !PT ;  /* 0x8000000022247812 */ /* 0x000fc600078eb82b */
[----:B------:R-:W0:Y:S02]  /*1df0*/  FRND.TRUNC R40, R40 ;  /* 0x0000002800287307 */ /* 0x000e24000020d000 */
[----:B------:R-:W-:Y:S02]  /*1e00*/  FADD.RZ R38, R43, R36 ;  /* 0x000000242b267221 */ /* 0x000fe4000000c000 */
[----:B------:R-:W3:Y:S04]  /*1e10*/  LDG.E.CONSTANT R43, desc[UR12][R4.64+0x4] ;  /* 0x0000040c042b7981 */ /* 0x000ee8000c1e9900 */
[----:B------:R-:W1:Y:S01]  /*1e20*/  FRND.TRUNC R38, R38 ;  /* 0x0000002600267307 */ /* 0x000e62000020d000 */
[----:B------:R-:W-:-:S05]  /*1e30*/  LOP3.LUT R36, R34, 0x80000000, R39, 0xb8, !PT ;  /* 0x8000000022247812 */ /* 0x000fca00078eb827 */
[----:B------:R-:W-:Y:S02]  /*1e40*/  FADD.RZ R36, R39, R36 ;  /* 0x0000002427247221 */ /* 0x000fe4000000c000 */
[----:B------:R-:W3:Y:S01]  /*1e50*/  LDG.E.CONSTANT R39, desc[UR12][R4.64+0x1c] ;  /* 0x00001c0c04277981 */ /* 0x000ee2000c1e9900 */
[C---:B--2---:R-:W-:Y:S02]  /*1e60*/  R2P PR, R26.reuse, 0x6 ;  /* 0x000000061a007804 */ /* 0x044fe40000000000 */
[----:B------:R-:W-:-:S04]  /*1e70*/  LOP3.LUT R26, R26, 0x1, RZ, 0xc0, !PT ;  /* 0x000000011a1a7812 */ /* 0x000fc800078ec0ff */
[----:B------:R-:W-:Y:S02]  /*1e80*/  ISETP.NE.U32.AND P4, PT, R26, 0x1, PT ;  /* 0x000000011a00780c */ /* 0x000fe40003f85070 */
[----:B0-----:R-:W-:Y:S02]  /*1e90*/  FSEL R26, R40, RZ, P1 ;  /* 0x000000ff281a7208 */ /* 0x001fe40000800000 */
[----:B-1----:R-:W-:-:S03]  /*1ea0*/  FSEL R34, R38, RZ, !P4 ;  /* 0x000000ff26227208 */ /* 0x002fc60006000000 */
[----:B----4-:R-:W-:Y:S02]  /*1eb0*/  FMUL R40, R26, R41 ;  /* 0x000000291a287220 */ /* 0x010fe40000400000 */
[----:B------:R-:W2:Y:S02]  /*1ec0*/  LDG.E.CONSTANT R41, desc[UR12][R4.64+0x18] ;  /* 0x0000180c04297981 */ /* 0x000ea4000c1e9900 */
[----:B---3--:R-:W-:Y:S02]  /*1ed0*/  FFMA R38, R34, R37, R40 ;  /* 0x0000002522267223 */ /* 0x008fe40000000028 */
[----:B------:R-:W3:Y:S04]  /*1ee0*/  LDG.E.CONSTANT R37, desc[UR12][R4.64+0x14] ;  /* 0x0000140c04257981 */ /* 0x000ee8000c1e9900 */
[----:B------:R-:W4:Y:S01]  /*1ef0*/  LDG.E.CONSTANT R40, desc[UR12][R4.64+0x20] ;  /* 0x0000200c04287981 */ /* 0x000f22000c1e9900 */
[----:B------:R-:W0:Y:S01]  /*1f00*/  FRND.TRUNC R36, R36 ;  /* 0x0000002400247307 */ /* 0x000e22000020d000 */
[----:B------:R-:W-:-:S04]  /*1f10*/  FMUL R43, R26, R43 ;  /* 0x0000002b1a2b7220 */ /* 0x000fc80000400000 */
[----:B------:R-:W-:Y:S01]  /*1f20*/  FFMA R45, R34, R45, R43 ;  /* 0x0000002d222d7223 */ /* 0x000fe2000000002b */
[----:B------:R-:W-:Y:S01]  /*1f30*/  FMUL R39, R26, R39 ;  /* 0x000000271a277220 */ /* 0x000fe20000400000 */
[----:B0-----:R-:W-:-:S05]  /*1f40*/  FSEL R26, R36, RZ, P2 ;  /* 0x000000ff241a7208 */ /* 0x001fca0001000000 */
[----:B------:R-:W-:-:S04]  /*1f50*/  FFMA R45, R26, R42, R45 ;  /* 0x0000002a1a2d7223 */ /* 0x000fc8000000002d */
[----:B------:R-:W-:Y:S01]  /*1f60*/  FADD R24, R24, R45 ;  /* 0x0000002d18187221 */ /* 0x000fe20000000000 */
[----:B--2---:R-:W-:Y:S01]  /*1f70*/  FFMA R39, R34, R41, R39 ;  /* 0x0000002922277223 */ /* 0x004fe20000000027 */
[----:B---3--:R-:W-:-:S03]  /*1f80*/  FFMA R38, R26, R37, R38 ;  /* 0x000000251a267223 */ /* 0x008fc60000000026 */
[----:B----4-:R-:W-:Y:S01]  /*1f90*/  FFMA R39, R26, R40, R39 ;  /* 0x000000281a277223 */ /* 0x010fe20000000027 */
[----:B------:R-:W-:-:S03]  /*1fa0*/  FADD R19, R19, R38 ;  /* 0x0000002613137221 */ /* 0x000fc60000000000 */
[----:B------:R-:W-:-:S07]  /*1fb0*/  FADD R18, R18, R39 ;  /* 0x0000002712127221 */ /* 0x000fce0000000000 */
.L_x_45:
        /* <DEDUP_REMOVED lines=8> */
[----:B------:R-:W-:Y:S02]  /*2040*/  ISETP.NE.AND P1, PT, R17, RZ, PT ;  /* 0x000000ff1100720c */ /* 0x000fe40003f25270 */
[----:B------:R-:W-:-:S11]  /*2050*/  MOV R36, 0x4e6e6b28 ;  /* 0x4e6e6b2800247802 */ /* 0x000fd60000000f00 */
[----:B------:R-:W-:Y:S05]  /*2060*/  @P1 BRA `(.L_x_47) ;  /* 0x00000000005c1947 */ /* 0x000fea0003800000 */
[----:B------:R0:W5:Y:S01]  /*2070*/  LDG.E.CONSTANT R36, desc[UR12][R6.64+0x4] ;  /* 0x0000040c06247981 */ /* 0x000162000c1e9900 */
[----:B------:R-:W-:Y:S05]  /*2080*/  BRA `(.L_x_47) ;  /* 0x0000000000547947 */ /* 0x000fea0003800000 */
.L_x_46:
        /* <DEDUP_REMOVED lines=15> */
.L_x_49:
[----:B------:R-:W-:Y:S05]  /*2180*/  BRA `(.L_x_50) ;  /* 0x0000000000107947 */ /* 0x000fea0003800000 */
.L_x_48:
[----:B------:R-:W-:Y:S01]  /*2190*/  FMUL.FTZ R17, R18, R5 ;  /* 0x0000000512117220 */ /* 0x000fe20000410000 */
[----:B------:R-:W-:-:S03]  /*21a0*/  FMUL.FTZ R5, R5, 0.5 ;  /* 0x3f00000005057820 */ /* 0x000fc60000410000 */
[----:B------:R-:W-:-:S04]  /*21b0*/  FFMA R4, -R17, R17, R18 ;  /* 0x0000001111047223 */ /* 0x000fc80000000112 */
[----:B------:R-:W-:-:S07]  /*21c0*/  FFMA R17, R4, R5, R17 ;  /* 0x0000000504117223 */ /* 0x000fce0000000011 */
.L_x_50:
[----:B------:R-:W-:-:S07]  /*21d0*/  MOV R36, R17 ;  /* 0x0000001100247202 */ /* 0x000fce0000000f00 */
.L_x_47:
[----:B------:R-:W-:Y:S01]  /*21e0*/  IADD3 R4, PT, PT, R34, -0xd000000, RZ ;  /* 0xf300000022047810 */ /* 0x000fe20007ffe0ff */
[----:B------:R1:W2:Y:S01]  /*21f0*/  MUFU.RSQ R5, R34 ;  /* 0x0000002200057308 */ /* 0x0002a20000001400 */
[----:B------:R-:W-:Y:S02]  /*2200*/  BSSY.RECONVERGENT B2, `(.L_x_51) ;  /* 0x000000b000027945 */ /* 0x000fe40003800200 */
[----:B------:R-:W-:-:S13]  /*2210*/  ISETP.GT.U32.AND P1, PT, R4, 0x727fffff, PT ;  /* 0x727fffff0400780c */ /* 0x000fda0003f24070 */
[----:B-1----:R-:W-:Y:S05]  /*2220*/  @!P1 BRA `(.L_x_52) ;  /* 0x0000000000109947 */ /* 0x002fea0003800000 */
[----:B------:R-:W-:Y:S01]  /*2230*/  IMAD.MOV.U32 R4, RZ, RZ, R34 ;  /* 0x000000ffff047224 */ /* 0x000fe200078e0022 */
[----:B------:R-:W-:-:S07]  /*2240*/  MOV R24, 0x2260 ;  /* 0x0000226000187802 */ /* 0x000fce0000000f00 */
[----:B0-2--5:R-:W-:Y:S05]  /*2250*/  CALL.REL.NOINC `($__internal_1_$__cuda_sm20_sqrt_rn_f32_slowpath) ;  /* 0x0000005800c47944 */ /* 0x025fea0003c00000 */
[----:B------:R-:W-:Y:S05]  /*2260*/  BRA `(.L_x_53) ;  /* 0x0000000000107947 */ /* 0x000fea0003800000 */
.L_x_52:
[----:B--2---:R-:W-:Y:S01]  /*2270*/  FMUL.FTZ R17, R34, R5 ;  /* 0x0000000522117220 */ /* 0x004fe20000410000 */
[----:B------:R-:W-:-:S03]  /*2280*/  FMUL.FTZ R4, R5, 0.5 ;  /* 0x3f00000005047820 */ /* 0x000fc60000410000 */
[----:B------:R-:W-:-:S04]  /*2290*/  FFMA R34, -R17, R17, R34 ;  /* 0x0000001111227223 */ /* 0x000fc80000000122 */
[----:B------:R-:W-:-:S07]  /*22a0*/  FFMA R17, R34, R4, R17 ;  /* 0x0000000422117223 */ /* 0x000fce0000000011 */
.L_x_53:
[----:B------:R-:W-:Y:S05]  /*22b0*/  BSYNC.RECONVERGENT B2 ;  /* 0x0000000000027941 */ /* 0x000fea0003800200 */
.L_x_51:
[----:B-----5:R-:W-:Y:S01]  /*22c0*/  FADD R17, R17, -R36 ;  /* 0x8000002411117221 */ /* 0x020fe20000000000 */
[----:B------:R-:W-:-:S05]  /*22d0*/  LEA R4, R35, UR16, 0x2 ;  /* 0x0000001023047c11 */ /* 0x000fca000f8e10ff */
[----:B------:R2:W-:Y:S01]  /*22e0*/  STL [R4], R17 ;  /* 0x0000001104007387 */ /* 0x0005e20000100800 */
[----:B------:R-:W-:Y:S05]  /*22f0*/  BRA `(.L_x_54) ;  /* 0x0000000000447947 */ /* 0x000fea0003800000 */
.L_x_44:
        /* <DEDUP_REMOVED lines=14> */
.L_x_55:
[----:B-----5:R-:W-:Y:S02]  /*23e0*/  FMNMX R4, R6, R7, !PT ;  /* 0x0000000706047209 */ /* 0x020fe40007800000 */
[----:B------:R-:W-:-:S05]  /*23f0*/  LEA R35, R35, UR16, 0x2 ;  /* 0x0000001023237c11 */ /* 0x000fca000f8e10ff */
[----:B------:R1:W-:Y:S02]  /*2400*/  STL [R35], R4 ;  /* 0x0000000423007387 */ /* 0x0003e40000100800 */
.L_x_54:
[----:B------:R-:W-:Y:S05]  /*2410*/  @P3 BRA `(.L_x_56) ;  /* 0xfffffff400a43947 */ /* 0x000fea000383ffff */
[----:B012---:R-:W-:-:S07]  /*2420*/  HFMA2 R4, -RZ, RZ, 0, 0 ;  /* 0x00000000ff047431 */ /* 0x007fce00000001ff */
.L_x_57:
[C---:B------:R-:W-:Y:S02]  /*2430*/  LEA R5, R4.reuse, UR15, 0x4 ;  /* 0x0000000f04057c11 */ /* 0x040fe4000f8e20ff */
[----:B------:R-:W-:-:S03]  /*2440*/  IADD3 R4, PT, PT, R4, 0x1, RZ ;  /* 0x0000000104047810 */ /* 0x000fc60007ffe0ff */
[----:B------:R1:W-:Y:S01]  /*2450*/  STL.U8 [R5+0xc], RZ ;  /* 0x00000cff05007387 */ /* 0x0003e20000100000 */
[----:B------:R-:W-:-:S13]  /*2460*/  ISETP.NE.AND P1, PT, R4, R31, PT ;  /* 0x0000001f0400720c */ /* 0x000fda0003f25270 */
[----:B-1----:R-:W-:Y:S05]  /*2470*/  @P1 BRA `(.L_x_57) ;  /* 0xfffffffc00ec1947 */ /* 0x002fea000383ffff */
.L_x_43:
[----:B------:R1:W-:Y:S01]  /*2480*/  STL [R1+0xe28], R0 ;  /* 0x000e280001007387 */ /* 0x0003e20000100800 */
[----:B------:R-:W-:Y:S01]  /*2490*/  BSSY.RECONVERGENT B2, `(.L_x_58) ;  /* 0x000014d000027945 */ /* 0x000fe20003800200 */
[----:B------:R-:W-:Y:S02]  /*24a0*/  MOV R34, RZ ;  /* 0x000000ff00227202 */ /* 0x000fe40000000f00 */
[----:B------:R1:W-:Y:S05]  /*24b0*/  STL.U8 [R1+0x102c], RZ ;  /* 0x00102cff01007387 */ /* 0x0003ea0000100000 */
.L_x_88:
[----:B0-23--:R-:W-:-:S05]  /*24c0*/  LEA R6, R34, UR14, 0x2 ;  /* 0x0000000e22067c11 */ /* 0x00dfca000f8e10ff */
[----:B------:R-:W2:Y:S02]  /*24d0*/  LDL R31, [R6] ;  /* 0x00000000061f7983 */ /* 0x000ea40000100800 */
[----:B--2-4-:R-:W-:-:S05]  /*24e0*/  IMAD.WIDE.U32 R4, R31, 0x4, R2 ;  /* 0x000000041f047825 */ /* 0x014fca00078e0002 */
[----:B------:R-:W2:Y:S01]  /*24f0*/  LDG.E.CONSTANT R18, desc[UR12][R4.64+0xc] ;  /* 0x00000c0c04127981 */ /* 0x000ea2000c1e9900 */
[----:B------:R-:W-:Y:S01]  /*2500*/  BSSY.RECONVERGENT B3, `(.L_x_59) ;  /* 0x0000143000037945 */ /* 0x000fe20003800200 */
[----:B-----5:R-:W-:Y:S02]  /*2510*/  MOV R17, R34 ;  /* 0x0000002200117202 */ /* 0x020fe40000000f00 */
        /* <DEDUP_REMOVED lines=8> */
[----:B------:R-:W3:Y:S04]  /*25a0*/  LDG.E.CONSTANT R6, desc[UR12][R18.64] ;  /* 0x0000000c12067981 */ /* 0x000ee8000c1e9900 */
[----:B------:R0:W5:Y:S04]  /*25b0*/  LDG.E.CONSTANT R26, desc[UR12][R18.64+0x10] ;  /* 0x0000100c121a7981 */ /* 0x000168000c1e9900 */
[----:B------:R0:W5:Y:S04]  /*25c0*/  LDG.E.CONSTANT R17, desc[UR12][R18.64+0x14] ;  /* 0x0000140c12117981 */ /* 0x000168000c1e9900 */
[----:B------:R0:W5:Y:S01]  /*25d0*/  LDG.E.CONSTANT R24, desc[UR12][R18.64+0x18] ;  /* 0x0000180c12187981 */ /* 0x000162000c1e9900 */
[----:B------:R-:W-:Y:S01]  /*25e0*/  BSSY.RECONVERGENT B4, `(.L_x_61) ;  /* 0x0000041000047945 */ /* 0x000fe20003800200 */
[----:B--2---:R-:W-:-:S02]  /*25f0*/  ISETP.NE.AND P1, PT, R33, -0x1, PT ;  /* 0xffffffff2100780c */ /* 0x004fc40003f25270 */
[----:B---3--:R-:W-:-:S11]  /*2600*/  ISETP.NE.AND P4, PT, R6, 0x1, PT ;  /* 0x000000010600780c */ /* 0x008fd60003f85270 */
        /* <DEDUP_REMOVED lines=17> */
[----:B------:R-:W4:Y:S04]  /*2720*/  LDG.E.CONSTANT R37, desc[UR12][R4.64+0x44] ;  /* 0x0000440c04257981 */ /* 0x000f28000c1e9900 */
[----:B------:R-:W4:Y:S01]  /*2730*/  LDG.E.CONSTANT R40, desc[UR12][R4.64+0x10] ;  /* 0x0000100c04287981 */ /* 0x000f22000c1e9900 */
[C---:B------:R-:W-:Y:S01]  /*2740*/  FFMA R38, R33.reuse, R38, R41 ;  /* 0x0000002621267223 */ /* 0x040fe20000000029 */
[----:B--2---:R-:W-:Y:S01]  /*2750*/  FFMA R44, R33, R36, R44 ;  /* 0x00000024212c7223 */ /* 0x004fe2000000002c */
[----:B------:R-:W-:Y:S01]  /*2760*/  FADD R36, R13, -R24 ;  /* 0x800000180d247221 */ /* 0x000fe20000000000 */
[----:B------:R-:W2:Y:S03]  /*2770*/  LDG.E.CONSTANT R33, desc[UR12][R4.64+0x4c] ;  /* 0x00004c0c04217981 */ /* 0x000ea6000c1e9900 */
[----:B------:R-:W-:Y:S01]  /*2780*/  FFMA R44, R36, R35, R44 ;  /* 0x00000023242c7223 */ /* 0x000fe2000000002c */
[----:B------:R-:W-:-:S02]  /*2790*/  HFMA2 R35, -RZ, RZ, 1.75, 0 ;  /* 0x3f000000ff237431 */ /* 0x000fc400000001ff */
[C---:B---3--:R-:W-:Y:S01]  /*27a0*/  FFMA R42, R36.reuse, R42, R39 ;  /* 0x0000002a242a7223 */ /* 0x048fe20000000027 */
[----:B----4-:R-:W-:Y:S02]  /*27b0*/  FFMA R36, R36, R37, R38 ;  /* 0x0000002524247223 */ /* 0x010fe40000000026 */
[----:B------:R-:W3:Y:S02]  /*27c0*/  LDG.E.CONSTANT R38, desc[UR12][R4.64+0xc] ;  /* 0x00000c0c04267981 */ /* 0x000ee4000c1e9900 */
[C---:B------:R-:W-:Y:S02]  /*27d0*/  LOP3.LUT R37, R35.reuse, 0x80000000, R42, 0xb8, !PT ;  /* 0x8000000023257812 */ /* 0x040fe400078eb82a */
[----:B------:R-:W-:-:S03]  /*27e0*/  LOP3.LUT R39, R35, 0x80000000, R44, 0xb8, !PT ;  /* 0x8000000023277812 */ /* 0x000fc600078eb82c */
[----:B------:R-:W-:Y:S02]  /*27f0*/  FADD.RZ R37, R42, R37 ;  /* 0x000000252a257221 */ /* 0x000fe4000000c000 */
[----:B------:R-:W4:Y:S01]  /*2800*/  LDG.E.CONSTANT R42, desc[UR12][R4.64+0x4] ;  /* 0x0000040c042a7981 */ /* 0x000f22000c1e9900 */
[----:B------:R-:W-:-:S03]  /*2810*/  FADD.RZ R39, R44, R39 ;  /* 0x000000272c277221 */ /* 0x000fc6000000c000 */
[----:B------:R-:W3:Y:S03]  /*2820*/  LDG.E.CONSTANT R44, desc[UR12][R4.64] ;  /* 0x0000000c042c7981 */ /* 0x000ee6000c1e9900 */
[----:B------:R-:W0:Y:S08]  /*2830*/  FRND.TRUNC R39, R39 ;  /* 0x0000002700277307 */ /* 0x000e30000020d000 */
        /* <DEDUP_REMOVED lines=8> */
[----:B-1----:R-:W-:Y:S02]  /*28c0*/  FSEL R35, R37, RZ, !P3 ;  /* 0x000000ff25237208 */ /* 0x002fe40005800000 */
[----:B------:R-:W2:Y:S01]  /*28d0*/  LDG.E.CONSTANT R37, desc[UR12][R4.64+0x14] ;  /* 0x0000140c04257981 */ /* 0x000ea2000c1e9900 */
[----:B------:R-:W-:-:S03]  /*28e0*/  FMUL R39, R33, R40 ;  /* 0x0000002821277220 */ /* 0x000fc60000400000 */
[----:B------:R-:W2:Y:S01]  /*28f0*/  LDG.E.CONSTANT R40, desc[UR12][R4.64+0x1c] ;  /* 0x00001c0c04287981 */ /* 0x000ea2000c1e9900 */
[----:B----4-:R-:W-:-:S04]  /*2900*/  FMUL R42, R33, R42 ;  /* 0x0000002a212a7220 */ /* 0x010fc80000400000 */
[C---:B---3--:R-:W-:Y:S02]  /*2910*/  FFMA R44, R35.reuse, R44, R42 ;  /* 0x0000002c232c7223 */ /* 0x048fe4000000002a */
[----:B------:R-:W3:Y:S01]  /*2920*/  LDG.E.CONSTANT R42, desc[UR12][R4.64+0x18] ;  /* 0x0000180c042a7981 */ /* 0x000ee2000c1e9900 */
[----:B------:R-:W-:-:S03]  /*2930*/  FFMA R38, R35, R38, R39 ;  /* 0x0000002623267223 */ /* 0x000fc60000000027 */
[----:B------:R-:W4:Y:S01]  /*2940*/  LDG.E.CONSTANT R39, desc[UR12][R4.64+0x20] ;  /* 0x0000200c04277981 */ /* 0x000f22000c1e9900 */
[----:B------:R-:W0:Y:S01]  /*2950*/  FRND.TRUNC R36, R36 ;  /* 0x0000002400247307 */ /* 0x000e22000020d000 */
[----:B--2---:R-:W-:Y:S01]  /*2960*/  FMUL R40, R33, R40 ;  /* 0x0000002821287220 */ /* 0x004fe20000400000 */
[----:B0-----:R-:W-:-:S05]  /*2970*/  FSEL R33, R36, RZ, P2 ;  /* 0x000000ff24217208 */ /* 0x001fca0001000000 */
[C---:B------:R-:W-:Y:S01]  /*2980*/  FFMA R41, R33.reuse, R41, R44 ;  /* 0x0000002921297223 */ /* 0x040fe2000000002c */
[----:B------:R-:W-:Y:S01]  /*2990*/  FFMA R38, R33, R37, R38 ;  /* 0x0000002521267223 */ /* 0x000fe20000000026 */
[----:B---3--:R-:W-:-:S04]  /*29a0*/  FFMA R40, R35, R42, R40 ;  /* 0x0000002a23287223 */ /* 0x008fc80000000028 */
[----:B----4-:R-:W-:Y:S01]  /*29b0*/  FFMA R39, R33, R39, R40 ;  /* 0x0000002721277223 */ /* 0x010fe20000000028 */
[----:B------:R-:W-:Y:S01]  /*29c0*/  FADD R26, R26, R41 ;  /* 0x000000291a1a7221 */ /* 0x000fe20000000000 */
[----:B------:R-:W-:Y:S02]  /*29d0*/  FADD R17, R17, R38 ;  /* 0x0000002611117221 */ /* 0x000fe40000000000 */
[----:B------:R-:W-:-:S07]  /*29e0*/  FADD R24, R24, R39 ;  /* 0x0000002718187221 */ /* 0x000fce0000000000 */
.L_x_62:
[----:B------:R-:W-:Y:S05]  /*29f0*/  BSYNC.RECONVERGENT B4 ;  /* 0x0000000000047941 */ /* 0x000fea0003800200 */
.L_x_61:
        /* <DEDUP_REMOVED lines=8> */
[----:B------:R-:W-:Y:S01]  /*2a80*/  FADD R24, -R13, R24 ;  /* 0x000000180d187221 */ /* 0x000fe20000000100 */
[----:B------:R-:W-:Y:S01]  /*2a90*/  BSSY.RECONVERGENT B5, `(.L_x_66) ;  /* 0x0000010000057945 */ /* 0x000fe20003800200 */
[----:B------:R-:W-:-:S04]  /*2aa0*/  FMUL R17, R17, R17 ;  /* 0x0000001111117220 */ /* 0x000fc80000400000 */
[----:B------:R-:W-:-:S04]  /*2ab0*/  FFMA R17, R26, R26, R17 ;  /* 0x0000001a1a117223 */ /* 0x000fc80000000011 */
[----:B------:R-:W-:-:S04]  /*2ac0*/  FFMA R24, R24, R24, R17 ;  /* 0x0000001818187223 */ /* 0x000fc80000000011 */
[----:B------:R-:W-:Y:S01]  /*2ad0*/  VIADD R4, R24, 0xf3000000 ;  /* 0xf300000018047836 */ /* 0x000fe20000000000 */
[----:B------:R0:W2:Y:S04]  /*2ae0*/  MUFU.RSQ R5, R24 ;  /* 0x0000001800057308 */ /* 0x0000a80000001400 */
[----:B------:R-:W-:-:S13]  /*2af0*/  ISETP.GT.U32.AND P1, PT, R4, 0x727fffff, PT ;  /* 0x727fffff0400780c */ /* 0x000fda0003f24070 */
[----:B0-2---:R-:W-:Y:S05]  /*2b00*/  @!P1 BRA `(.L_x_67) ;  /* 0x0000000000109947 */ /* 0x005fea0003800000 */
[----:B------:R-:W-:Y:S02]  /*2b10*/  MOV R4, R24 ;  /* 0x0000001800047202 */ /* 0x000fe40000000f00 */
[----:B------:R-:W-:-:S07]  /*2b20*/  MOV R24, 0x2b40 ;  /* 0x00002b4000187802 */ /* 0x000fce0000000f00 */
[----:B-1----:R-:W-:Y:S05]  /*2b30*/  CALL.REL.NOINC `($__internal_1_$__cuda_sm20_sqrt_rn_f32_slowpath) ;  /* 0x00000050008c7944 */ /* 0x002fea0003c00000 */
[----:B------:R-:W-:Y:S05]  /*2b40*/  BRA `(.L_x_68) ;  /* 0x0000000000107947 */ /* 0x000fea0003800000 */
.L_x_67:
[----:B------:R-:W-:Y:S01]  /*2b50*/  FMUL.FTZ R17, R24, R5 ;  /* 0x0000000518117220 */ /* 0x000fe20000410000 */
[----:B------:R-:W-:-:S03]  /*2b60*/  FMUL.FTZ R5, R5, 0.5 ;  /* 0x3f00000005057820 */ /* 0x000fc60000410000 */
[----:B------:R-:W-:-:S04]  /*2b70*/  FFMA R4, -R17, R17, R24 ;  /* 0x0000001111047223 */ /* 0x000fc80000000118 */
[----:B------:R-:W-:-:S07]  /*2b80*/  FFMA R17, R4, R5, R17 ;  /* 0x0000000504117223 */ /* 0x000fce0000000011 */
.L_x_68:
[----:B------:R-:W-:Y:S05]  /*2b90*/  BSYNC.RECONVERGENT B5 ;  /* 0x0000000000057941 */ /* 0x000fea0003800200 */
.L_x_66:
[----:B------:R-:W-:Y:S01]  /*2ba0*/  FADD R6, -R33, R17 ;  /* 0x0000001121067221 */ /* 0x000fe20000000100 */
[----:B------:R-:W-:Y:S06]  /*2bb0*/  BRA `(.L_x_65) ;  /* 0x0000000000c87947 */ /* 0x000fec0003800000 */
.L_x_64:
        /* <DEDUP_REMOVED lines=11> */
[----:B------:R0:W4:Y:S01]  /*2c70*/  LDG.E.CONSTANT R39, desc[UR12][R18.64+0xc] ;  /* 0x00000c0c12277981 */ /* 0x000122000c1e9900 */
[----:B-----5:R-:W-:Y:S01]  /*2c80*/  FADD R17, R12, -R17 ;  /* 0x800000110c117221 */ /* 0x020fe20000000000 */
[----:B------:R-:W-:Y:S01]  /*2c90*/  FADD R26, R15, -R26 ;  /* 0x8000001a0f1a7221 */ /* 0x000fe20000000000 */
[----:B------:R-:W-:Y:S01]  /*2ca0*/  FADD R24, R13, -R24 ;  /* 0x800000180d187221 */ /* 0x000fe20000000000 */
[----:B------:R-:W-:Y:S01]  /*2cb0*/  BSSY.RECONVERGENT B5, `(.L_x_69) ;  /* 0x0000021000057945 */ /* 0x000fe20003800200 */
[----:B--2---:R-:W-:-:S04]  /*2cc0*/  FMUL R42, R42, R17 ;  /* 0x000000112a2a7220 */ /* 0x004fc80000400000 */
[----:B---3--:R-:W-:Y:S01]  /*2cd0*/  FFMA R41, R41, R26, R42 ;  /* 0x0000001a29297223 */ /* 0x008fe2000000002a */
[-C--:B----4-:R-:W-:Y:S01]  /*2ce0*/  FMUL R40, R40, R17.reuse ;  /* 0x0000001128287220 */ /* 0x090fe20000400000 */
[----:B------:R-:W-:-:S03]  /*2cf0*/  FMUL R38, R38, R17 ;  /* 0x0000001126267220 */ /* 0x000fc60000400000 */
[----:B------:R-:W-:Y:S01]  /*2d00*/  FFMA R40, R37, R26, R40 ;  /* 0x0000001a25287223 */ /* 0x000fe20000000028 */
[----:B------:R-:W-:Y:S01]  /*2d10*/  FFMA R41, R36, R24, R41 ;  /* 0x0000001824297223 */ /* 0x000fe20000000029 */
[----:B------:R-:W-:Y:S02]  /*2d20*/  FFMA R38, R35, R26, R38 ;  /* 0x0000001a23267223 */ /* 0x000fe40000000026 */
[-C--:B------:R-:W-:Y:S01]  /*2d30*/  FFMA R33, R33, R24.reuse, R40 ;  /* 0x0000001821217223 */ /* 0x080fe20000000028 */
[----:B------:R-:W-:Y:S01]  /*2d40*/  FADD R41, -R6, |R41| ;  /* 0x4000002906297221 */ /* 0x000fe20000000100 */
[----:B------:R-:W-:-:S04]  /*2d50*/  FFMA R38, R5, R24, R38 ;  /* 0x0000001805267223 */ /* 0x000fc80000000026 */
[----:B------:R-:W-:Y:S01]  /*2d60*/  FMNMX R6, RZ, R41, !PT ;  /* 0x00000029ff067209 */ /* 0x000fe20007800000 */
[----:B------:R-:W-:-:S04]  /*2d70*/  FADD R4, |R33|, -R4 ;  /* 0x8000000421047221 */ /* 0x000fc80000000200 */
[----:B0-----:R-:W-:Y:S01]  /*2d80*/  FMUL R18, R6, R6 ;  /* 0x0000000606127220 */ /* 0x001fe20000400000 */
[----:B------:R-:W-:Y:S01]  /*2d90*/  FADD R38, -R39, |R38| ;  /* 0x4000002627267221 */ /* 0x000fe20000000100 */
[----:B------:R-:W-:-:S04]  /*2da0*/  FMNMX R5, RZ, R4, !PT ;  /* 0x00000004ff057209 */ /* 0x000fc80007800000 */
[-C--:B------:R-:W-:Y:S01]  /*2db0*/  FMNMX R6, RZ, R38.reuse, !PT ;  /* 0x00000026ff067209 */ /* 0x080fe20007800000 */
[----:B------:R-:W-:Y:S01]  /*2dc0*/  FFMA R5, R5, R5, R18 ;  /* 0x0000000505057223 */ /* 0x000fe20000000012 */
[----:B------:R-:W-:-:S03]  /*2dd0*/  FMNMX3 R4, R41, R38, R4, !PT ;  /* 0x0000002629047276 */ /* 0x000fc60007800004 */
[----:B------:R-:W-:Y:S01]  /*2de0*/  FFMA R6, R6, R6, R5 ;  /* 0x0000000606067223 */ /* 0x000fe20000000005 */
[----:B------:R-:W-:-:S03]  /*2df0*/  FMNMX R36, RZ, R4, PT ;  /* 0x00000004ff247209 */ /* 0x000fc60003800000 */
[----:B------:R0:W2:Y:S01]  /*2e00*/  MUFU.RSQ R5, R6 ;  /* 0x0000000600057308 */ /* 0x0000a20000001400 */
[----:B------:R-:W-:-:S04]  /*2e10*/  IADD3 R17, PT, PT, R6, -0xd000000, RZ ;  /* 0xf300000006117810 */ /* 0x000fc80007ffe0ff */
[----:B------:R-:W-:-:S13]  /*2e20*/  ISETP.GT.U32.AND P1, PT, R17, 0x727fffff, PT ;  /* 0x727fffff1100780c */ /* 0x000fda0003f24070 */
[----:B0-2---:R-:W-:Y:S05]  /*2e30*/  @!P1 BRA `(.L_x_70) ;  /* 0x0000000000109947 */ /* 0x005fea0003800000 */
[----:B------:R-:W-:Y:S02]  /*2e40*/  MOV R4, R6 ;  /* 0x0000000600047202 */ /* 0x000fe40000000f00 */
[----:B------:R-:W-:-:S07]  /*2e50*/  MOV R24, 0x2e70 ;  /* 0x00002e7000187802 */ /* 0x000fce0000000f00 */
[----:B-1----:R-:W-:Y:S05]  /*2e60*/  CALL.REL.NOINC `($__internal_1_$__cuda_sm20_sqrt_rn_f32_slowpath) ;  /* 0x0000004c00c07944 */ /* 0x002fea0003c00000 */
[----:B------:R-:W-:Y:S05]  /*2e70*/  BRA `(.L_x_71) ;  /* 0x0000000000107947 */ /* 0x000fea0003800000 */
.L_x_70:
[----:B------:R-:W-:Y:S01]  /*2e80*/  FMUL.FTZ R17, R6, R5 ;  /* 0x0000000506117220 */ /* 0x000fe20000410000 */
[----:B------:R-:W-:-:S03]  /*2e90*/  FMUL.FTZ R5, R5, 0.5 ;  /* 0x3f00000005057820 */ /* 0x000fc60000410000 */
[----:B------:R-:W-:-:S04]  /*2ea0*/  FFMA R4, -R17, R17, R6 ;  /* 0x0000001111047223 */ /* 0x000fc80000000106 */
[----:B------:R-:W-:-:S07]  /*2eb0*/  FFMA R17, R4, R5, R17 ;  /* 0x0000000504117223 */ /* 0x000fce0000000011 */
.L_x_71:
[----:B------:R-:W-:Y:S05]  /*2ec0*/  BSYNC.RECONVERGENT B5 ;  /* 0x0000000000057941 */ /* 0x000fea0003800200 */
.L_x_69:
[----:B------:R-:W-:-:S07]  /*2ed0*/  FADD R6, R36, R17 ;  /* 0x0000001124067221 */ /* 0x000fce0000000000 */
.L_x_65:
[----:B------:R-:W-:Y:S05]  /*2ee0*/  BSYNC.RECONVERGENT B4 ;  /* 0x0000000000047941 */ /* 0x000fea0003800200 */
.L_x_63:
[----:B------:R-:W-:Y:S01]  /*2ef0*/  HFMA2 R18, -RZ, RZ, 1.875, 0 ;  /* 0x3f800000ff127431 */ /* 0x000fe200000001ff */
[----:B------:R-:W-:Y:S02]  /*2f00*/  LEA R31, R31, UR15, 0x4 ;  /* 0x0000000f1f1f7c11 */ /* 0x000fe4000f8e20ff */
[----:B------:R-:W-:Y:S02]  /*2f10*/  MOV R4, 0x1 ;  /* 0x0000000100047802 */ /* 0x000fe40000000f00 */
[----:B------:R-:W-:Y:S01]  /*2f20*/  IADD3 R34, PT, PT, R34, -0x1, RZ ;  /* 0xffffffff22227810 */ /* 0x000fe20007ffe0ff */
[----:B------:R0:W-:Y:S04]  /*2f30*/  STL.64 [R31], R6 ;  /* 0x000000061f007387 */ /* 0x0001e80000100a00 */
[----:B------:R0:W-:Y:S04]  /*2f40*/  STL [R31+0x8], R18 ;  /* 0x000008121f007387 */ /* 0x0001e80000100800 */
[----:B------:R0:W-:Y:S01]  /*2f50*/  STL [R31+0xc], R4 ;  /* 0x00000c041f007387 */ /* 0x0001e20000100800 */
[----:B------:R-:W-:Y:S05]  /*2f60*/  BRA `(.L_x_72) ;  /* 0x0000000800707947 */ /* 0x000fea0003800000 */
.L_x_60:
[----:B------:R-:W-:Y:S01]  /*2f70*/  IADD3 R7, PT, PT, R1, R34, RZ ;  /* 0x0000002201077210 */ /* 0x000fe20007ffe0ff */
[----:B------:R0:W5:Y:S04]  /*2f80*/  LDG.E.CONSTANT R19, desc[UR12][R4.64+0x210] ;  /* 0x0002100c04137981 */ /* 0x000168000c1e9900 */
[----:B------:R-:W2:Y:S04]  /*2f90*/  LDL.U8 R26, [R7+0x102c] ;  /* 0x00102c00071a7983 */ /* 0x000ea80000100000 */
[----:B------:R0:W5:Y:S01]  /*2fa0*/  LDG.E.CONSTANT R24, desc[UR12][R4.64+0x414] ;  /* 0x0004140c04187981 */ /* 0x000162000c1e9900 */
[----:B------:R-:W-:Y:S01]  /*2fb0*/  BSSY.RELIABLE B4, `(.L_x_73) ;  /* 0x000006b000047945 */ /* 0x000fe20003800100 */
[----:B--2---:R-:W-:-:S13]  /*2fc0*/  ISETP.NE.AND P1, PT, R26, RZ, PT ;  /* 0x000000ff1a00720c */ /* 0x004fda0003f25270 */
[----:B0-----:R-:W-:Y:S05]  /*2fd0*/  @!P1 BRA `(.L_x_74) ;  /* 0x0000000000189947 */ /* 0x001fea0003800000 */
[----:B------:R-:W-:-:S13]  /*2fe0*/  ISETP.NE.AND P1, PT, R26, 0x1, PT ;  /* 0x000000011a00780c */ /* 0x000fda0003f25270 */
[----:B------:R-:W-:Y:S05]  /*2ff0*/  @P1 BRA `(.L_x_75) ;  /* 0x0000000400981947 */ /* 0x000fea0003800000 */
[----:B------:R-:W-:-:S05]  /*3000*/  LEA R4, R31, UR16, 0x2 ;  /* 0x000000101f047c11 */ /* 0x000fca000f8e10ff */
[----:B------:R4:W5:Y:S04]  /*3010*/  LDL R5, [R4+0xa20] ;  /* 0x000a200004057983 */ /* 0x0009680000100800 */
[----:B------:R4:W5:Y:S01]  /*3020*/  LDL R33, [R4+0xc24] ;  /* 0x000c240004217983 */ /* 0x0009620000100800 */
[----:B------:R-:W-:Y:S05]  /*3030*/  BRA `(.L_x_76) ;  /* 0x0000000000cc7947 */ /* 0x000fea0003800000 */
.L_x_74:
[----:B------:R-:W-:Y:S01]  /*3040*/  ISETP.NE.AND P1, PT, R18, 0x2, PT ;  /* 0x000000021200780c */ /* 0x000fe20003f25270 */
[----:B------:R-:W-:-:S12]  /*3050*/  BSSY.RECONVERGENT B5, `(.L_x_77) ;  /* 0x0000027000057945 */ /* 0x000fd80003800200 */
[----:B------:R-:W-:Y:S05]  /*3060*/  @!P1 BRA `(.L_x_78) ;  /* 0x00000000005c9947 */ /* 0x000fea0003800000 */
[----:B------:R-:W-:-:S13]  /*3070*/  ISETP.NE.AND P1, PT, R18, 0x1, PT ;  /* 0x000000011200780c */ /* 0x000fda0003f25270 */
[----:B------:R-:W-:Y:S05]  /*3080*/  @P1 BRA `(.L_x_79) ;  /* 0x00000000003c1947 */ /* 0x000fea0003800000 */
[----:B-----5:R-:W-:Y:S02]  /*3090*/  LEA R4, R19, UR16, 0x2 ;  /* 0x0000001013047c11 */ /* 0x020fe4000f8e10ff */
[----:B------:R-:W-:-:S04]  /*30a0*/  LEA R26, R24, UR16, 0x2 ;  /* 0x00000010181a7c11 */ /* 0x000fc8000f8e10ff */
[----:B------:R-:W2:Y:S04]  /*30b0*/  LDL R4, [R4] ;  /* 0x0000000004047983 */ /* 0x000ea80000100800 */
[----:B------:R-:W2:Y:S01]  /*30c0*/  LDL R5, [R26] ;  /* 0x000000001a057983 */ /* 0x000ea20000100800 */
[----:B------:R-:W-:Y:S02]  /*30d0*/  LEA R35, R31, UR16, 0x2 ;  /* 0x000000101f237c11 */ /* 0x000fe4000f8e10ff */
[----:B--2---:R-:W-:-:S13]  /*30e0*/  FSETP.GTU.AND P1, PT, R4, R5, PT ;  /* 0x000000050400720b */ /* 0x004fda0003f2c000 */
[----:B------:R3:W-:Y:S01]  /*30f0*/  @!P1 STL [R35+0xa20], R19 ;  /* 0x000a201323009387 */ /* 0x0007e20000100800 */
[----:B------:R-:W-:Y:S01]  /*3100*/  @!P1 IMAD.MOV.U32 R33, RZ, RZ, R24 ;  /* 0x000000ffff219224 */ /* 0x000fe200078e0018 */
[-C--:B------:R-:W-:Y:S02]  /*3110*/  @!P1 MOV R5, R19.reuse ;  /* 0x0000001300059202 */ /* 0x080fe40000000f00 */
[----:B------:R3:W-:Y:S01]  /*3120*/  @!P1 STL [R35+0xc24], R24 ;  /* 0x000c241823009387 */ /* 0x0007e20000100800 */
[----:B------:R-:W-:Y:S02]  /*3130*/  @P1 MOV R33, R19 ;  /* 0x0000001300211202 */ /* 0x000fe40000000f00 */
[----:B------:R-:W-:Y:S01]  /*3140*/  @P1 MOV R5, R24 ;  /* 0x0000001800051202 */ /* 0x000fe20000000f00 */
[----:B------:R3:W-:Y:S04]  /*3150*/  @P1 STL [R35+0xa20], R24 ;  /* 0x000a201823001387 */ /* 0x0007e80000100800 */
[----:B------:R3:W-:Y:S01]  /*3160*/  @P1 STL [R35+0xc24], R19 ;  /* 0x000c241323001387 */ /* 0x0007e20000100800 */
[----:B------:R-:W-:Y:S05]  /*3170*/  BRA `(.L_x_80) ;  /* 0x0000000000507947 */ /* 0x000fea0003800000 */
.L_x_79:
[----:B------:R-:W-:Y:S02]  /*3180*/  LEA R4, R31, UR16, 0x2 ;  /* 0x000000101f047c11 */ /* 0x000fe4000f8e10ff */
[----:B-----5:R-:W-:Y:S02]  /*3190*/  MOV R33, R24 ;  /* 0x0000001800217202 */ /* 0x020fe40000000f00 */
[----:B------:R-:W-:Y:S01]  /*31a0*/  MOV R5, R19 ;  /* 0x0000001300057202 */ /* 0x000fe20000000f00 */
[----:B------:R2:W-:Y:S04]  /*31b0*/  STL [R4+0xa20], R19 ;  /* 0x000a201304007387 */ /* 0x0005e80000100800 */
[----:B------:R2:W-:Y:S01]  /*31c0*/  STL [R4+0xc24], R24 ;  /* 0x000c241804007387 */ /* 0x0005e20000100800 */
[----:B------:R-:W-:Y:S05]  /*31d0*/  BRA `(.L_x_80) ;  /* 0x0000000000387947 */ /* 0x000fea0003800000 */
.L_x_78:
[----:B-----5:R-:W-:Y:S02]  /*31e0*/  LEA R4, R19, UR16, 0x2 ;  /* 0x0000001013047c11 */ /* 0x020fe4000f8e10ff */
[----:B------:R-:W-:-:S04]  /*31f0*/  LEA R26, R24, UR16, 0x2 ;  /* 0x00000010181a7c11 */ /* 0x000fc8000f8e10ff */
[----:B------:R-:W2:Y:S04]  /*3200*/  LDL R4, [R4] ;  /* 0x0000000004047983 */ /* 0x000ea80000100800 */
[----:B------:R-:W2:Y:S01]  /*3210*/  LDL R5, [R26] ;  /* 0x000000001a057983 */ /* 0x000ea20000100800 */
[----:B------:R-:W-:Y:S02]  /*3220*/  LEA R35, R31, UR16, 0x2 ;  /* 0x000000101f237c11 */ /* 0x000fe4000f8e10ff */
[----:B--2---:R-:W-:-:S13]  /*3230*/  FSETP.GE.AND P1, PT, R4, R5, PT ;  /* 0x000000050400720b */ /* 0x004fda0003f26000 */
[----:B------:R0:W-:Y:S01]  /*3240*/  @P1 STL [R35+0xa20], R19 ;  /* 0x000a201323001387 */ /* 0x0001e20000100800 */
[-C--:B------:R-:W-:Y:S01]  /*3250*/  @P1 MOV R33, R24.reuse ;  /* 0x0000001800211202 */ /* 0x080fe20000000f00 */
[----:B------:R-:W-:Y:S01]  /*3260*/  @!P1 IMAD.MOV.U32 R33, RZ, RZ, R19 ;  /* 0x000000ffff219224 */ /* 0x000fe200078e0013 */
[----:B------:R-:W-:Y:S01]  /*3270*/  @P1 MOV R5, R19 ;  /* 0x0000001300051202 */ /* 0x000fe20000000f00 */
[----:B------:R0:W-:Y:S01]  /*3280*/  @P1 STL [R35+0xc24], R24 ;  /* 0x000c241823001387 */ /* 0x0001e20000100800 */
[----:B------:R-:W-:-:S03]  /*3290*/  @!P1 MOV R5, R24 ;  /* 0x0000001800059202 */ /* 0x000fc60000000f00 */
[----:B------:R0:W-:Y:S04]  /*32a0*/  @!P1 STL [R35+0xa20], R24 ;  /* 0x000a201823009387 */ /* 0x0001e80000100800 */
[----:B------:R0:W-:Y:S02]  /*32b0*/  @!P1 STL [R35+0xc24], R19 ;  /* 0x000c241323009387 */ /* 0x0001e40000100800 */
.L_x_80:
[----:B------:R-:W-:Y:S05]  /*32c0*/  BSYNC.RECONVERGENT B5 ;  /* 0x0000000000057941 */ /* 0x000fea0003800200 */
.L_x_77:
[----:B--2---:R-:W-:-:S06]  /*32d0*/  LEA R4, R5, UR15, 0x4 ;  /* 0x0000000f05047c11 */ /* 0x004fcc000f8e20ff */
[----:B------:R-:W2:Y:S01]  /*32e0*/  LDL.U8 R4, [R4+0xc] ;  /* 0x00000c0004047983 */ /* 0x000ea20000100000 */
[----:B------:R-:W-:Y:S01]  /*32f0*/  HFMA2 R26, -RZ, RZ, 0, 5.9604644775390625e-08 ;  /* 0x00000001ff1a7431 */ /* 0x000fe200000001ff */
[----:B--2---:R-:W-:-:S13]  /*3300*/  ISETP.NE.AND P1, PT, R4, RZ, PT ;  /* 0x000000ff0400720c */ /* 0x004fda0003f25270 */
[----:B------:R2:W-:Y:S01]  /*3310*/  @!P1 STL.U8 [R7+0x102c], R26 ;  /* 0x00102c1a07009387 */ /* 0x0005e20000100000 */
[----:B------:R-:W-:Y:S05]  /*3320*/  @!P1 BREAK.RELIABLE B4 ;  /* 0x0000000000049942 */ /* 0x000fea0003800100 */
[----:B------:R2:W-:Y:S01]  /*3330*/  @!P1 STL [R6+0x4], R5 ;  /* 0x0000040506009387 */ /* 0x0005e20000100800 */
[----:B------:R-:W-:-:S03]  /*3340*/  @!P1 IADD3 R34, PT, PT, R34, 0x1, RZ ;  /* 0x0000000122229810 */ /* 0x000fc60007ffe0ff */
[----:B------:R2:W-:Y:S01]  /*3350*/  @!P1 STL.U8 [R7+0x102d], RZ ;  /* 0x00102dff07009387 */ /* 0x0005e20000100000 */
[----:B------:R-:W-:Y:S05]  /*3360*/  @!P1 BRA `(.L_x_72) ;  /* 0x0000000400709947 */ /* 0x000fea0003800000 */
.L_x_76:
[----:B------:R-:W-:Y:S01]  /*3370*/  ISETP.NE.AND P1, PT, R18, 0x3, PT ;  /* 0x000000031200780c */ /* 0x000fe20003f25270 */
[----:B------:R-:W-:-:S12]  /*3380*/  BSSY.RELIABLE B5, `(.L_x_81) ;  /* 0x0000023000057945 */ /* 0x000fd80003800100 */
[----:B------:R-:W-:Y:S05]  /*3390*/  @!P1 BRA `(.L_x_82) ;  /* 0x0000000000489947 */ /* 0x000fea0003800000 */
[----:B------:R-:W-:-:S13]  /*33a0*/  ISETP.NE.AND P1, PT, R18, 0x1, PT ;  /* 0x000000011200780c */ /* 0x000fda0003f25270 */
[----:B------:R-:W-:Y:S05]  /*33b0*/  @P1 BRA `(.L_x_83) ;  /* 0x00000000007c1947 */ /* 0x000fea0003800000 */
[----:B-----5:R-:W-:Y:S02]  /*33c0*/  LEA R34, R33, UR16, 0x2 ;  /* 0x0000001021227c11 */ /* 0x020fe4000f8e10ff */
[----:B--2---:R-:W-:-:S03]  /*33d0*/  LEA R26, R5, UR15, 0x4 ;  /* 0x0000000f051a7c11 */ /* 0x004fc6000f8e20ff */
[----:B0--3--:R-:W2:Y:S04]  /*33e0*/  LDL R35, [R34] ;  /* 0x0000000022237983 */ /* 0x009ea80000100800 */
[----:B----4-:R-:W2:Y:S02]  /*33f0*/  LDL.64 R4, [R26] ;  /* 0x000000001a047983 */ /* 0x010ea40000100a00 */
[----:B--2---:R-:W-:-:S13]  /*3400*/  FSETP.GTU.AND P1, PT, R4, R35, PT ;  /* 0x000000230400720b */ /* 0x004fda0003f2c000 */
[----:B------:R-:W-:Y:S05]  /*3410*/  @!P1 BREAK.RELIABLE B5 ;  /* 0x0000000000059942 */ /* 0x000fea0003800100 */
[----:B------:R-:W-:Y:S05]  /*3420*/  @!P1 BREAK.RELIABLE B4 ;  /* 0x0000000000049942 */ /* 0x000fea0003800100 */
[----:B------:R-:W-:Y:S05]  /*3430*/  @P1 BRA `(.L_x_83) ;  /* 0x00000000005c1947 */ /* 0x000fea0003800000 */
[----:B------:R-:W2:Y:S01]  /*3440*/  LDL R26, [R26+0x8] ;  /* 0x000008001a1a7983 */ /* 0x000ea20000100800 */
[----:B------:R-:W-:Y:S02]  /*3450*/  LEA R31, R31, UR15, 0x4 ;  /* 0x0000000f1f1f7c11 */ /* 0x000fe4000f8e20ff */
[----:B------:R-:W-:Y:S02]  /*3460*/  MOV R6, 0x1 ;  /* 0x0000000100067802 */ /* 0x000fe40000000f00 */
[----:B------:R-:W-:Y:S01]  /*3470*/  IADD3 R34, PT, PT, R17, -0x1, RZ ;  /* 0xffffffff11227810 */ /* 0x000fe20007ffe0ff */
[----:B------:R0:W-:Y:S04]  /*3480*/  STL.64 [R31], R4 ;  /* 0x000000041f007387 */ /* 0x0001e80000100a00 */
[----:B------:R0:W-:Y:S04]  /*3490*/  STL [R31+0xc], R6 ;  /* 0x00000c061f007387 */ /* 0x0001e80000100800 */
[----:B--2---:R0:W-:Y:S01]  /*34a0*/  STL [R31+0x8], R26 ;  /* 0x0000081a1f007387 */ /* 0x0041e20000100800 */
[----:B------:R-:W-:Y:S05]  /*34b0*/  BRA `(.L_x_72) ;  /* 0x00000004001c7947 */ /* 0x000fea0003800000 */
.L_x_82:
[----:B0--3-5:R-:W-:Y:S02]  /*34c0*/  LEA R35, R33, UR16, 0x2 ;  /* 0x0000001021237c11 */ /* 0x029fe4000f8e10ff */
[----:B------:R-:W-:-:S04]  /*34d0*/  LEA R36, R5, UR15, 0x4 ;  /* 0x0000000f05247c11 */ /* 0x000fc8000f8e20ff */
[----:B------:R-:W3:Y:S04]  /*34e0*/  LDL R35, [R35] ;  /* 0x0000000023237983 */ /* 0x000ee80000100800 */
[----:B--2-4-:R-:W3:Y:S04]  /*34f0*/  LDL.64 R4, [R36] ;  /* 0x0000000024047983 */ /* 0x014ee80000100a00 */
[----:B------:R-:W2:Y:S01]  /*3500*/  LDL R26, [R36+0x8] ;  /* 0x00000800241a7983 */ /* 0x000ea20000100800 */
[----:B---3--:R-:W-:-:S13]  /*3510*/  FSETP.GE.AND P1, PT, R4, -R35, PT ;  /* 0x800000230400720b */ /* 0x008fda0003f26000 */
[----:B------:R-:W-:Y:S01]  /*3520*/  @P1 LEA R37, R31, UR15, 0x4 ;  /* 0x0000000f1f251c11 */ /* 0x000fe2000f8e20ff */
[----:B------:R-:W-:Y:S05]  /*3530*/  @P1 BREAK.RELIABLE B5 ;  /* 0x0000000000051942 */ /* 0x000fea0003800100 */
[----:B------:R-:W-:Y:S01]  /*3540*/  @P1 MOV R38, 0x1 ;  /* 0x0000000100261802 */ /* 0x000fe20000000f00 */
[----:B------:R4:W-:Y:S01]  /*3550*/  @P1 STL.64 [R37], R4 ;  /* 0x0000000425001387 */ /* 0x0009e20000100a00 */
[----:B------:R-:W-:Y:S05]  /*3560*/  @P1 BREAK.RELIABLE B4 ;  /* 0x0000000000041942 */ /* 0x000fea0003800100 */
[----:B--2---:R4:W-:Y:S01]  /*3570*/  @P1 STL [R37+0x8], R26 ;  /* 0x0000081a25001387 */ /* 0x0049e20000100800 */
[----:B------:R-:W-:-:S03]  /*3580*/  @P1 IADD3 R34, PT, PT, R17, -0x1, RZ ;  /* 0xffffffff11221810 */ /* 0x000fc60007ffe0ff */
[----:B------:R4:W-:Y:S01]  /*3590*/  @P1 STL [R37+0xc], R38 ;  /* 0x00000c2625001387 */ /* 0x0009e20000100800 */
[----:B------:R-:W-:Y:S05]  /*35a0*/  @P1 BRA `(.L_x_72) ;  /* 0x0000000000e01947 */ /* 0x000fea0003800000 */
.L_x_83:
[----:B------:R-:W-:Y:S05]  /*35b0*/  BSYNC.RELIABLE B5 ;  /* 0x0000000000057941 */ /* 0x000fea0003800100 */
.L_x_81:
[----:B----45:R-:W-:-:S06]  /*35c0*/  LEA R4, R33, UR15, 0x4 ;  /* 0x0000000f21047c11 */ /* 0x030fcc000f8e20ff */
[----:B------:R-:W4:Y:S01]  /*35d0*/  LDL.U8 R4, [R4+0xc] ;  /* 0x00000c0004047983 */ /* 0x000f220000100000 */
[----:B--2---:R-:W-:Y:S01]  /*35e0*/  IMAD.MOV.U32 R5, RZ, RZ, 0x2 ;  /* 0x00000002ff057424 */ /* 0x004fe200078e00ff */
[----:B----4-:R-:W-:-:S13]  /*35f0*/  ISETP.NE.AND P1, PT, R4, RZ, PT ;  /* 0x000000ff0400720c */ /* 0x010fda0003f25270 */
[----:B------:R2:W-:Y:S01]  /*3600*/  @!P1 STL.U8 [R7+0x102c], R5 ;  /* 0x00102c0507009387 */ /* 0x0005e20000100000 */
[----:B------:R-:W-:Y:S05]  /*3610*/  @!P1 BREAK.RELIABLE B4 ;  /* 0x0000000000049942 */ /* 0x000fea0003800100 */
[----:B------:R2:W-:Y:S01]  /*3620*/  @!P1 STL [R6+0x4], R33 ;  /* 0x0000042106009387 */ /* 0x0005e20000100800 */
[----:B------:R-:W-:-:S03]  /*3630*/  @!P1 IADD3 R34, PT, PT, R17, 0x1, RZ ;  /* 0x0000000111229810 */ /* 0x000fc60007ffe0ff */
[----:B------:R2:W-:Y:S01]  /*3640*/  @!P1 STL.U8 [R7+0x102d], RZ ;  /* 0x00102dff07009387 */ /* 0x0005e20000100000 */
[----:B------:R-:W-:Y:S05]  /*3650*/  @!P1 BRA `(.L_x_72) ;  /* 0x0000000000b49947 */ /* 0x000fea0003800000 */
.L_x_75:
[----:B------:R-:W-:Y:S05]  /*3660*/  BSYNC.RELIABLE B4 ;  /* 0x0000000000047941 */ /* 0x000fea0003800100 */
.L_x_73:
[----:B0--3-5:R-:W-:Y:S02]  /*3670*/  LEA R19, R19, UR15, 0x4 ;  /* 0x0000000f13137c11 */ /* 0x029fe4000f8e20ff */
[----:B------:R-:W-:-:S03]  /*3680*/  LEA R24, R24, UR15, 0x4 ;  /* 0x0000000f18187c11 */ /* 0x000fc6000f8e20ff */
[----:B------:R0:W5:Y:S04]  /*3690*/  LDL R26, [R19+0x8] ;  /* 0x00000800131a7983 */ /* 0x0001680000100800 */
[----:B--2---:R0:W5:Y:S04]  /*36a0*/  LDL R33, [R24+0x8] ;  /* 0x0000080018217983 */ /* 0x0041680000100800 */
[----:B------:R0:W5:Y:S04]  /*36b0*/  LDL.64 R4, [R19] ;  /* 0x0000000013047983 */ /* 0x0001680000100a00 */
[----:B------:R0:W5:Y:S01]  /*36c0*/  LDL.64 R6, [R24] ;  /* 0x0000000018067983 */ /* 0x0001620000100a00 */
[----:B------:R-:W-:Y:S01]  /*36d0*/  ISETP.NE.AND P1, PT, R18, 0x2, PT ;  /* 0x000000021200780c */ /* 0x000fe20003f25270 */
[----:B------:R-:W-:-:S12]  /*36e0*/  BSSY.RECONVERGENT B4, `(.L_x_84) ;  /* 0x0000023000047945 */ /* 0x000fd80003800200 */
[----:B0-----:R-:W-:Y:S05]  /*36f0*/  @!P1 BRA `(.L_x_85) ;  /* 0x0000000000609947 */ /* 0x001fea0003800000 */
[----:B------:R-:W-:-:S13]  /*3700*/  ISETP.NE.AND P1, PT, R18, 0x1, PT ;  /* 0x000000011200780c */ /* 0x000fda0003f25270 */
[----:B------:R-:W-:Y:S05]  /*3710*/  @P1 BRA `(.L_x_86) ;  /* 0x0000000000281947 */ /* 0x000fea0003800000 */
[----:B-----5:R-:W-:Y:S01]  /*3720*/  FSETP.GEU.AND P1, PT, R6, R4, PT ;  /* 0x000000040600720b */ /* 0x020fe20003f2e000 */
[----:B------:R-:W-:Y:S01]  /*3730*/  HFMA2 R18, -RZ, RZ, 0, 5.9604644775390625e-08 ;  /* 0x00000001ff127431 */ /* 0x000fe200000001ff */
[----:B------:R-:W-:-:S11]  /*3740*/  LEA R31, R31, UR15, 0x4 ;  /* 0x0000000f1f1f7c11 */ /* 0x000fd6000f8e20ff */
[----:B------:R2:W-:Y:S04]  /*3750*/  @!P1 STL.64 [R31], R6 ;  /* 0x000000061f009387 */ /* 0x0005e80000100a00 */
[----:B------:R2:W-:Y:S04]  /*3760*/  @!P1 STL [R31+0x8], R33 ;  /* 0x000008211f009387 */ /* 0x0005e80000100800 */
[----:B------:R2:W-:Y:S04]  /*3770*/  @!P1 STL [R31+0xc], R18 ;  /* 0x00000c121f009387 */ /* 0x0005e80000100800 */
[----:B------:R2:W-:Y:S04]  /*3780*/  @P1 STL.64 [R31], R4 ;  /* 0x000000041f001387 */ /* 0x0005e80000100a00 */
[----:B------:R2:W-:Y:S04]  /*3790*/  @P1 STL [R31+0x8], R26 ;  /* 0x0000081a1f001387 */ /* 0x0005e80000100800 */
[----:B------:R2:W-:Y:S01]  /*37a0*/  @P1 STL [R31+0xc], R18 ;  /* 0x00000c121f001387 */ /* 0x0005e20000100800 */
[----:B------:R-:W-:Y:S05]  /*37b0*/  BRA `(.L_x_87) ;  /* 0x0000000000547947 */ /* 0x000fea0003800000 */
.L_x_86:
[----:B-----5:R-:W-:Y:S01]  /*37c0*/  FSETP.GT.AND P1, PT, R4, -R6, PT ;  /* 0x800000060400720b */ /* 0x020fe20003f24000 */
[----:B------:R-:W-:Y:S01]  /*37d0*/  FADD R6, -R6, -RZ ;  /* 0x800000ff06067221 */ /* 0x000fe20000000100 */
[----:B------:R-:W-:Y:S02]  /*37e0*/  LEA R31, R31, UR15, 0x4 ;  /* 0x0000000f1f1f7c11 */ /* 0x000fe4000f8e20ff */
[----:B------:R-:W-:-:S09]  /*37f0*/  MOV R24, 0x1 ;  /* 0x0000000100187802 */ /* 0x000fd20000000f00 */
[----:B------:R-:W-:Y:S01]  /*3800*/  @!P1 FADD R18, -R33, -RZ ;  /* 0x800000ff21129221 */ /* 0x000fe20000000100 */
[----:B------:R3:W-:Y:S04]  /*3810*/  @P1 STL.64 [R31], R4 ;  /* 0x000000041f001387 */ /* 0x0007e80000100a00 */
[----:B------:R3:W-:Y:S04]  /*3820*/  @P1 STL [R31+0x8], R26 ;  /* 0x0000081a1f001387 */ /* 0x0007e80000100800 */
[----:B------:R3:W-:Y:S04]  /*3830*/  @P1 STL [R31+0xc], R24 ;  /* 0x00000c181f001387 */ /* 0x0007e80000100800 */
[----:B------:R3:W-:Y:S04]  /*3840*/  @!P1 STL.64 [R31], R6 ;  /* 0x000000061f009387 */ /* 0x0007e80000100a00 */
[----:B------:R3:W-:Y:S04]  /*3850*/  @!P1 STL [R31+0x8], R18 ;  /* 0x000008121f009387 */ /* 0x0007e80000100800 */
[----:B------:R3:W-:Y:S01]  /*3860*/  @!P1 STL [R31+0xc], R24 ;  /* 0x00000c181f009387 */ /* 0x0007e20000100800 */
[----:B------:R-:W-:Y:S05]  /*3870*/  BRA `(.L_x_87) ;  /* 0x0000000000247947 */ /* 0x000fea0003800000 */
.L_x_85:
[----:B-----5:R-:W-:Y:S01]  /*3880*/  FSETP.GT.AND P1, PT, R6, R4, PT ;  /* 0x000000040600720b */ /* 0x020fe20003f24000 */
[----:B------:R-:W-:Y:S01]  /*3890*/  HFMA2 R18, -RZ, RZ, 0, 5.9604644775390625e-08 ;  /* 0x00000001ff127431 */ /* 0x000fe200000001ff */
[----:B------:R-:W-:-:S11]  /*38a0*/  LEA R31, R31, UR15, 0x4 ;  /* 0x0000000f1f1f7c11 */ /* 0x000fd6000f8e20ff */
[----:B------:R0:W-:Y:S04]  /*38b0*/  @P1 STL.64 [R31], R6 ;  /* 0x000000061f001387 */ /* 0x0001e80000100a00 */
[----:B------:R0:W-:Y:S04]  /*38c0*/  @P1 STL [R31+0x8], R33 ;  /* 0x000008211f001387 */ /* 0x0001e80000100800 */
[----:B------:R0:W-:Y:S04]  /*38d0*/  @P1 STL [R31+0xc], R18 ;  /* 0x00000c121f001387 */ /* 0x0001e80000100800 */
[----:B------:R0:W-:Y:S04]  /*38e0*/  @!P1 STL.64 [R31], R4 ;  /* 0x000000041f009387 */ /* 0x0001e80000100a00 */
[----:B------:R0:W-:Y:S04]  /*38f0*/  @!P1 STL [R31+0x8], R26 ;  /* 0x0000081a1f009387 */ /* 0x0001e80000100800 */
[----:B------:R0:W-:Y:S02]  /*3900*/  @!P1 STL [R31+0xc], R18 ;  /* 0x00000c121f009387 */ /* 0x0001e40000100800 */
.L_x_87:
[----:B------:R-:W-:Y:S05]  /*3910*/  BSYNC.RECONVERGENT B4 ;  /* 0x0000000000047941 */ /* 0x000fea0003800200 */
.L_x_84:
[----:B------:R-:W-:-:S07]  /*3920*/  IADD3 R34, PT, PT, R17, -0x1, RZ ;  /* 0xffffffff11227810 */ /* 0x000fce0007ffe0ff */
.L_x_72:
[----:B------:R-:W-:Y:S05]  /*3930*/  BSYNC.RECONVERGENT B3 ;  /* 0x0000000000037941 */ /* 0x000fea0003800200 */
.L_x_59:
[----:B------:R-:W-:-:S13]  /*3940*/  ISETP.GT.AND P1, PT, R34, -0x1, PT ;  /* 0xffffffff2200780c */ /* 0x000fda0003f24270 */
[----:B------:R-:W-:Y:S05]  /*3950*/  @P1 BRA `(.L_x_88) ;  /* 0xffffffe800d81947 */ /* 0x000fea000383ffff */
[----:B------:R-:W-:Y:S05]  /*3960*/  BSYNC.RECONVERGENT B2 ;  /* 0x0000000000027941 */ /* 0x000fea0003800200 */
.L_x_58:
[----:B-1----:R-:W-:-:S05]  /*3970*/  LEA R0, R0, UR15, 0x4 ;  /* 0x0000000f00007c11 */ /* 0x002fca000f8e20ff */
[----:B0-234-:R-:W2:Y:S02]  /*3980*/  LDL.64 R4, [R0] ;  /* 0x0000000000047983 */ /* 0x01dea40000100a00 */
[----:B--2---:R-:W-:-:S13]  /*3990*/  FSETP.GEU.AND P1, PT, R4, R23, PT ;  /* 0x000000170400720b */ /* 0x004fda0003f2e000 */
[----:B------:R-:W-:Y:S05]  /*39a0*/  @P1 BRA `(.L_x_42) ;  /* 0x0000000400301947 */ /* 0x000fea0003800000 */
[----:B------:R-:W0:Y:S01]  /*39b0*/  LDC.64 R6, c[0x0][0x3a8] ;  /* 0x0000ea00ff067b82 */ /* 0x000e220000000a00 */
[----:B------:R-:W-:Y:S01]  /*39c0*/  ISETP.NE.AND P1, PT, R21, -0x1, PT ;  /* 0xffffffff1500780c */ /* 0x000fe20003f25270 */
[----:B------:R1:W5:Y:S04]  /*39d0*/  LDG.E.CONSTANT R20, desc[UR12][R2.64+0xa20] ;  /* 0x000a200c02147981 */ /* 0x000368000c1e9900 */
[----:B------:R1:W5:Y:S01]  /*39e0*/  LDL R11, [R0+0x8] ;  /* 0x00000800000b7983 */ /* 0x0003620000100800 */
[----:B0-----:R-:W-:-:S07]  /*39f0*/  IMAD.WIDE.U32 R6, R5, 0x54, R6 ;  /* 0x0000005405067825 */ /* 0x001fce00078e0006 */
[----:B------:R-:W2:Y:S04]  /*3a00*/  @!P1 LDG.E.CONSTANT R21, desc[UR12][R6.64+0x48] ;  /* 0x0000480c06159981 */ /* 0x000ea8000c1e9900 */
[----:B------:R1:W5:Y:S04]  /*3a10*/  LDG.E.CONSTANT R10, desc[UR12][R6.64+0x10] ;  /* 0x0000100c060a7981 */ /* 0x000368000c1e9900 */
[----:B------:R1:W5:Y:S04]  /*3a20*/  LDG.E.CONSTANT R9, desc[UR12][R6.64+0x14] ;  /* 0x0000140c06097981 */ /* 0x000368000c1e9900 */
[----:B------:R1:W5:Y:S01]  /*3a30*/  LDG.E.CONSTANT R8, desc[UR12][R6.64+0x18] ;  /* 0x0000180c06087981 */ /* 0x000362000c1e9900 */
[----:B------:R-:W-:Y:S01]  /*3a40*/  BSSY.RECONVERGENT B2, `(.L_x_89) ;  /* 0x0000040000027945 */ /* 0x000fe20003800200 */
[----:B--2---:R-:W-:-:S13]  /*3a50*/  ISETP.NE.AND P1, PT, R21, -0x1, PT ;  /* 0xffffffff1500780c */ /* 0x004fda0003f25270 */
[----:B-1----:R-:W-:Y:S05]  /*3a60*/  @!P1 BRA `(.L_x_90) ;  /* 0x0000000000f49947 */ /* 0x002fea0003800000 */
        /* <DEDUP_REMOVED lines=9> */
[----:B-----5:R-:W4:Y:S04]  /*3b00*/  LDG.E.CONSTANT R17, desc[UR12][R2.64+0x3c] ;  /* 0x00003c0c02117981 */ /* 0x020f28000c1e9900 */
        /* <DEDUP_REMOVED lines=11> */
[----:B------:R-:W-:Y:S01]  /*3bc0*/  FADD R37, R12, -R9 ;  /* 0x800000090c257221 */ /* 0x000fe20000000000 */
[----:B------:R-:W-:-:S03]  /*3bd0*/  FADD R36, R15, -R10 ;  /* 0x8000000a0f247221 */ /* 0x000fc60000000000 */
[----:B--2---:R-:W-:-:S04]  /*3be0*/  FMUL R41, R37, R38 ;  /* 0x0000002625297220 */ /* 0x004fc80000400000 */
[----:B---3--:R-:W-:Y:S01]  /*3bf0*/  FFMA R39, R36, R39, R41 ;  /* 0x0000002724277223 */ /* 0x008fe20000000029 */
[----:B----4-:R-:W-:Y:S01]  /*3c00*/  FMUL R41, R37, R42 ;  /* 0x0000002a25297220 */ /* 0x010fe20000400000 */
[----:B------:R-:W-:-:S03]  /*3c10*/  FADD R38, R13, -R8 ;  /* 0x800000080d267221 */ /* 0x000fc60000000000 */
[----:B------:R-:W-:Y:S01]  /*3c20*/  FFMA R41, R36, R0, R41 ;  /* 0x0000000024297223 */ /* 0x000fe20000000029 */
[C---:B------:R-:W-:Y:S01]  /*3c30*/  FFMA R40, R38.reuse, R40, R39 ;  /* 0x0000002826287223 */ /* 0x040fe20000000027 */
[----:B------:R-:W-:Y:S01]  /*3c40*/  MOV R39, 0x3f000000 ;  /* 0x3f00000000277802 */ /* 0x000fe20000000f00 */
[----:B------:R-:W-:Y:S01]  /*3c50*/  FMUL R37, R37, R6 ;  /* 0x0000000625257220 */ /* 0x000fe20000400000 */
[----:B------:R-:W-:-:S03]  /*3c60*/  FFMA R0, R38, R7, R41 ;  /* 0x0000000726007223 */ /* 0x000fc60000000029 */
[----:B------:R-:W-:Y:S02]  /*3c70*/  FFMA R17, R36, R17, R37 ;  /* 0x0000001124117223 */ /* 0x000fe40000000025 */
[C---:B0-----:R-:W-:Y:S02]  /*3c80*/  LOP3.LUT R3, R39.reuse, 0x80000000, R0, 0xb8, !PT ;  /* 0x8000000027037812 */ /* 0x041fe400078eb800 */
[C---:B------:R-:W-:Y:S01]  /*3c90*/  LOP3.LUT R43, R39.reuse, 0x80000000, R40, 0xb8, !PT ;  /* 0x80000000272b7812 */ /* 0x040fe200078eb828 */
[----:B------:R-:W-:Y:S02]  /*3ca0*/  FFMA R18, R38, R18, R17 ;  /* 0x0000001226127223 */ /* 0x000fe40000000011 */
[----:B------:R-:W-:Y:S02]  /*3cb0*/  FADD.RZ R3, R0, R3 ;  /* 0x0000000300037221 */ /* 0x000fe4000000c000 */
[----:B------:R-:W-:Y:S01]  /*3cc0*/  FADD.RZ R43, R40, R43 ;  /* 0x0000002b282b7221 */ /* 0x000fe2000000c000 */
[----:B------:R-:W-:-:S03]  /*3cd0*/  LOP3.LUT R39, R39, 0x80000000, R18, 0xb8, !PT ;  /* 0x8000000027277812 */ /* 0x000fc600078eb812 */
[----:B------:R-:W0:Y:S02]  /*3ce0*/  FRND.TRUNC R3, R3 ;  /* 0x0000000300037307 */ /* 0x000e24000020d000 */
[----:B------:R-:W-:-:S06]  /*3cf0*/  FADD.RZ R39, R18, R39 ;  /* 0x0000002712277221 */ /* 0x000fcc000000c000 */
[----:B------:R-:W1:Y:S01]  /*3d00*/  FRND.TRUNC R43, R43 ;  /* 0x0000002b002b7307 */ /* 0x000e62000020d000 */
[C---:B------:R-:W-:Y:S02]  /*3d10*/  R2P PR, R19.reuse, 0x6 ;  /* 0x0000000613007804 */ /* 0x040fe40000000000 */
[----:B------:R-:W-:-:S05]  /*3d20*/  LOP3.LUT R19, R19, 0x1, RZ, 0xc0, !PT ;  /* 0x0000000113137812 */ /* 0x000fca00078ec0ff */
[----:B------:R-:W2:Y:S01]  /*3d30*/  FRND.TRUNC R39, R39 ;  /* 0x0000002700277307 */ /* 0x000ea2000020d000 */
[----:B------:R-:W-:Y:S02]  /*3d40*/  ISETP.NE.U32.AND P3, PT, R19, 0x1, PT ;  /* 0x000000011300780c */ /* 0x000fe40003f65070 */
[----:B0-----:R-:W-:Y:S02]  /*3d50*/  FSEL R2, R3, RZ, P1 ;  /* 0x000000ff03027208 */ /* 0x001fe40000800000 */
[----:B-1----:R-:W-:-:S03]  /*3d60*/  FSEL R0, R43, RZ, !P3 ;  /* 0x000000ff2b007208 */ /* 0x002fc60005800000 */
[C---:B------:R-:W-:Y:S01]  /*3d70*/  FMUL R21, R2.reuse, R21 ;  /* 0x0000001502157220 */ /* 0x040fe20000400000 */
[C---:B------:R-:W-:Y:S01]  /*3d80*/  FMUL R23, R2.reuse, R23 ;  /* 0x0000001702177220 */ /* 0x040fe20000400000 */
[----:B------:R-:W-:Y:S02]  /*3d90*/  FMUL R24, R2, R24 ;  /* 0x0000001802187220 */ /* 0x000fe40000400000 */
[C---:B------:R-:W-:Y:S01]  /*3da0*/  FFMA R21, R0.reuse, R25, R21 ;  /* 0x0000001900157223 */ /* 0x040fe20000000015 */
[C---:B------:R-:W-:Y:S01]  /*3db0*/  FFMA R23, R0.reuse, R26, R23 ;  /* 0x0000001a00177223 */ /* 0x040fe20000000017 */
[----:B------:R-:W-:Y:S01]  /*3dc0*/  FFMA R24, R0, R31, R24 ;  /* 0x0000001f00187223 */ /* 0x000fe20000000018 */
[----:B--2---:R-:W-:-:S05]  /*3dd0*/  FSEL R2, R39, RZ, P2 ;  /* 0x000000ff27027208 */ /* 0x004fca0001000000 */
[C---:B------:R-:W-:Y:S01]  /*3de0*/  FFMA R21, R2.reuse, R33, R21 ;  /* 0x0000002102157223 */ /* 0x040fe20000000015 */
[C---:B------:R-:W-:Y:S01]  /*3df0*/  FFMA R34, R2.reuse, R34, R23 ;  /* 0x0000002202227223 */ /* 0x040fe20000000017 */
[----:B------:R-:W-:Y:S02]  /*3e00*/  FFMA R35, R2, R35, R24 ;  /* 0x0000002302237223 */ /* 0x000fe40000000018 */
[----:B------:R-:W-:Y:S01]  /*3e10*/  FADD R10, R10, R21 ;  /* 0x000000150a0a7221 */ /* 0x000fe20000000000 */
[----:B------:R-:W-:Y:S01]  /*3e20*/  FADD R9, R9, R34 ;  /* 0x0000002209097221 */ /* 0x000fe20000000000 */
[----:B------:R-:W-:-:S07]  /*3e30*/  FADD R8, R8, R35 ;  /* 0x0000002308087221 */ /* 0x000fce0000000000 */
.L_x_90:
[----:B------:R-:W-:Y:S05]  /*3e40*/  BSYNC.RECONVERGENT B2 ;  /* 0x0000000000027941 */ /* 0x000fea0003800200 */
.L_x_89:
[----:B------:R-:W-:Y:S01]  /*3e50*/  MOV R23, R4 ;  /* 0x0000000400177202 */ /* 0x000fe20000000f00 */
[----:B------:R-:W-:-:S07]  /*3e60*/  IMAD.MOV.U32 R25, RZ, RZ, R5 ;  /* 0x000000ffff197224 */ /* 0x000fce00078e0005 */
.L_x_42:
[----:B------:R-:W-:Y:S05]  /*3e70*/  BSYNC.RECONVERGENT B1 ;  /* 0x0000000000017941 */ /* 0x000fea0003800200 */
.L_x_27:
[----:B------:R-:W-:Y:S05]  /*3e80*/  @P0 BRA `(.L_x_91) ;  /* 0xffffffd000580947 */ /* 0x000fea000383ffff */
.L_x_26:
[----:B------:R-:W-:-:S04]  /*3e90*/  FSETP.GEU.AND P1, PT, R23, 0.0010000000474974513054, PT ;  /* 0x3a83126f1700780b */ /* 0x000fc80003f2e000 */
[----:B------:R-:W-:Y:S02]  /*3ea0*/  ISETP.LT.OR P0, PT, R25, RZ, !P1 ;  /* 0x000000ff1900720c */ /* 0x000fe40004f01670 */
[----:B------:R-:W-:Y:S02]  /*3eb0*/  PLOP3.LUT P1, PT, P1, PT, PT, 0x8, 0x80 ;  /* 0x000000000080781c */ /* 0x000fe40000f2e170 */
[----:B------:R-:W-:-:S13]  /*3ec0*/  FSETP.GT.OR P0, PT, R28, 200, P0 ;  /* 0x434800001c00780b */ /* 0x000fda0000704400 */
[----:B------:R-:W-:Y:S05]  /*3ed0*/  @P0 BRA `(.L_x_92) ;  /* 0x0000000000200947 */ /* 0x000fea0003800000 */
[----:B------:R-:W-:Y:S01]  /*3ee0*/  IADD3 R27, PT, PT, R27, 0x1, RZ ;  /* 0x000000011b1b7810 */ /* 0x000fe20007ffe0ff */
[-C--:B-----5:R-:W-:Y:S01]  /*3ef0*/  FFMA R15, R32, R23.reuse, R15 ;  /* 0x00000017200f7223 */ /* 0x0a0fe2000000000f */
[-C--:B------:R-:W-:Y:S01]  /*3f00*/  FFMA R12, R29, R23.reuse, R12 ;  /* 0x000000171d0c7223 */ /* 0x080fe2000000000c */
[----:B------:R-:W-:Y:S01]  /*3f10*/  FFMA R13, R30, R23, R13 ;  /* 0x000000171e0d7223 */ /* 0x000fe2000000000d */
[----:B------:R-:W-:Y:S01]  /*3f20*/  ISETP.NE.AND P0, PT, R27, 0x64, PT ;  /* 0x000000641b00780c */ /* 0x000fe20003f05270 */
[----:B------:R-:W-:-:S12]  /*3f30*/  FADD R28, R23, R28 ;  /* 0x0000001c171c7221 */ /* 0x000fd80000000000 */
[----:B------:R-:W-:Y:S05]  /*3f40*/  @P0 BRA `(.L_x_93) ;  /* 0xffffffc000e40947 */ /* 0x000fea000383ffff */
[----:B------:R-:W-:-:S13]  /*3f50*/  PLOP3.LUT P1, PT, PT, PT, PT, 0x8, 0x80 ;  /* 0x000000000080781c */ /* 0x000fda0003f2e170 */
.L_x_92:
[----:B------:R-:W-:Y:S05]  /*3f60*/  BSYNC.RECONVERGENT B0 ;  /* 0x0000000000007941 */ /* 0x000fea0003800200 */
.L_x_8:
[----:B------:R-:W-:Y:S05]  /*3f70*/  WARPSYNC.ALL ;  /* 0x0000000000007948 */ /* 0x000fea0003800000 */
[----:B------:R-:W-:-:S13]  /*3f80*/  ISETP.LT.OR P1, PT, R25, RZ, !P1 ;  /* 0x000000ff1900720c */ /* 0x000fda0004f21670 */
[----:B------:R-:W-:Y:S05]  /*3f90*/  @P1 BRA `(.L_x_94) ;  /* 0x0000003400ac1947 */ /* 0x000fea0003800000 */
[----:B------:R-:W1:Y:S01]  /*3fa0*/  LDC.64 R22, c[0x0][0x3a8] ;  /* 0x0000ea00ff167b82 */ /* 0x000e620000000a00 */
[----:B-----5:R-:W-:Y:S01]  /*3fb0*/  ISETP.NE.AND P0, PT, R20, -0x1, PT ;  /* 0xffffffff1400780c */ /* 0x020fe20003f05270 */
[----:B------:R-:W-:Y:S01]  /*3fc0*/  BSSY.RECONVERGENT B0, `(.L_x_95) ;  /* 0x0000006000007945 */ /* 0x000fe20003800200 */
[----:B-1----:R-:W-:-:S11]  /*3fd0*/  IMAD.WIDE.U32 R22, R25, 0x54, R22 ;  /* 0x0000005419167825 */ /* 0x002fd600078e0016 */
[----:B------:R-:W-:Y:S05]  /*3fe0*/  @P0 BRA `(.L_x_96) ;  /* 0x00000000000c0947 */ /* 0x000fea0003800000 */
[----:B------:R-:W2:Y:S02]  /*3ff0*/  LDG.E.CONSTANT R20, desc[UR12][R22.64+0x40] ;  /* 0x0000400c16147981 */ /* 0x000ea4000c1e9900 */
[----:B--2---:R-:W-:-:S13]  /*4000*/  ISETP.NE.AND P0, PT, R20, -0x1, PT ;  /* 0xffffffff1400780c */ /* 0x004fda0003f05270 */
[----:B------:R-:W-:Y:S05]  /*4010*/  @!P0 EXIT ;  /* 0x000000000000894d */ /* 0x000fea0003800000 */
.L_x_96:
[----:B------:R-:W-:Y:S05]  /*4020*/  BSYNC.RECONVERGENT B0 ;  /* 0x0000000000007941 */ /* 0x000fea0003800200 */
.L_x_95:
[----:B------:R-:W1:Y:S02]  /*4030*/  LDC.64 R2, c[0x0][0x3b8] ;  /* 0x0000ee00ff027b82 */ /* 0x000e640000000a00 */
[----:B-1----:R-:W-:-:S05]  /*4040*/  IMAD.WIDE.U32 R20, R20, 0x20, R2 ;  /* 0x0000002014147825 */ /* 0x002fca00078e0002 */
[----:B------:R-:W2:Y:S01]  /*4050*/  LDG.E.CONSTANT R0, desc[UR12][R20.64+0xc] ;  /* 0x00000c0c14007981 */ /* 0x000ea2000c1e9900 */
[----:B------:R-:W-:Y:S01]  /*4060*/  BSSY.RECONVERGENT B1, `(.L_x_97) ;  /* 0x0000230000017945 */ /* 0x000fe20003800200 */
[----:B--2---:R-:W-:-:S13]  /*4070*/  ISETP.NE.AND P0, PT, R0, RZ, PT ;  /* 0x000000ff0000720c */ /* 0x004fda0003f05270 */
[----:B------:R-:W-:Y:S05]  /*4080*/  @!P0 BRA `(.L_x_98) ;  /* 0x0000002000a88947 */ /* 0x000fea0003800000 */
[----:B0-----:R-:W2:Y:S01]  /*4090*/  LDG.E.CONSTANT R7, desc[UR12][R22.64] ;  /* 0x0000000c16077981 */ /* 0x001ea2000c1e9900 */
[----:B------:R-:W-:Y:S01]  /*40a0*/  BSSY.RELIABLE B0, `(.L_x_99) ;  /* 0x000012c000007945 */ /* 0x000fe20003800100 */
[----:B--2---:R-:W-:-:S13]  /*40b0*/  ISETP.NE.AND P0, PT, R7, 0x1, PT ;  /* 0x000000010700780c */ /* 0x004fda0003f05270 */
[----:B------:R-:W-:Y:S05]  /*40c0*/  @!P0 BRA `(.L_x_100) ;  /* 0x0000000c00d08947 */ /* 0x000fea0003800000 */
[----:B------:R-:W-:-:S13]  /*40d0*/  ISETP.NE.AND P0, PT, R7, RZ, PT ;  /* 0x000000ff0700720c */ /* 0x000fda0003f05270 */
[----:B------:R-:W-:Y:S05]  /*40e0*/  @!P0 BREAK.RELIABLE B0 ;  /* 0x0000000000008942 */ /* 0x000fea0003800100 */
[----:B------:R-:W-:Y:S05]  /*40f0*/  @P0 BRA `(.L_x_101) ;  /* 0x0000001000980947 */ /* 0x000fea0003800000 */
[----:B------:R-:W-:Y:S01]  /*4100*/  FADD R28, -R10, R15 ;  /* 0x0000000f0a1c7221 */ /* 0x000fe20000000100 */
[----:B------:R-:W-:Y:S01]  /*4110*/  FADD R2, -R9, R12 ;  /* 0x0000000c09027221 */ /* 0x000fe20000000100 */
[----:B------:R-:W-:Y:S01]  /*4120*/  FADD R0, -R8, R13 ;  /* 0x0000000d08007221 */ /* 0x000fe20000000100 */
[----:B------:R-:W-:Y:S01]  /*4130*/  BSSY.RECONVERGENT B2, `(.L_x_102) ;  /* 0x0000010000027945 */ /* 0x000fe20003800200 */
[----:B------:R-:W-:-:S04]  /*4140*/  FMUL R3, R28, R28 ;  /* 0x0000001c1c037220 */ /* 0x000fc80000400000 */
        /* <DEDUP_REMOVED lines=8> */
[----:B------:R-:W-:Y:S01]  /*41d0*/  MOV R3, R17 ;  /* 0x0000001100037202 */ /* 0x000fe20000000f00 */
[----:B------:R-:W-:Y:S06]  /*41e0*/  BRA `(.L_x_104) ;  /* 0x0000000000107947 */ /* 0x000fec0003800000 */
.L_x_103:
[----:B------:R-:W-:Y:S01]  /*41f0*/  FMUL.FTZ R3, R4, R5 ;  /* 0x0000000504037220 */ /* 0x000fe20000410000 */
[----:B------:R-:W-:-:S03]  /*4200*/  FMUL.FTZ R5, R5, 0.5 ;  /* 0x3f00000005057820 */ /* 0x000fc60000410000 */
[----:B------:R-:W-:-:S04]  /*4210*/  FFMA R4, -R3, R3, R4 ;  /* 0x0000000303047223 */ /* 0x000fc80000000104 */
[----:B------:R-:W-:-:S07]  /*4220*/  FFMA R3, R4, R5, R3 ;  /* 0x0000000504037223 */ /* 0x000fce0000000003 */
.L_x_104:
[----:B------:R-:W-:Y:S05]  /*4230*/  BSYNC.RECONVERGENT B2 ;  /* 0x0000000000027941 */ /* 0x000fea0003800200 */
.L_x_102:
[----:B------:R-:W-:Y:S01]  /*4240*/  FSETP.GT.AND P0, PT, R3, RZ, PT ;  /* 0x000000ff0300720b */ /* 0x000fe20003f04000 */
[----:B------:R-:W-:Y:S01]  /*4250*/  BSSY.RECONVERGENT B4, `(.L_x_105) ;  /* 0x0000032000047945 */ /* 0x000fe20003800200 */
[----:B------:R-:W-:Y:S01]  /*4260*/  HFMA2 R17, -RZ, RZ, 0, 0 ;  /* 0x00000000ff117431 */ /* 0x000fe200000001ff */
[----:B------:R-:W-:Y:S01]  /*4270*/  MOV R7, RZ ;  /* 0x000000ff00077202 */ /* 0x000fe20000000f00 */
[----:B------:R-:W-:-:S09]  /*4280*/  HFMA2 R5, -RZ, RZ, 0, 0 ;  /* 0x00000000ff057431 */ /* 0x000fd200000001ff */
[----:B------:R-:W-:Y:S05]  /*4290*/  @!P0 BRA `(.L_x_106) ;  /* 0x0000000000b48947 */ /* 0x000fea0003800000 */
[----:B------:R-:W0:Y:S01]  /*42a0*/  MUFU.RCP R4, R3 ;  /* 0x0000000300047308 */ /* 0x000e220000001000 */
[----:B------:R-:W-:Y:S07]  /*42b0*/  BSSY.RECONVERGENT B5, `(.L_x_107) ;  /* 0x000000c000057945 */ /* 0x000fee0003800200 */
[----:B------:R-:W1:Y:S01]  /*42c0*/  FCHK P0, R28, R3 ;  /* 0x000000031c007302 */ /* 0x000e620000000000 */
[----:B0-----:R-:W-:-:S04]  /*42d0*/  FFMA R5, R4, -R3, 1 ;  /* 0x3f80000004057423 */ /* 0x001fc80000000803 */
[----:B------:R-:W-:-:S04]  /*42e0*/  FFMA R5, R4, R5, R4 ;  /* 0x0000000504057223 */ /* 0x000fc80000000004 */
[----:B------:R-:W-:-:S04]  /*42f0*/  FFMA R4, R28, R5, RZ ;  /* 0x000000051c047223 */ /* 0x000fc800000000ff */
[----:B------:R-:W-:-:S04]  /*4300*/  FFMA R6, R4, -R3, R28 ;  /* 0x8000000304067223 */ /* 0x000fc8000000001c */
[----:B------:R-:W-:Y:S01]  /*4310*/  FFMA R4, R5, R6, R4 ;  /* 0x0000000605047223 */ /* 0x000fe20000000004 */
[----:B-1----:R-:W-:Y:S06]  /*4320*/  @!P0 BRA `(.L_x_108) ;  /* 0x0000000000108947 */ /* 0x002fec0003800000 */
[----:B------:R-:W-:Y:S01]  /*4330*/  MOV R4, R28 ;  /* 0x0000001c00047202 */ /* 0x000fe20000000f00 */
[----:B------:R-:W-:Y:S01]  /*4340*/  IMAD.MOV.U32 R32, RZ, RZ, R3 ;  /* 0x000000ffff207224 */ /* 0x000fe200078e0003 */
[----:B------:R-:W-:-:S07]  /*4350*/  MOV R18, 0x4370 ;  /* 0x0000437000127802 */ /* 0x000fce0000000f00 */
[----:B------:R-:W-:Y:S05]  /*4360*/  CALL.REL.NOINC `($__internal_2_$__cuda_sm3x_div_rn_noftz_f32_slowpath) ;  /* 0x0000003800d87944 */ /* 0x000fea0003c00000 */
.L_x_108:
[----:B------:R-:W-:Y:S05]  /*4370*/  BSYNC.RECONVERGENT B5 ;  /* 0x0000000000057941 */ /* 0x000fea0003800200 */
.L_x_107:
[----:B------:R-:W0:Y:S01]  /*4380*/  MUFU.RCP R6, R3 ;  /* 0x0000000300067308 */ /* 0x000e220000001000 */
[----:B------:R-:W-:Y:S01]  /*4390*/  BSSY.RECONVERGENT B5, `(.L_x_109) ;  /* 0x000000d000057945 */ /* 0x000fe20003800200 */
[----:B------:R-:W-:-:S06]  /*43a0*/  MOV R17, R4 ;  /* 0x0000000400117202 */ /* 0x000fcc0000000f00 */
[----:B------:R-:W1:Y:S01]  /*43b0*/  FCHK P0, R2, R3 ;  /* 0x0000000302007302 */ /* 0x000e620000000000 */
[----:B0-----:R-:W-:-:S04]  /*43c0*/  FFMA R5, R6, -R3, 1 ;  /* 0x3f80000006057423 */ /* 0x001fc80000000803 */
[----:B------:R-:W-:-:S04]  /*43d0*/  FFMA R18, R6, R5, R6 ;  /* 0x0000000506127223 */ /* 0x000fc80000000006 */
[----:B------:R-:W-:-:S04]  /*43e0*/  FFMA R5, R2, R18, RZ ;  /* 0x0000001202057223 */ /* 0x000fc800000000ff */
[----:B------:R-:W-:-:S04]  /*43f0*/  FFMA R6, R5, -R3, R2 ;  /* 0x8000000305067223 */ /* 0x000fc80000000002 */
[----:B------:R-:W-:Y:S01]  /*4400*/  FFMA R4, R18, R6, R5 ;  /* 0x0000000612047223 */ /* 0x000fe20000000005 */
[----:B-1----:R-:W-:Y:S06]  /*4410*/  @!P0 BRA `(.L_x_110) ;  /* 0x0000000000108947 */ /* 0x002fec0003800000 */
[----:B------:R-:W-:Y:S02]  /*4420*/  MOV R4, R2 ;  /* 0x0000000200047202 */ /* 0x000fe40000000f00 */
[----:B------:R-:W-:Y:S02]  /*4430*/  MOV R32, R3 ;  /* 0x0000000300207202 */ /* 0x000fe40000000f00 */
[----:B------:R-:W-:-:S07]  /*4440*/  MOV R18, 0x4460 ;  /* 0x0000446000127802 */ /* 0x000fce0000000f00 */
[----:B------:R-:W-:Y:S05]  /*4450*/  CALL.REL.NOINC `($__internal_2_$__cuda_sm3x_div_rn_noftz_f32_slowpath) ;  /* 0x00000038009c7944 */ /* 0x000fea0003c00000 */
.L_x_110:
[----:B------:R-:W-:Y:S05]  /*4460*/  BSYNC.RECONVERGENT B5 ;  /* 0x0000000000057941 */ /* 0x000fea0003800200 */
.L_x_109:
        /* <DEDUP_REMOVED lines=14> */
[----:B------:R-:W-:-:S07]  /*4550*/  MOV R5, R4 ;  /* 0x0000000400057202 */ /* 0x000fce0000000f00 */
.L_x_111:
[----:B------:R-:W-:Y:S05]  /*4560*/  BSYNC.RECONVERGENT B5 ;  /* 0x0000000000057941 */ /* 0x000fea0003800200 */
.L_x_106:
[----:B------:R-:W-:Y:S05]  /*4570*/  BSYNC.RECONVERGENT B4 ;  /* 0x0000000000047941 */ /* 0x000fea0003800200 */
.L_x_105:
[----:B------:R-:W2:Y:S04]  /*4580*/  LDG.E.CONSTANT R2, desc[UR12][R22.64+0x20] ;  /* 0x0000200c16027981 */ /* 0x000ea8000c1e9900 */
[----:B------:R-:W3:Y:S04]  /*4590*/  LDG.E.CONSTANT R24, desc[UR12][R22.64+0x38] ;  /* 0x0000380c16187981 */ /* 0x000ee8000c1e9900 */
[----:B------:R-:W4:Y:S04]  /*45a0*/  LDG.E.CONSTANT R0, desc[UR12][R22.64+0x1c] ;  /* 0x00001c0c16007981 */ /* 0x000f28000c1e9900 */
[----:B------:R-:W5:Y:S04]  /*45b0*/  LDG.E.CONSTANT R4, desc[UR12][R22.64+0x34] ;  /* 0x0000340c16047981 */ /* 0x000f68000c1e9900 */
[----:B------:R-:W5:Y:S04]  /*45c0*/  LDG.E.CONSTANT R19, desc[UR12][R22.64+0x24] ;  /* 0x0000240c16137981 */ /* 0x000f68000c1e9900 */
[----:B------:R-:W5:Y:S04]  /*45d0*/  LDG.E.CONSTANT R29, desc[UR12][R22.64+0x3c] ;  /* 0x00003c0c161d7981 */ /* 0x000f68000c1e9900 */
[----:B------:R-:W5:Y:S04]  /*45e0*/  LDG.E.CONSTANT R18, desc[UR12][R22.64+0x2c] ;  /* 0x00002c0c16127981 */ /* 0x000f68000c1e9900 */
[----:B------:R-:W5:Y:S04]  /*45f0*/  LDG.E.CONSTANT R6, desc[UR12][R22.64+0x28] ;  /* 0x0000280c16067981 */ /* 0x000f68000c1e9900 */
[----:B------:R-:W5:Y:S01]  /*4600*/  LDG.E.CONSTANT R25, desc[UR12][R22.64+0x30] ;  /* 0x0000300c16197981 */ /* 0x000f62000c1e9900 */
[----:B------:R-:W-:Y:S01]  /*4610*/  BSSY.RECONVERGENT B4, `(.L_x_112) ;  /* 0x0000019000047945 */ /* 0x000fe20003800200 */
[-C--:B--2---:R-:W-:Y:S01]  /*4620*/  FMUL R3, R2, R7.reuse ;  /* 0x0000000702037220 */ /* 0x084fe20000400000 */
[----:B---3--:R-:W-:-:S03]  /*4630*/  FMUL R27, R24, R7 ;  /* 0x00000007181b7220 */ /* 0x008fc60000400000 */
[-C--:B----4-:R-:W-:Y:S01]  /*4640*/  FFMA R0, R0, R17.reuse, R3 ;  /* 0x0000001100007223 */ /* 0x090fe20000000003 */
[----:B-----5:R-:W-:-:S03]  /*4650*/  FFMA R4, R4, R17, R27 ;  /* 0x0000001104047223 */ /* 0x020fc6000000001b */
[-C--:B------:R-:W-:Y:S01]  /*4660*/  FFMA R0, R19, R5.reuse, R0 ;  /* 0x0000000513007223 */ /* 0x080fe20000000000 */
[----:B------:R-:W-:Y:S01]  /*4670*/  FFMA R3, R29, R5, R4 ;  /* 0x000000051d037223 */ /* 0x000fe20000000004 */
[----:B------:R-:W-:-:S04]  /*4680*/  FMUL R7, R18, R7 ;  /* 0x0000000712077220 */ /* 0x000fc80000400000 */
[----:B------:R-:W-:Y:S01]  /*4690*/  FSETP.GT.AND P2, PT, |R3|, |R0|, PT ;  /* 0x400000000300720b */ /* 0x000fe20003f44200 */
[----:B------:R-:W-:-:S03]  /*46a0*/  FFMA R6, R6, R17, R7 ;  /* 0x0000001106067223 */ /* 0x000fc60000000007 */
[----:B------:R-:W-:Y:S02]  /*46b0*/  FSEL R2, |R3|, |R0|, P2 ;  /* 0x4000000003027208 */ /* 0x000fe40001000200 */
[----:B------:R-:W-:Y:S01]  /*46c0*/  FSEL R4, |R0|, |R3|, P2 ;  /* 0x4000000300047208 */ /* 0x000fe20001000200 */
[----:B------:R-:W-:Y:S01]  /*46d0*/  FFMA R7, R25, R5, R6 ;  /* 0x0000000519077223 */ /* 0x000fe20000000006 */
[----:B------:R-:W0:Y:S08]  /*46e0*/  MUFU.RCP R19, R2 ;  /* 0x0000000200137308 */ /* 0x000e300000001000 */
[----:B------:R-:W1:Y:S01]  /*46f0*/  FCHK P0, R4, R2 ;  /* 0x0000000204007302 */ /* 0x000e620000000000 */
[----:B0-----:R-:W-:-:S04]  /*4700*/  FFMA R24, -R2, R19, 1 ;  /* 0x3f80000002187423 */ /* 0x001fc80000000113 */
[----:B------:R-:W-:-:S04]  /*4710*/  FFMA R19, R19, R24, R19 ;  /* 0x0000001813137223 */ /* 0x000fc80000000013 */
[----:B------:R-:W-:-:S04]  /*4720*/  FFMA R18, R4, R19, RZ ;  /* 0x0000001304127223 */ /* 0x000fc800000000ff */
[----:B------:R-:W-:-:S04]  /*4730*/  FFMA R17, -R2, R18, R4 ;  /* 0x0000001202117223 */ /* 0x000fc80000000104 */
[----:B------:R-:W-:Y:S01]  /*4740*/  FFMA R17, R19, R17, R18 ;  /* 0x0000001113117223 */ /* 0x000fe20000000012 */
[----:B-1----:R-:W-:Y:S06]  /*4750*/  @!P0 BRA `(.L_x_113) ;  /* 0x0000000000108947 */ /* 0x002fec0003800000 */
[----:B------:R-:W-:Y:S01]  /*4760*/  IMAD.MOV.U32 R32, RZ, RZ, R2 ;  /* 0x000000ffff207224 */ /* 0x000fe200078e0002 */
[----:B------:R-:W-:-:S07]  /*4770*/  MOV R18, 0x4790 ;  /* 0x0000479000127802 */ /* 0x000fce0000000f00 */
[----:B------:R-:W-:Y:S05]  /*4780*/  CALL.REL.NOINC `($__internal_2_$__cuda_sm3x_div_rn_noftz_f32_slowpath) ;  /* 0x0000003400d07944 */ /* 0x000fea0003c00000 */
[----:B------:R-:W-:-:S07]  /*4790*/  MOV R17, R4 ;  /* 0x0000000400117202 */ /* 0x000fce0000000f00 */
.L_x_113:
[----:B------:R-:W-:Y:S05]  /*47a0*/  BSYNC.RECONVERGENT B4 ;  /* 0x0000000000047941 */ /* 0x000fea0003800200 */
.L_x_112:
[----:B------:R-:W-:Y:S02]  /*47b0*/  HFMA2 R5, -RZ, RZ, 0.89990234375, 10328 ;  /* 0x3b33710bff057431 */ /* 0x000fe400000001ff */
[----:B------:R-:W-:Y:S01]  /*47c0*/  FMUL R4, R17, R17 ;  /* 0x0000001111047220 */ /* 0x000fe20000400000 */
[----:B------:R-:W0:Y:S01]  /*47d0*/  MUFU.RCP64H R19, 6.283184051513671875 ;  /* 0x401921fb00137908 */ /* 0x000e220000001800 */
[----:B------:R-:W-:Y:S01]  /*47e0*/  MOV R6, 0x3f6ee581 ;  /* 0x3f6ee58100067802 */ /* 0x000fe20000000f00 */
[----:B------:R-:W-:Y:S01]  /*47f0*/  HFMA2 R18, -RZ, RZ, 0, 5.9604644775390625e-08 ;  /* 0x00000001ff127431 */ /* 0x000fe200000001ff */
[----:B------:R-:W-:Y:S01]  /*4800*/  ISETP.GE.AND P0, PT, R0, RZ, PT ;  /* 0x000000ff0000720c */ /* 0x000fe20003f06270 */
[----:B------:R-:W-:Y:S01]  /*4810*/  BSSY.RECONVERGENT B2, `(.L_x_114) ;  /* 0x000002d000027945 */ /* 0x000fe20003800200 */
[----:B------:R-:W-:Y:S02]  /*4820*/  FSETP.NEU.AND P1, PT, R2, RZ, PT ;  /* 0x000000ff0200720b */ /* 0x000fe40003f2d000 */
[----:B------:R-:W-:Y:S01]  /*4830*/  FSETP.NEU.AND P3, PT, |R0|, |R3|, PT ;  /* 0x400000030000720b */ /* 0x000fe20003f6d200 */
[----:B------:R-:W-:Y:S01]  /*4840*/  FFMA R5, R4, R5, -0.015681877732276916504 ;  /* 0xbc80774804057423 */ /* 0x000fe20000000005 */
[----:B------:R-:W-:-:S03]  /*4850*/  FADD R0, |R0|, |R3| ;  /* 0x4000000300007221 */ /* 0x000fc60000000200 */
[----:B------:R-:W-:-:S04]  /*4860*/  FFMA R5, R4, R5, 0.042200751602649688721 ;  /* 0x3d2cdab204057423 */ /* 0x000fc80000000005 */
[----:B------:R-:W-:-:S04]  /*4870*/  FFMA R5, R4, R5, -0.074792981147766113281 ;  /* 0xbd992d1004057423 */ /* 0x000fc80000000005 */
[----:B------:R-:W-:-:S04]  /*4880*/  FFMA R5, R4, R5, 0.10640415549278259277 ;  /* 0x3dd9ea6c04057423 */ /* 0x000fc80000000005 */
[----:B------:R-:W-:-:S04]  /*4890*/  FFMA R5, R4, R5, -0.14207722246646881104 ;  /* 0xbe117cb104057423 */ /* 0x000fc80000000005 */
[----:B------:R-:W-:-:S04]  /*48a0*/  FFMA R5, R4, R5, 0.19993925094604492188 ;  /* 0x3e4cbce004057423 */ /* 0x000fc80000000005 */
[----:B------:R-:W-:-:S04]  /*48b0*/  FFMA R5, R4, R5, -0.33333197236061096191 ;  /* 0xbeaaaa7d04057423 */ /* 0x000fc80000000005 */
[----:B------:R-:W-:Y:S01]  /*48c0*/  FMUL R4, R4, R5 ;  /* 0x0000000504047220 */ /* 0x000fe20000400000 */
[----:B------:R-:W-:-:S03]  /*48d0*/  MOV R5, 0x401921fb ;  /* 0x401921fb00057802 */ /* 0x000fc60000000f00 */
[----:B------:R-:W-:Y:S01]  /*48e0*/  FFMA R17, R4, R17, R17 ;  /* 0x0000001104117223 */ /* 0x000fe20000000011 */
[----:B------:R-:W-:-:S03]  /*48f0*/  HFMA2 R4, -RZ, RZ, 68.25, 0.07958984375 ;  /* 0x54442d18ff047431 */ /* 0x000fc600000001ff */
[C---:B------:R-:W-:Y:S01]  /*4900*/  FFMA R2, R6.reuse, 1.6832555532455444336, -R17 ;  /* 0x3fd774eb06027823 */ /* 0x040fe20000000811 */
[----:B------:R-:W-:-:S04]  /*4910*/  FSEL R6, R6, 1.8663789033889770508, P2 ;  /* 0x3feee58106067808 */ /* 0x000fc80001000000 */
[-C--:B------:R-:W-:Y:S01]  /*4920*/  FSEL R2, R2, R17.reuse, P2 ;  /* 0x0000001102027208 */ /* 0x080fe20001000000 */
[----:B0-----:R-:W-:Y:S01]  /*4930*/  DFMA R24, R18, -R4, 1 ;  /* 0x3ff000001218742b */ /* 0x001fe20000000804 */
[----:B------:R-:W-:-:S05]  /*4940*/  FSEL R17, R17, -R17, P2 ;  /* 0x8000001111117208 */ /* 0x000fca0001000000 */
[----:B------:R-:W-:Y:S01]  /*4950*/  @!P0 FFMA R2, R6, 1.6832555532455444336, R17 ;  /* 0x3fd774eb06028823 */ /* 0x000fe20000000011 */
[----:B------:R-:W-:Y:S01]  /*4960*/  MOV R6, 0x4016cbe4 ;  /* 0x4016cbe400067802 */ /* 0x000fe20000000f00 */
[----:B------:R-:W-:Y:S01]  /*4970*/  DFMA R24, R24, R24, R24 ;  /* 0x000000181818722b */ /* 0x000fe20000000018 */
[----:B------:R-:W-:Y:S02]  /*4980*/  IMAD.MOV.U32 R17, RZ, RZ, 0x54442d18 ;  /* 0x54442d18ff117424 */ /* 0x000fe400078e00ff */
[----:B------:R-:W-:Y:S02]  /*4990*/  @!P3 FSEL R2, R6, 0.78539818525314331055, !P0 ;  /* 0x3f490fdb0602b808 */ /* 0x000fe40004000000 */
[----:B------:R-:W-:Y:S02]  /*49a0*/  @!P1 FSEL R2, RZ, 3.1415927410125732422, P0 ;  /* 0x40490fdbff029808 */ /* 0x000fe40000000000 */
[----:B------:R-:W-:Y:S01]  /*49b0*/  FSETP.NAN.AND P0, PT, R0, R0, PT ;  /* 0x000000000000720b */ /* 0x000fe20003f08000 */
[----:B------:R-:W-:Y:S01]  /*49c0*/  DFMA R24, R18, R24, R18 ;  /* 0x000000181218722b */ /* 0x000fe20000000012 */
[----:B------:R-:W-:-:S04]  /*49d0*/  LOP3.LUT R3, R2, 0x80000000, R3, 0xb8, !PT ;  /* 0x8000000002037812 */ /* 0x000fc800078eb803 */
[----:B------:R-:W-:-:S03]  /*49e0*/  FSEL R18, R0, R3, P0 ;  /* 0x0000000300127208 */ /* 0x000fc60000000000 */
[----:B------:R-:W-:-:S03]  /*49f0*/  DFMA R2, R24, -R4, 1 ;  /* 0x3ff000001802742b */ /* 0x000fc60000000804 */
[----:B------:R-:W0:Y:S05]  /*4a00*/  F2F.F64.F32 R18, R18 ;  /* 0x0000001200127310 */ /* 0x000e2a0000201800 */
[----:B------:R-:W-:-:S08]  /*4a10*/  DFMA R2, R24, R2, R24 ;  /* 0x000000021802722b */ /* 0x000fd00000000018 */
[----:B0-----:R-:W-:Y:S01]  /*4a20*/  DMUL R24, R18, R2 ;  /* 0x0000000212187228 */ /* 0x001fe20000000000 */
[----:B------:R-:W-:-:S07]  /*4a30*/  FSETP.GEU.AND P1, PT, |R19|, 6.5827683646048100446e-37, PT ;  /* 0x036000001300780b */ /* 0x000fce0003f2e200 */
[----:B------:R-:W-:-:S08]  /*4a40*/  DFMA R4, R24, -R4, R18 ;  /* 0x800000041804722b */ /* 0x000fd00000000012 */
[----:B------:R-:W-:-:S10]  /*4a50*/  DFMA R2, R2, R4, R24 ;  /* 0x000000040202722b */ /* 0x000fd40000000018 */
[----:B------:R-:W-:-:S05]  /*4a60*/  FFMA R0, RZ, 2.3926990032196044922, R3 ;  /* 0x401921fbff007823 */ /* 0x000fca0000000003 */
[----:B------:R-:W-:-:S13]  /*4a70*/  FSETP.GT.AND P0, PT, |R0|, 1.469367938527859385e-39, PT ;  /* 0x001000000000780b */ /* 0x000fda0003f04200 */
[----:B------:R-:W-:Y:S05]  /*4a80*/  @P0 BRA P1, `(.L_x_115) ;  /* 0x0000000000140947 */ /* 0x000fea0000800000 */
[----:B------:R-:W-:Y:S02]  /*4a90*/  MOV R5, 0x401921fb ;  /* 0x401921fb00057802 */ /* 0x000fe40000000f00 */
[----:B------:R-:W-:-:S07]  /*4aa0*/  MOV R6, 0x4ac0 ;  /* 0x00004ac000067802 */ /* 0x000fce0000000f00 */
[----:B------:R-:W-:Y:S05]  /*4ab0*/  CALL.REL.NOINC `($__internal_0_$__cuda_sm20_div_rn_f64_full) ;  /* 0x0000002c00347944 */ /* 0x000fea0003c00000 */
[----:B------:R-:W-:Y:S02]  /*4ac0*/  MOV R2, R4 ;  /* 0x0000000400027202 */ /* 0x000fe40000000f00 */
[----:B------:R-:W-:-:S07]  /*4ad0*/  MOV R3, R5 ;  /* 0x0000000500037202 */ /* 0x000fce0000000f00 */
.L_x_115:
[----:B------:R-:W-:Y:S05]  /*4ae0*/  BSYNC.RECONVERGENT B2 ;  /* 0x0000000000027941 */ /* 0x000fea0003800200 */
.L_x_114:
[----:B------:R-:W-:Y:S01]  /*4af0*/  HFMA2 R0, -RZ, RZ, 1.75, 0 ;  /* 0x3f000000ff007431 */ /* 0x000fe200000001ff */
[C---:B------:R-:W-:Y:S01]  /*4b00*/  FSETP.NEU.AND P1, PT, |R7|.reuse, 1, PT ;  /* 0x3f8000000700780b */ /* 0x040fe20003f2d200 */
[----:B------:R-:W-:Y:S01]  /*4b10*/  MUFU.RCP64H R19, -3.1415920257568359375 ;  /* 0xc00921fb00137908 */ /* 0x000fe20000001800 */
[C---:B------:R-:W-:Y:S01]  /*4b20*/  FSETP.GT.AND P0, PT, |R7|.reuse, 0.56000000238418579102, PT ;  /* 0x3f0f5c290700780b */ /* 0x040fe20003f04200 */
[----:B------:R-:W-:Y:S01]  /*4b30*/  IMAD.MOV.U32 R18, RZ, RZ, 0x1 ;  /* 0x00000001ff127424 */ /* 0x000fe200078e00ff */
[----:B------:R-:W-:Y:S01]  /*4b40*/  DADD R2, R2, 0.5 ;  /* 0x3fe0000002027429 */ /* 0x000fe20000000000 */
[----:B------:R-:W-:Y:S01]  /*4b50*/  BSSY.RECONVERGENT B2, `(.L_x_116) ;  /* 0x000002c000027945 */ /* 0x000fe20003800200 */
[----:B------:R-:W-:-:S04]  /*4b60*/  FFMA R0, |R7|, -R0, 0.5 ;  /* 0x3f00000007007423 */ /* 0x000fc80000000a00 */
[----:B------:R-:W0:Y:S02]  /*4b70*/  MUFU.RSQ R5, R0 ;  /* 0x0000000000057308 */ /* 0x000e240000001400 */
[----:B0-----:R-:W-:Y:S01]  /*4b80*/  FMUL R4, R0, R5 ;  /* 0x0000000500047220 */ /* 0x001fe20000400000 */
[----:B------:R-:W-:-:S04]  /*4b90*/  FMUL R5, R5, -0.5 ;  /* 0xbf00000005057820 */ /* 0x000fc80000400000 */
[----:B------:R-:W-:-:S04]  /*4ba0*/  FFMA R5, R4, R5, 0.5 ;  /* 0x3f00000004057423 */ /* 0x000fc80000000005 */
[----:B------:R-:W-:-:S05]  /*4bb0*/  FFMA R5, R4, R5, R4 ;  /* 0x0000000504057223 */ /* 0x000fca0000000004 */
[----:B------:R-:W-:Y:S02]  /*4bc0*/  FSEL R4, R5, RZ, P1 ;  /* 0x000000ff05047208 */ /* 0x000fe40000800000 */
[----:B------:R-:W-:Y:S02]  /*4bd0*/  MOV R5, 0x3d4dd2f7 ;  /* 0x3d4dd2f700057802 */ /* 0x000fe40000000f00 */
[----:B------:R-:W-:Y:S01]  /*4be0*/  FSEL R6, R4, |R7|, P0 ;  /* 0x4000000704067208 */ /* 0x000fe20000000000 */
[----:B------:R-:W-:-:S04]  /*4bf0*/  HFMA2 R4, -RZ, RZ, 68.25, 0.07958984375 ;  /* 0x54442d18ff047431 */ /* 0x000fc800000001ff */
[----:B------:R-:W-:-:S04]  /*4c00*/  FMUL R26, R6, R6 ;  /* 0x00000006061a7220 */ /* 0x000fc80000400000 */
[----:B------:R-:W-:-:S04]  /*4c10*/  FFMA R5, R26, R5, 0.018773360177874565125 ;  /* 0x3c99ca971a057423 */ /* 0x000fc80000000005 */
[----:B------:R-:W-:-:S04]  /*4c20*/  FFMA R5, R26, R5, 0.046769052743911743164 ;  /* 0x3d3f90e81a057423 */ /* 0x000fc80000000005 */
[----:B------:R-:W-:Y:S01]  /*4c30*/  FFMA R25, R26, R5, 0.074823014438152313232 ;  /* 0x3d993ccf1a197423 */ /* 0x000fe20000000005 */
[----:B------:R-:W-:-:S03]  /*4c40*/  MOV R5, 0x400921fb ;  /* 0x400921fb00057802 */ /* 0x000fc60000000f00 */
[----:B------:R-:W-:-:S03]  /*4c50*/  FFMA R27, R26, R25, 0.16667181253433227539 ;  /* 0x3e2aac041a1b7423 */ /* 0x000fc60000000019 */
[----:B------:R-:W-:Y:S01]  /*4c60*/  DFMA R24, R18, R4, 1 ;  /* 0x3ff000001218742b */ /* 0x000fe20000000004 */
[----:B------:R-:W-:-:S04]  /*4c70*/  FMUL R27, R26, R27 ;  /* 0x0000001b1a1b7220 */ /* 0x000fc80000400000 */
[----:B------:R-:W-:Y:S01]  /*4c80*/  FFMA R6, R6, R27, R6 ;  /* 0x0000001b06067223 */ /* 0x000fe20000000006 */
[----:B------:R-:W-:Y:S02]  /*4c90*/  MOV R27, 0x3fd774eb ;  /* 0x3fd774eb001b7802 */ /* 0x000fe40000000f00 */
[----:B------:R-:W-:Y:S01]  /*4ca0*/  DFMA R24, R24, R24, R24 ;  /* 0x000000181818722b */ /* 0x000fe20000000018 */
[----:B------:R-:W-:-:S04]  /*4cb0*/  FMUL R0, R6, -2 ;  /* 0xc000000006007820 */ /* 0x000fc80000400000 */
[----:B------:R-:W-:Y:S02]  /*4cc0*/  @P0 FFMA R6, R27, 0.93318945169448852539, R0 ;  /* 0x3f6ee5811b060823 */ /* 0x000fe40000000000 */
[----:B------:R-:W-:Y:S01]  /*4cd0*/  F2F.F32.F64 R0, R2 ;  /* 0x0000000200007310 */ /* 0x000fe20000301000 */
[----:B------:R-:W-:Y:S02]  /*4ce0*/  DFMA R24, R18, R24, R18 ;  /* 0x000000181218722b */ /* 0x000fe40000000012 */
[C---:B------:R-:W-:Y:S02]  /*4cf0*/  FSETP.NAN.AND P0, PT, R6.reuse, R6, PT ;  /* 0x000000060600720b */ /* 0x040fe40003f08000 */
[----:B------:R-:W-:-:S04]  /*4d00*/  LOP3.LUT R7, R6, 0x80000000, R7, 0xb8, !PT ;  /* 0x8000000006077812 */ /* 0x000fc800078eb807 */
[----:B------:R-:W-:Y:S01]  /*4d10*/  FSEL R7, R7, R6, !P0 ;  /* 0x0000000607077208 */ /* 0x000fe20004000000 */
[----:B------:R-:W-:-:S05]  /*4d20*/  DFMA R18, R24, R4, 1 ;  /* 0x3ff000001812742b */ /* 0x000fca0000000004 */
[----:B------:R-:W0:Y:S03]  /*4d30*/  F2F.F64.F32 R6, R7 ;  /* 0x0000000700067310 */ /* 0x000e260000201800 */
[----:B------:R-:W-:-:S08]  /*4d40*/  DFMA R18, R24, R18, R24 ;  /* 0x000000121812722b */ /* 0x000fd00000000018 */
[----:B0-----:R-:W-:Y:S01]  /*4d50*/  DMUL R24, R6, R18 ;  /* 0x0000001206187228 */ /* 0x001fe20000000000 */
[----:B------:R-:W-:-:S07]  /*4d60*/  FSETP.GEU.AND P1, PT, |R7|, 6.5827683646048100446e-37, PT ;  /* 0x036000000700780b */ /* 0x000fce0003f2e200 */
[----:B------:R-:W-:-:S08]  /*4d70*/  DFMA R4, R24, R4, R6 ;  /* 0x000000041804722b */ /* 0x000fd00000000006 */
[----:B------:R-:W-:-:S10]  /*4d80*/  DFMA R4, R18, R4, R24 ;  /* 0x000000041204722b */ /* 0x000fd40000000018 */
[----:B------:R-:W-:-:S05]  /*4d90*/  FFMA R18, RZ, -2.1426990032196044922, R5 ;  /* 0xc00921fbff127823 */ /* 0x000fca0000000005 */
[----:B------:R-:W-:-:S13]  /*4da0*/  FSETP.GT.AND P0, PT, |R18|, 1.469367938527859385e-39, PT ;  /* 0x001000001200780b */ /* 0x000fda0003f04200 */
[----:B------:R-:W-:Y:S05]  /*4db0*/  @P0 BRA P1, `(.L_x_117) ;  /* 0x0000000000140947 */ /* 0x000fea0000800000 */
[----:B------:R-:W-:Y:S02]  /*4dc0*/  MOV R18, R6 ;  /* 0x0000000600127202 */ /* 0x000fe40000000f00 */
[----:B------:R-:W-:Y:S02]  /*4dd0*/  MOV R19, R7 ;  /* 0x0000000700137202 */ /* 0x000fe40000000f00 */
[----:B------:R-:W-:Y:S02]  /*4de0*/  MOV R5, 0xc00921fb ;  /* 0xc00921fb00057802 */ /* 0x000fe40000000f00 */
[----:B------:R-:W-:-:S07]  /*4df0*/  MOV R6, 0x4e10 ;  /* 0x00004e1000067802 */ /* 0x000fce0000000f00 */
[----:B------:R-:W-:Y:S05]  /*4e00*/  CALL.REL.NOINC `($__internal_0_$__cuda_sm20_div_rn_f64_full) ;  /* 0x0000002800607944 */ /* 0x000fea0003c00000 */
.L_x_117:
[----:B------:R-:W-:Y:S05]  /*4e10*/  BSYNC.RECONVERGENT B2 ;  /* 0x0000000000027941 */ /* 0x000fea0003800200 */
.L_x_116:
[----:B------:R-:W2:Y:S04]  /*4e20*/  LDG.E.64.CONSTANT R2, desc[UR12][R20.64+0x18] ;  /* 0x0000180c14027981 */ /* 0x000ea8000c1e9b00 */
[----:B------:R-:W3:Y:S01]  /*4e30*/  LDG.E.64.CONSTANT R6, desc[UR12][R20.64+0x10] ;  /* 0x0000100c14067981 */ /* 0x000ee2000c1e9b00 */
[----:B------:R-:W-:Y:S01]  /*4e40*/  DADD R4, R4, 0.5 ;  /* 0x3fe0000004047429 */ /* 0x000fe20000000000 */
[----:B------:R-:W-:-:S09]  /*4e50*/  FADD.SAT R0, RZ, R0 ;  /* 0x00000000ff007221 */ /* 0x000fd20000002000 */
[----:B------:R-:W0:Y:S01]  /*4e60*/  F2F.F32.F64 R4, R4 ;  /* 0x0000000400047310 */ /* 0x000e220000301000 */
[----:B--2---:R-:W-:Y:S01]  /*4e70*/  IADD3 R18, PT, PT, R3, -0x1, RZ ;  /* 0xffffffff03127810 */ /* 0x004fe20007ffe0ff */
[----:B0-----:R-:W-:Y:S01]  /*4e80*/  FADD.SAT R3, RZ, R4 ;  /* 0x00000004ff037221 */ /* 0x001fe20000002000 */
[----:B------:R-:W-:Y:S02]  /*4e90*/  IADD3 R17, PT, PT, R2, -0x1, RZ ;  /* 0xffffffff02117810 */ /* 0x000fe40007ffe0ff */
[----:B------:R-:W-:Y:S02]  /*4ea0*/  I2FP.F32.U32 R24, R18 ;  /* 0x0000001200187245 */ /* 0x000fe40000201000 */
[----:B------:R-:W-:-:S03]  /*4eb0*/  I2FP.F32.U32 R19, R17 ;  /* 0x0000001100137245 */ /* 0x000fc60000201000 */
[----:B------:R-:W-:Y:S02]  /*4ec0*/  FMUL R3, R3, R24 ;  /* 0x0000001803037220 */ /* 0x000fe40000400000 */
[----:B------:R-:W-:-:S04]  /*4ed0*/  FMUL R0, R0, R19 ;  /* 0x0000001300007220 */ /* 0x000fc80000400000 */
[----:B------:R-:W0:Y:S08]  /*4ee0*/  F2I.TRUNC.NTZ R3, R3 ;  /* 0x0000000300037305 */ /* 0x000e30000020f100 */
[----:B------:R-:W1:Y:S01]  /*4ef0*/  F2I.TRUNC.NTZ R0, R0 ;  /* 0x0000000000007305 */ /* 0x000e62000020f100 */
[----:B0-----:R-:W-:Y:S02]  /*4f00*/  VIMNMX R18, PT, PT, R18, R3, PT ;  /* 0x0000000312127248 */ /* 0x001fe40003fe0100 */
[----:B-1----:R-:W-:-:S05]  /*4f10*/  VIMNMX R17, PT, PT, R17, R0, PT ;  /* 0x0000000011117248 */ /* 0x002fca0003fe0100 */
[----:B------:R-:W-:-:S04]  /*4f20*/  IMAD R17, R2, R18, R17 ;  /* 0x0000001202117224 */ /* 0x000fc800078e0211 */
[----:B------:R-:W-:-:S05]  /*4f30*/  IMAD R17, R17, 0x3, RZ ;  /* 0x0000000311117824 */ /* 0x000fca00078e02ff */
[----:B---3--:R-:W-:-:S04]  /*4f40*/  IADD3 R4, P0, PT, R17, R6, RZ ;  /* 0x0000000611047210 */ /* 0x008fc80007f1e0ff */
[----:B------:R-:W-:-:S05]  /*4f50*/  LEA.HI.X.SX32 R5, R17, R7, 0x1, P0 ;  /* 0x0000000711057211 */ /* 0x000fca00000f0eff */
[----:B------:R-:W2:Y:S04]  /*4f60*/  LDG.E.U8 R6, desc[UR12][R4.64+0x2] ;  /* 0x0000020c04067981 */ /* 0x000ea8000c1e1100 */
[----:B------:R-:W3:Y:S04]  /*4f70*/  LDG.E.U8 R2, desc[UR12][R4.64] ;  /* 0x0000000c04027981 */ /* 0x000ee8000c1e1100 */
[----:B------:R-:W4:Y:S01]  /*4f80*/  LDG.E.U8 R3, desc[UR12][R4.64+0x1] ;  /* 0x0000010c04037981 */ /* 0x000f22000c1e1100 */
[----:B------:R-:W-:Y:S02]  /*4f90*/  MOV R7, RZ ;  /* 0x000000ff00077202 */ /* 0x000fe40000000f00 */
[----:B--2---:R-:W-:-:S02]  /*4fa0*/  I2FP.F32.U32 R6, R6 ;  /* 0x0000000600067245 */ /* 0x004fc40000201000 */
[----:B---3--:R-:W-:-:S03]  /*4fb0*/  I2FP.F32.U32 R2, R2 ;  /* 0x0000000200027245 */ /* 0x008fc60000201000 */
[----:B------:R-:W-:Y:S01]  /*4fc0*/  FMUL R0, R6, 0.0039215688593685626984 ;  /* 0x3b80808106007820 */ /* 0x000fe20000400000 */
[----:B----4-:R-:W-:Y:S01]  /*4fd0*/  I2FP.F32.U32 R3, R3 ;  /* 0x0000000300037245 */ /* 0x010fe20000201000 */
[----:B------:R-:W-:-:S04]  /*4fe0*/  FMUL R2, R2, 0.0039215688593685626984 ;  /* 0x3b80808102027820 */ /* 0x000fc80000400000 */
[----:B------:R-:W-:Y:S01]  /*4ff0*/  FMUL R3, R3, 0.0039215688593685626984 ;  /* 0x3b80808103037820 */ /* 0x000fe20000400000 */
[----:B------:R-:W-:Y:S06]  /*5000*/  BRA `(.L_x_118) ;  /* 0x0000001000d47947 */ /* 0x000fec0003800000 */
.L_x_100:
        /* <DEDUP_REMOVED lines=8> */
[----:B------:R-:W5:Y:S04]  /*5090*/  LDG.E.CONSTANT R6, desc[UR12][R22.64+0x30] ;  /* 0x0000300c16067981 */ /* 0x000f68000c1e9900 */
[----:B------:R-:W5:Y:S04]  /*50a0*/  LDG.E.CONSTANT R19, desc[UR12][R22.64+0x4] ;  /* 0x0000040c16137981 */ /* 0x000f68000c1e9900 */
[----:B------:R-:W5:Y:S04]  /*50b0*/  LDG.E.CONSTANT R25, desc[UR12][R22.64+0xc] ;  /* 0x00000c0c16197981 */ /* 0x000f68000c1e9900 */
[----:B------:R-:W5:Y:S01]  /*50c0*/  LDG.E.CONSTANT R24, desc[UR12][R22.64+0x8] ;  /* 0x0000080c16187981 */ /* 0x000f62000c1e9900 */
[----:B------:R-:W-:Y:S01]  /*50d0*/  FADD R27, -R9, R12 ;  /* 0x0000000c091b7221 */ /* 0x000fe20000000100 */
[----:B------:R-:W-:Y:S01]  /*50e0*/  FADD R30, -R10, R15 ;  /* 0x0000000f0a1e7221 */ /* 0x000fe20000000100 */
[----:B------:R-:W-:Y:S01]  /*50f0*/  FADD R31, -R8, R13 ;  /* 0x0000000d081f7221 */ /* 0x000fe20000000100 */
[----:B------:R-:W-:Y:S01]  /*5100*/  BSSY.RECONVERGENT B2, `(.L_x_119) ;  /* 0x000001c000027945 */ /* 0x000fe20003800200 */
[-C--:B--2---:R-:W-:Y:S01]  /*5110*/  FMUL R26, R4, R27.reuse ;  /* 0x0000001b041a7220 */ /* 0x084fe20000400000 */
[-C--:B---3--:R-:W-:Y:S01]  /*5120*/  FMUL R29, R0, R27.reuse ;  /* 0x0000001b001d7220 */ /* 0x088fe20000400000 */
[----:B----4-:R-:W-:-:S02]  /*5130*/  FMUL R27, R17, R27 ;  /* 0x0000001b111b7220 */ /* 0x010fc40000400000 */
[-C--:B-----5:R-:W-:Y:S01]  /*5140*/  FFMA R26, R5, R30.reuse, R26 ;  /* 0x0000001e051a7223 */ /* 0x0a0fe2000000001a */
[-C--:B------:R-:W-:Y:S01]  /*5150*/  FFMA R29, R28, R30.reuse, R29 ;  /* 0x0000001e1c1d7223 */ /* 0x080fe2000000001d */
[----:B------:R-:W-:Y:S02]  /*5160*/  FFMA R27, R18, R30, R27 ;  /* 0x0000001e121b7223 */ /* 0x000fe4000000001b */
[-C--:B------:R-:W-:Y:S01]  /*5170*/  FFMA R26, R3, R31.reuse, R26 ;  /* 0x0000001f031a7223 */ /* 0x080fe2000000001a */
[-C--:B------:R-:W-:Y:S01]  /*5180*/  FFMA R30, R2, R31.reuse, R29 ;  /* 0x0000001f021e7223 */ /* 0x080fe2000000001d */
[----:B------:R-:W-:Y:S02]  /*5190*/  FFMA R27, R6, R31, R27 ;  /* 0x0000001f061b7223 */ /* 0x000fe4000000001b */
[----:B------:R-:W-:Y:S01]  /*51a0*/  FADD R19, -R19, |R26| ;  /* 0x4000001a13137221 */ /* 0x000fe20000000100 */
[----:B------:R-:W-:Y:S01]  /*51b0*/  FADD R29, -R25, |R30| ;  /* 0x4000001e191d7221 */ /* 0x000fe20000000100 */
[----:B------:R-:W-:Y:S01]  /*51c0*/  MOV R25, RZ ;  /* 0x000000ff00197202 */ /* 0x000fe20000000f00 */
[----:B------:R-:W-:-:S03]  /*51d0*/  FADD R32, -R24, |R27| ;  /* 0x4000001b18207221 */ /* 0x000fc60000000100 */
[----:B------:R-:W-:-:S04]  /*51e0*/  FSETP.GT.AND P0, PT, R19, R29, PT ;  /* 0x0000001d1300720b */ /* 0x000fc80003f04000 */
[----:B------:R-:W-:Y:S01]  /*51f0*/  FSETP.LEU.OR P0, PT, R19, R32, !P0 ;  /* 0x000000201300720b */ /* 0x000fe2000470b400 */
[----:B------:R-:W-:-:S12]  /*5200*/  HFMA2 R19, -RZ, RZ, 0, 0 ;  /* 0x00000000ff137431 */ /* 0x000fd800000001ff */
[----:B------:R-:W-:Y:S01]  /*5210*/  @!P0 IMAD.MOV.U32 R24, RZ, RZ, 0x3f800000 ;  /* 0x3f800000ff188424 */ /* 0x000fe200078e00ff */
[----:B------:R-:W-:-:S04]  /*5220*/  @!P0 FSETP.GT.AND P1, PT, R26, RZ, PT ;  /* 0x000000ff1a00820b */ /* 0x000fc80003f24000 */
[----:B------:R-:W-:Y:S01]  /*5230*/  @!P0 FSEL R24, R24, -1, P1 ;  /* 0xbf80000018188808 */ /* 0x000fe20000800000 */
[----:B------:R-:W-:Y:S08]  /*5240*/  @!P0 BRA `(.L_x_120) ;  /* 0x00000000001c8947 */ /* 0x000ff00003800000 */
[----:B------:R-:W-:Y:S02]  /*5250*/  FSETP.GT.AND P2, PT, R32, R29, PT ;  /* 0x0000001d2000720b */ /* 0x000fe40003f44000 */
[----:B------:R-:W-:Y:S02]  /*5260*/  MOV R26, 0x3f800000 ;  /* 0x3f800000001a7802 */ /* 0x000fe40000000f00 */
[----:B------:R-:W-:-:S09]  /*5270*/  MOV R24, RZ ;  /* 0x000000ff00187202 */ /* 0x000fd20000000f00 */
[----:B------:R-:W-:Y:S02]  /*5280*/  @P2 FSETP.GT.AND P0, PT, R27, RZ, PT ;  /* 0x000000ff1b00220b */ /* 0x000fe40003f04000 */
[----:B------:R-:W-:Y:S02]  /*5290*/  @!P2 FSETP.GT.AND P1, PT, R30, RZ, PT ;  /* 0x000000ff1e00a20b */ /* 0x000fe40003f24000 */
[C---:B------:R-:W-:Y:S02]  /*52a0*/  @P2 FSEL R19, R26.reuse, -1, P0 ;  /* 0xbf8000001a132808 */ /* 0x040fe40000000000 */
[----:B------:R-:W-:-:S09]  /*52b0*/  @!P2 FSEL R25, R26, -1, P1 ;  /* 0xbf8000001a19a808 */ /* 0x000fd20000800000 */
.L_x_120:
[----:B------:R-:W-:Y:S05]  /*52c0*/  BSYNC.RECONVERGENT B2 ;  /* 0x0000000000027941 */ /* 0x000fea0003800200 */
.L_x_119:
[-C--:B------:R-:W-:Y:S01]  /*52d0*/  FMUL R18, R18, R19.reuse ;  /* 0x0000001312127220 */ /* 0x080fe20000400000 */
[-C--:B------:R-:W-:Y:S01]  /*52e0*/  FMUL R17, R17, R19.reuse ;  /* 0x0000001311117220 */ /* 0x080fe20000400000 */
[----:B------:R-:W-:Y:S02]  /*52f0*/  FMUL R6, R6, R19 ;  /* 0x0000001306067220 */ /* 0x000fe40000400000 */
[-C--:B------:R-:W-:Y:S01]  /*5300*/  FFMA R5, R5, R24.reuse, R18 ;  /* 0x0000001805057223 */ /* 0x080fe20000000012 */
[-C--:B------:R-:W-:Y:S01]  /*5310*/  FFMA R17, R4, R24.reuse, R17 ;  /* 0x0000001804117223 */ /* 0x080fe20000000011 */
[----:B------:R-:W-:Y:S02]  /*5320*/  FFMA R3, R3, R24, R6 ;  /* 0x0000001803037223 */ /* 0x000fe40000000006 */
[-C--:B------:R-:W-:Y:S01]  /*5330*/  FFMA R28, R28, R25.reuse, R5 ;  /* 0x000000191c1c7223 */ /* 0x080fe20000000005 */
[-C--:B------:R-:W-:Y:S01]  /*5340*/  FFMA R0, R0, R25.reuse, R17 ;  /* 0x0000001900007223 */ /* 0x080fe20000000011 */
[----:B------:R-:W-:-:S07]  /*5350*/  FFMA R2, R2, R25, R3 ;  /* 0x0000001902027223 */ /* 0x000fce0000000003 */
.L_x_101:
[----:B------:R-:W-:Y:S05]  /*5360*/  BSYNC.RELIABLE B0 ;  /* 0x0000000000007941 */ /* 0x000fea0003800100 */
.L_x_99:
[----:B------:R-:W-:Y:S01]  /*5370*/  FMUL R3, R0, R0 ;  /* 0x0000000000037220 */ /* 0x000fe20000400000 */
[----:B------:R-:W-:Y:S03]  /*5380*/  BSSY.RECONVERGENT B0, `(.L_x_121) ;  /* 0x000000f000007945 */ /* 0x000fe60003800200 */
        /* <DEDUP_REMOVED lines=10> */
.L_x_122:
[----:B------:R-:W-:Y:S01]  /*5430*/  FMUL.FTZ R3, R4, R5 ;  /* 0x0000000504037220 */ /* 0x000fe20000410000 */
[----:B------:R-:W-:-:S03]  /*5440*/  FMUL.FTZ R5, R5, 0.5 ;  /* 0x3f00000005057820 */ /* 0x000fc60000410000 */
[----:B------:R-:W-:-:S04]  /*5450*/  FFMA R4, -R3, R3, R4 ;  /* 0x0000000303047223 */ /* 0x000fc80000000104 */
[----:B------:R-:W-:-:S07]  /*5460*/  FFMA R3, R4, R5, R3 ;  /* 0x0000000504037223 */ /* 0x000fce0000000003 */
.L_x_123:
[----:B------:R-:W-:Y:S05]  /*5470*/  BSYNC.RECONVERGENT B0 ;  /* 0x0000000000007941 */ /* 0x000fea0003800200 */
.L_x_121:
[----:B------:R-:W-:Y:S01]  /*5480*/  FSETP.GT.AND P0, PT, R3, RZ, PT ;  /* 0x000000ff0300720b */ /* 0x000fe20003f04000 */
[----:B------:R-:W-:Y:S01]  /*5490*/  BSSY.RECONVERGENT B0, `(.L_x_124) ;  /* 0x0000032000007945 */ /* 0x000fe20003800200 */
[----:B------:R-:W-:Y:S02]  /*54a0*/  HFMA2 R24, -RZ, RZ, 0, 0 ;  /* 0x00000000ff187431 */ /* 0x000fe400000001ff */
[----:B------:R-:W-:Y:S01]  /*54b0*/  IMAD.MOV.U32 R19, RZ, RZ, RZ ;  /* 0x000000ffff137224 */ /* 0x000fe200078e00ff */
[----:B------:R-:W-:-:S08]  /*54c0*/  MOV R17, RZ ;  /* 0x000000ff00117202 */ /* 0x000fd00000000f00 */
[----:B------:R-:W-:Y:S05]  /*54d0*/  @!P0 BRA `(.L_x_125) ;  /* 0x0000000000b48947 */ /* 0x000fea0003800000 */
[----:B------:R-:W0:Y:S01]  /*54e0*/  MUFU.RCP R4, R3 ;  /* 0x0000000300047308 */ /* 0x000e220000001000 */
[----:B------:R-:W-:Y:S07]  /*54f0*/  BSSY.RECONVERGENT B4, `(.L_x_126) ;  /* 0x000000c000047945 */ /* 0x000fee0003800200 */
[----:B------:R-:W1:Y:S01]  /*5500*/  FCHK P0, -R28, R3 ;  /* 0x000000031c007302 */ /* 0x000e620000000100 */
[----:B0-----:R-:W-:-:S04]  /*5510*/  FFMA R5, R4, -R3, 1 ;  /* 0x3f80000004057423 */ /* 0x001fc80000000803 */
[----:B------:R-:W-:-:S04]  /*5520*/  FFMA R5, R4, R5, R4 ;  /* 0x0000000504057223 */ /* 0x000fc80000000004 */
[----:B------:R-:W-:-:S04]  /*5530*/  FFMA R4, -R28, R5, RZ ;  /* 0x000000051c047223 */ /* 0x000fc800000001ff */
[----:B------:R-:W-:-:S04]  /*5540*/  FFMA R6, R4, -R3, -R28 ;  /* 0x8000000304067223 */ /* 0x000fc8000000081c */
[----:B------:R-:W-:Y:S01]  /*5550*/  FFMA R4, R5, R6, R4 ;  /* 0x0000000605047223 */ /* 0x000fe20000000004 */
[----:B-1----:R-:W-:Y:S06]  /*5560*/  @!P0 BRA `(.L_x_127) ;  /* 0x0000000000108947 */ /* 0x002fec0003800000 */
[----:B------:R-:W-:Y:S01]  /*5570*/  FADD R4, -R28, -RZ ;  /* 0x800000ff1c047221 */ /* 0x000fe20000000100 */
[----:B------:R-:W-:Y:S02]  /*5580*/  MOV R32, R3 ;  /* 0x0000000300207202 */ /* 0x000fe40000000f00 */
[----:B------:R-:W-:-:S07]  /*5590*/  MOV R18, 0x55b0 ;  /* 0x000055b000127802 */ /* 0x000fce0000000f00 */
[----:B------:R-:W-:Y:S05]  /*55a0*/  CALL.REL.NOINC `($__internal_2_$__cuda_sm3x_div_rn_noftz_f32_slowpath) ;  /* 0x0000002800487944 */ /* 0x000fea0003c00000 */
.L_x_127:
[----:B------:R-:W-:Y:S05]  /*55b0*/  BSYNC.RECONVERGENT B4 ;  /* 0x0000000000047941 */ /* 0x000fea0003800200 */
.L_x_126:
[----:B------:R-:W0:Y:S01]  /*55c0*/  MUFU.RCP R6, R3 ;  /* 0x0000000300067308 */ /* 0x000e220000001000 */
[----:B------:R-:W-:Y:S01]  /*55d0*/  BSSY.RECONVERGENT B4, `(.L_x_128) ;  /* 0x000000d000047945 */ /* 0x000fe20003800200 */
[----:B------:R-:W-:-:S06]  /*55e0*/  MOV R24, R4 ;  /* 0x0000000400187202 */ /* 0x000fcc0000000f00 */
        /* <DEDUP_REMOVED lines=11> */
.L_x_129:
[----:B------:R-:W-:Y:S05]  /*56a0*/  BSYNC.RECONVERGENT B4 ;  /* 0x0000000000047941 */ /* 0x000fea0003800200 */
.L_x_128:
        /* <DEDUP_REMOVED lines=14> */
.L_x_131:
[----:B------:R-:W-:Y:S05]  /*5790*/  BSYNC.RECONVERGENT B4 ;  /* 0x0000000000047941 */ /* 0x000fea0003800200 */
.L_x_130:
[----:B------:R-:W-:-:S07]  /*57a0*/  MOV R17, R4 ;  /* 0x0000000400117202 */ /* 0x000fce0000000f00 */
.L_x_125:
[----:B------:R-:W-:Y:S05]  /*57b0*/  BSYNC.RECONVERGENT B0 ;  /* 0x0000000000007941 */ /* 0x000fea0003800200 */
.L_x_124:
        /* <DEDUP_REMOVED lines=9> */
[----:B------:R0:W5:Y:S04]  /*5850*/  LDG.E.CONSTANT R30, desc[UR12][R22.64+0x4] ;  /* 0x0000040c161e7981 */ /* 0x000168000c1e9900 */
[----:B------:R0:W5:Y:S04]  /*5860*/  LDG.E.CONSTANT R33, desc[UR12][R22.64+0x8] ;  /* 0x0000080c16217981 */ /* 0x000168000c1e9900 */
[----:B------:R0:W5:Y:S01]  /*5870*/  LDG.E.CONSTANT R31, desc[UR12][R22.64+0xc] ;  /* 0x00000c0c161f7981 */ /* 0x000162000c1e9900 */
[----:B------:R-:W-:Y:S01]  /*5880*/  FADD R4, |R19|, |R24| ;  /* 0x4000001813047221 */ /* 0x000fe20000000200 */
[----:B------:R-:W-:Y:S01]  /*5890*/  FADD R25, -R9, R12 ;  /* 0x0000000c09197221 */ /* 0x000fe20000000100 */
[----:B------:R-:W-:Y:S01]  /*58a0*/  FADD R27, -R10, R15 ;  /* 0x0000000f0a1b7221 */ /* 0x000fe20000000100 */
[----:B------:R-:W-:Y:S01]  /*58b0*/  BSSY.RECONVERGENT B0, `(.L_x_132) ;  /* 0x0000019000007945 */ /* 0x000fe20003800200 */
[----:B------:R-:W-:-:S04]  /*58c0*/  FADD R4, R4, |R17| ;  /* 0x4000001104047221 */ /* 0x000fc80000000000 */
[----:B------:R-:W-:-:S04]  /*58d0*/  FADD R32, R4, 9.9999997473787516356e-06 ;  /* 0x3727c5ac04207421 */ /* 0x000fc80000000000 */
[----:B------:R-:W1:Y:S08]  /*58e0*/  MUFU.RCP R29, R32 ;  /* 0x00000020001d7308 */ /* 0x000e700000001000 */
[----:B------:R-:W0:Y:S01]  /*58f0*/  FCHK P0, |R24|, R32 ;  /* 0x0000002018007302 */ /* 0x000e220000000200 */
[----:B-1----:R-:W-:-:S04]  /*5900*/  FFMA R6, -R32, R29, 1 ;  /* 0x3f80000020067423 */ /* 0x002fc8000000011d */
[----:B------:R-:W-:Y:S01]  /*5910*/  FFMA R29, R29, R6, R29 ;  /* 0x000000061d1d7223 */ /* 0x000fe2000000001d */
[----:B--2---:R-:W-:-:S03]  /*5920*/  FMUL R4, R18, R25 ;  /* 0x0000001912047220 */ /* 0x004fc60000400000 */
[----:B------:R-:W-:Y:S01]  /*5930*/  FFMA R18, R29, |R24|, RZ ;  /* 0x400000181d127223 */ /* 0x000fe200000000ff */
[----:B---3--:R-:W-:Y:S01]  /*5940*/  FFMA R5, R5, R27, R4 ;  /* 0x0000001b05057223 */ /* 0x008fe20000000004 */
[-C--:B----4-:R-:W-:Y:S02]  /*5950*/  FMUL R4, R26, R25.reuse ;  /* 0x000000191a047220 */ /* 0x090fe40000400000 */
[----:B------:R-:W-:Y:S01]  /*5960*/  FFMA R26, -R32, R18, |R24| ;  /* 0x00000012201a7223 */ /* 0x000fe20000000518 */
[----:B------:R-:W-:Y:S01]  /*5970*/  FMUL R6, R28, R25 ;  /* 0x000000191c067220 */ /* 0x000fe20000400000 */
[----:B------:R-:W-:Y:S02]  /*5980*/  FADD R28, -R8, R13 ;  /* 0x0000000d081c7221 */ /* 0x000fe40000000100 */
[----:B------:R-:W-:Y:S01]  /*5990*/  FFMA R29, R29, R26, R18 ;  /* 0x0000001a1d1d7223 */ /* 0x000fe20000000012 */
[-C--:B------:R-:W-:Y:S01]  /*59a0*/  FFMA R25, R35, R27.reuse, R4 ;  /* 0x0000001b23197223 */ /* 0x080fe20000000004 */
[----:B------:R-:W-:Y:S01]  /*59b0*/  FFMA R6, R37, R27, R6 ;  /* 0x0000001b25067223 */ /* 0x000fe20000000006 */
[----:B------:R-:W-:-:S02]  /*59c0*/  FFMA R2, R2, R28, R5 ;  /* 0x0000001c02027223 */ /* 0x000fc40000000005 */
[-C--:B------:R-:W-:Y:S01]  /*59d0*/  FFMA R0, R0, R28.reuse, R25 ;  /* 0x0000001c00007223 */ /* 0x080fe20000000019 */
[----:B------:R-:W-:Y:S01]  /*59e0*/  FFMA R3, R3, R28, R6 ;  /* 0x0000001c03037223 */ /* 0x000fe20000000006 */
[----:B0-----:R-:W-:Y:S06]  /*59f0*/  @!P0 BRA `(.L_x_133) ;  /* 0x0000000000108947 */ /* 0x001fec0003800000 */
[----:B------:R-:W-:Y:S01]  /*5a00*/  FADD R4, |R24|, -RZ ;  /* 0x800000ff18047221 */ /* 0x000fe20000000200 */
[----:B------:R-:W-:-:S07]  /*5a10*/  MOV R18, 0x5a30 ;  /* 0x00005a3000127802 */ /* 0x000fce0000000f00 */
[----:B-----5:R-:W-:Y:S05]  /*5a20*/  CALL.REL.NOINC `($__internal_2_$__cuda_sm3x_div_rn_noftz_f32_slowpath) ;  /* 0x0000002400287944 */ /* 0x020fea0003c00000 */
[----:B------:R-:W-:-:S07]  /*5a30*/  IMAD.MOV.U32 R29, RZ, RZ, R4 ;  /* 0x000000ffff1d7224 */ /* 0x000fce00078e0004 */
.L_x_133:
[----:B------:R-:W-:Y:S05]  /*5a40*/  BSYNC.RECONVERGENT B0 ;  /* 0x0000000000007941 */ /* 0x000fea0003800200 */
.L_x_132:
[----:B------:R-:W0:Y:S01]  /*5a50*/  MUFU.RCP R5, R32 ;  /* 0x0000002000057308 */ /* 0x000e220000001000 */
[----:B------:R-:W-:Y:S07]  /*5a60*/  BSSY.RECONVERGENT B0, `(.L_x_134) ;  /* 0x000000c000007945 */ /* 0x000fee0003800200 */
[----:B------:R-:W1:Y:S01]  /*5a70*/  FCHK P0, |R19|, R32 ;  /* 0x0000002013007302 */ /* 0x000e620000000200 */
[----:B0-----:R-:W-:-:S04]  /*5a80*/  FFMA R24, -R32, R5, 1 ;  /* 0x3f80000020187423 */ /* 0x001fc80000000105 */
[----:B------:R-:W-:-:S04]  /*5a90*/  FFMA R24, R5, R24, R5 ;  /* 0x0000001805187223 */ /* 0x000fc80000000005 */
[----:B------:R-:W-:-:S04]  /*5aa0*/  FFMA R5, R24, |R19|, RZ ;  /* 0x4000001318057223 */ /* 0x000fc800000000ff */
[----:B------:R-:W-:-:S04]  /*5ab0*/  FFMA R4, -R32, R5, |R19| ;  /* 0x0000000520047223 */ /* 0x000fc80000000513 */
[----:B------:R-:W-:Y:S01]  /*5ac0*/  FFMA R24, R24, R4, R5 ;  /* 0x0000000418187223 */ /* 0x000fe20000000005 */
[----:B-1----:R-:W-:Y:S06]  /*5ad0*/  @!P0 BRA `(.L_x_135) ;  /* 0x0000000000108947 */ /* 0x002fec0003800000 */
[----:B------:R-:W-:Y:S01]  /*5ae0*/  FADD R4, |R19|, -RZ ;  /* 0x800000ff13047221 */ /* 0x000fe20000000200 */
[----:B------:R-:W-:-:S07]  /*5af0*/  MOV R18, 0x5b10 ;  /* 0x00005b1000127802 */ /* 0x000fce0000000f00 */
[----:B-----5:R-:W-:Y:S05]  /*5b00*/  CALL.REL.NOINC `($__internal_2_$__cuda_sm3x_div_rn_noftz_f32_slowpath) ;  /* 0x0000002000f07944 */ /* 0x020fea0003c00000 */
[----:B------:R-:W-:-:S07]  /*5b10*/  MOV R24, R4 ;  /* 0x0000000400187202 */ /* 0x000fce0000000f00 */
.L_x_135:
[----:B------:R-:W-:Y:S05]  /*5b20*/  BSYNC.RECONVERGENT B0 ;  /* 0x0000000000007941 */ /* 0x000fea0003800200 */
.L_x_134:
        /* <DEDUP_REMOVED lines=13> */
.L_x_137:
[----:B------:R-:W-:Y:S05]  /*5c00*/  BSYNC.RECONVERGENT B0 ;  /* 0x0000000000007941 */ /* 0x000fea0003800200 */
.L_x_136:
[----:B-----5:R-:W-:Y:S01]  /*5c10*/  FADD R32, R31, R31 ;  /* 0x0000001f1f207221 */ /* 0x020fe20000000000 */
[----:B------:R-:W-:Y:S03]  /*5c20*/  BSSY.RECONVERGENT B0, `(.L_x_138) ;  /* 0x000000c000007945 */ /* 0x000fe60003800200 */
        /* <DEDUP_REMOVED lines=8> */
[----:B------:R-:W-:Y:S02]  /*5cb0*/  MOV R4, R3 ;  /* 0x0000000300047202 */ /* 0x000fe40000000f00 */
[----:B------:R-:W-:-:S07]  /*5cc0*/  MOV R18, 0x5ce0 ;  /* 0x00005ce000127802 */ /* 0x000fce0000000f00 */
[----:B------:R-:W-:Y:S05]  /*5cd0*/  CALL.REL.NOINC `($__internal_2_$__cuda_sm3x_div_rn_noftz_f32_slowpath) ;  /* 0x00000020007c7944 */ /* 0x000fea0003c00000 */
.L_x_139:
[----:B------:R-:W-:Y:S05]  /*5ce0*/  BSYNC.RECONVERGENT B0 ;  /* 0x0000000000007941 */ /* 0x000fea0003800200 */
.L_x_138:
[----:B------:R-:W-:Y:S01]  /*5cf0*/  FADD R32, R33, R33 ;  /* 0x0000002121207221 */ /* 0x000fe20000000000 */
[----:B------:R-:W-:Y:S03]  /*5d00*/  BSSY.RECONVERGENT B0, `(.L_x_140) ;  /* 0x000000d000007945 */ /* 0x000fe60003800200 */
[----:B------:R-:W0:Y:S08]  /*5d10*/  MUFU.RCP R3, R32 ;  /* 0x0000002000037308 */ /* 0x000e300000001000 */
[----:B------:R-:W1:Y:S01]  /*5d20*/  FCHK P0, R0, R32 ;  /* 0x0000002000007302 */ /* 0x000e620000000000 */
[----:B0-----:R-:W-:-:S04]  /*5d30*/  FFMA R6, -R32, R3, 1 ;  /* 0x3f80000020067423 */ /* 0x001fc80000000103 */
[----:B------:R-:W-:Y:S01]  /*5d40*/  FFMA R5, R3, R6, R3 ;  /* 0x0000000603057223 */ /* 0x000fe20000000003 */
[----:B------:R-:W-:-:S03]  /*5d50*/  FADD.SAT R3, R4, 0.5 ;  /* 0x3f00000004037421 */ /* 0x000fc60000002000 */
[----:B------:R-:W-:-:S04]  /*5d60*/  FFMA R6, R0, R5, RZ ;  /* 0x0000000500067223 */ /* 0x000fc800000000ff */
[----:B------:R-:W-:-:S04]  /*5d70*/  FFMA R17, -R32, R6, R0 ;  /* 0x0000000620117223 */ /* 0x000fc80000000100 */
[----:B------:R-:W-:Y:S01]  /*5d80*/  FFMA R4, R5, R17, R6 ;  /* 0x0000001105047223 */ /* 0x000fe20000000006 */
[----:B-1----:R-:W-:Y:S06]  /*5d90*/  @!P0 BRA `(.L_x_141) ;  /* 0x00000000000c8947 */ /* 0x002fec0003800000 */
[----:B------:R-:W-:Y:S02]  /*5da0*/  MOV R4, R0 ;  /* 0x0000000000047202 */ /* 0x000fe40000000f00 */
[----:B------:R-:W-:-:S07]  /*5db0*/  MOV R18, 0x5dd0 ;  /* 0x00005dd000127802 */ /* 0x000fce0000000f00 */
[----:B------:R-:W-:Y:S05]  /*5dc0*/  CALL.REL.NOINC `($__internal_2_$__cuda_sm3x_div_rn_noftz_f32_slowpath) ;  /* 0x0000002000407944 */ /* 0x000fea0003c00000 */
.L_x_141:
[----:B------:R-:W-:Y:S05]  /*5dd0*/  BSYNC.RECONVERGENT B0 ;  /* 0x0000000000007941 */ /* 0x000fea0003800200 */
.L_x_140:
        /* <DEDUP_REMOVED lines=12> */
[----:B------:R-:W-:Y:S02]  /*5ea0*/  MOV R32, R25 ;  /* 0x0000001900207202 */ /* 0x000fe40000000f00 */
[----:B------:R-:W-:-:S07]  /*5eb0*/  MOV R18, 0x5ed0 ;  /* 0x00005ed000127802 */ /* 0x000fce0000000f00 */
[----:B------:R-:W-:Y:S05]  /*5ec0*/  CALL.REL.NOINC `($__internal_2_$__cuda_sm3x_div_rn_noftz_f32_slowpath) ;  /* 0x0000002000007944 */ /* 0x000fea0003c00000 */
[----:B------:R-:W-:-:S07]  /*5ed0*/  MOV R6, R4 ;  /* 0x0000000400067202 */ /* 0x000fce0000000f00 */
.L_x_143:
[----:B------:R-:W-:Y:S05]  /*5ee0*/  BSYNC.RECONVERGENT B0 ;  /* 0x0000000000007941 */ /* 0x000fea0003800200 */
.L_x_142:
[----:B------:R-:W2:Y:S04]  /*5ef0*/  LDG.E.64.CONSTANT R26, desc[UR12][R20.64+0x18] ;  /* 0x0000180c141a7981 */ /* 0x000ea8000c1e9b00 */
[----:B------:R0:W3:Y:S01]  /*5f00*/  LDG.E.64.CONSTANT R4, desc[UR12][R20.64+0x10] ;  /* 0x0000100c14047981 */ /* 0x0000e2000c1e9b00 */
[----:B------:R-:W-:Y:S01]  /*5f10*/  FADD.SAT R6, R6, 0.5 ;  /* 0x3f00000006067421 */ /* 0x000fe20000002000 */
[----:B--2---:R-:W-:Y:S01]  /*5f20*/  VIADD R17, R26, 0xffffffff ;  /* 0xffffffff1a117836 */ /* 0x004fe20000000000 */
[----:B------:R-:W-:-:S04]  /*5f30*/  IADD3 R27, PT, PT, R27, -0x1, RZ ;  /* 0xffffffff1b1b7810 */ /* 0x000fc80007ffe0ff */
[----:B------:R-:W-:Y:S02]  /*5f40*/  I2FP.F32.U32 R18, R17 ;  /* 0x0000001100127245 */ /* 0x000fe40000201000 */
[----:B------:R-:W-:-:S03]  /*5f50*/  I2FP.F32.U32 R25, R27 ;  /* 0x0000001b00197245 */ /* 0x000fc60000201000 */
[CC--:B------:R-:W-:Y:S01]  /*5f60*/  FMUL R2, R18.reuse, R3.reuse ;  /* 0x0000000312027220 */ /* 0x0c0fe20000400000 */
[----:B------:R-:W-:Y:S01]  /*5f70*/  FMUL R6, R18, R6 ;  /* 0x0000000612067220 */ /* 0x000fe20000400000 */
[C---:B------:R-:W-:Y:S01]  /*5f80*/  FMUL R18, R25.reuse, R3 ;  /* 0x0000000319127220 */ /* 0x040fe20000400000 */
[----:B------:R-:W-:-:S03]  /*5f90*/  FMUL R0, R25, R0 ;  /* 0x0000000019007220 */ /* 0x000fc60000400000 */
[----:B------:R-:W1:Y:S08]  /*5fa0*/  F2I.TRUNC.NTZ R2, R2 ;  /* 0x0000000200027305 */ /* 0x000e70000020f100 */
[----:B------:R-:W2:Y:S01]  /*5fb0*/  F2I.TRUNC.NTZ R6, R6 ;  /* 0x0000000600067305 */ /* 0x000ea2000020f100 */
[----:B-1----:R-:W-:-:S07]  /*5fc0*/  VIMNMX R3, PT, PT, R17, R2, PT ;  /* 0x0000000211037248 */ /* 0x002fce0003fe0100 */
[----:B------:R-:W0:Y:S01]  /*5fd0*/  F2I.TRUNC.NTZ R18, R18 ;  /* 0x0000001200127305 */ /* 0x000e22000020f100 */
[----:B--2---:R-:W-:-:S07]  /*5fe0*/  VIMNMX R25, PT, PT, R17, R6, PT ;  /* 0x0000000611197248 */ /* 0x004fce0003fe0100 */
[----:B------:R-:W1:Y:S01]  /*5ff0*/  F2I.TRUNC.NTZ R0, R0 ;  /* 0x0000000000007305 */ /* 0x000e62000020f100 */
[----:B0-----:R-:W-:-:S05]  /*6000*/  VIMNMX R20, PT, PT, R27, R18, PT ;  /* 0x000000121b147248 */ /* 0x001fca0003fe0100 */
[----:B------:R-:W-:Y:S01]  /*6010*/  IMAD R20, R26, R20, R25 ;  /* 0x000000141a147224 */ /* 0x000fe200078e0219 */
[----:B-1----:R-:W-:-:S03]  /*6020*/  VIMNMX R17, PT, PT, R27, R0, PT ;  /* 0x000000001b117248 */ /* 0x002fc60003fe0100 */
[----:B------:R-:W-:Y:S02]  /*6030*/  IMAD R27, R20, 0x3, RZ ;  /* 0x00000003141b7824 */ /* 0x000fe400078e02ff */
[----:B------:R-:W-:-:S03]  /*6040*/  IMAD R3, R26, R17, R3 ;  /* 0x000000111a037224 */ /* 0x000fc600078e0203 */
[----:B---3--:R-:W-:Y:S01]  /*6050*/  IADD3 R2, P1, PT, R4, R27, RZ ;  /* 0x0000001b04027210 */ /* 0x008fe20007f3e0ff */
[----:B------:R-:W-:Y:S02]  /*6060*/  IMAD R17, R26, R17, R25 ;  /* 0x000000111a117224 */ /* 0x000fe400078e0219 */
[----:B------:R-:W-:Y:S01]  /*6070*/  IMAD R21, R3, 0x3, RZ ;  /* 0x0000000303157824 */ /* 0x000fe200078e02ff */
[----:B------:R-:W-:Y:S01]  /*6080*/  LEA.HI.X.SX32 R3, R27, R5, 0x1, P1 ;  /* 0x000000051b037211 */ /* 0x000fe200008f0eff */
[----:B------:R-:W-:-:S03]  /*6090*/  IMAD R17, R17, 0x3, RZ ;  /* 0x0000000311117824 */ /* 0x000fc600078e02ff */
[C---:B------:R-:W-:Y:S01]  /*60a0*/  IADD3 R20, P0, PT, R4.reuse, R21, RZ ;  /* 0x0000001504147210 */ /* 0x040fe20007f1e0ff */
[----:B------:R-:W2:Y:S03]  /*60b0*/  LDG.E.U8 R18, desc[UR12][R2.64] ;  /* 0x0000000c02127981 */ /* 0x000ea6000c1e1100 */
[----:B------:R-:W-:Y:S01]  /*60c0*/  LEA.HI.X.SX32 R21, R21, R5, 0x1, P0 ;  /* 0x0000000515157211 */ /* 0x000fe200000f0eff */
[----:B------:R-:W3:Y:S01]  /*60d0*/  LDG.E.U8 R25, desc[UR12][R2.64+0x1] ;  /* 0x0000010c02197981 */ /* 0x000ee2000c1e1100 */
[----:B------:R-:W-:-:S03]  /*60e0*/  IADD3 R4, P0, PT, R4, R17, RZ ;  /* 0x0000001104047210 */ /* 0x000fc60007f1e0ff */
[----:B------:R-:W4:Y:S01]  /*60f0*/  LDG.E.U8 R0, desc[UR12][R20.64] ;  /* 0x0000000c14007981 */ /* 0x000f22000c1e1100 */
[----:B------:R-:W-:-:S03]  /*6100*/  LEA.HI.X.SX32 R5, R17, R5, 0x1, P0 ;  /* 0x0000000511057211 */ /* 0x000fc600000f0eff */
[----:B------:R0:W5:Y:S04]  /*6110*/  LDG.E.U8 R26, desc[UR12][R2.64+0x2] ;  /* 0x0000020c021a7981 */ /* 0x000168000c1e1100 */
[----:B------:R-:W5:Y:S04]  /*6120*/  LDG.E.U8 R6, desc[UR12][R20.64+0x1] ;  /* 0x0000010c14067981 */ /* 0x000f68000c1e1100 */
[----:B------:R1:W5:Y:S04]  /*6130*/  LDG.E.U8 R17, desc[UR12][R20.64+0x2] ;  /* 0x0000020c14117981 */ /* 0x000368000c1e1100 */
[----:B------:R-:W5:Y:S04]  /*6140*/  LDG.E.U8 R27, desc[UR12][R4.64] ;  /* 0x0000000c041b7981 */ /* 0x000f68000c1e1100 */
[----:B------:R-:W5:Y:S04]  /*6150*/  LDG.E.U8 R30, desc[UR12][R4.64+0x2] ;  /* 0x0000020c041e7981 */ /* 0x000f68000c1e1100 */
[----:B------:R-:W5:Y:S01]  /*6160*/  LDG.E.U8 R28, desc[UR12][R4.64+0x1] ;  /* 0x0000010c041c7981 */ /* 0x000f62000c1e1100 */
[----:B--2---:R-:W-:-:S02]  /*6170*/  I2FP.F32.U32 R18, R18 ;  /* 0x0000001200127245 */ /* 0x004fc40000201000 */
[----:B---3--:R-:W-:-:S03]  /*6180*/  I2FP.F32.U32 R25, R25 ;  /* 0x0000001900197245 */ /* 0x008fc60000201000 */
[----:B0-----:R-:W-:Y:S01]  /*6190*/  FMUL R3, R18, 0.0039215688593685626984 ;  /* 0x3b80808112037820 */ /* 0x001fe20000400000 */
[----:B----4-:R-:W-:Y:S02]  /*61a0*/  I2FP.F32.U32 R0, R0 ;  /* 0x0000000000007245 */ /* 0x010fe40000201000 */
[----:B-----5:R-:W-:-:S03]  /*61b0*/  I2FP.F32.U32 R26, R26 ;  /* 0x0000001a001a7245 */ /* 0x020fc60000201000 */
[----:B------:R-:W-:Y:S01]  /*61c0*/  FMUL R0, R0, 0.0039215688593685626984 ;  /* 0x3b80808100007820 */ /* 0x000fe20000400000 */
[----:B------:R-:W-:Y:S01]  /*61d0*/  FMUL R3, R3, R24 ;  /* 0x0000001803037220 */ /* 0x000fe20000400000 */
[----:B------:R-:W-:Y:S01]  /*61e0*/  FMUL R25, R25, 0.0039215688593685626984 ;  /* 0x3b80808119197820 */ /* 0x000fe20000400000 */
[----:B------:R-:W-:Y:S01]  /*61f0*/  I2FP.F32.U32 R6, R6 ;  /* 0x0000000600067245 */ /* 0x000fe20000201000 */
[----:B-1----:R-:W-:Y:S01]  /*6200*/  FMUL R21, R26, 0.0039215688593685626984 ;  /* 0x3b8080811a157820 */ /* 0x002fe20000400000 */
[----:B------:R-:W-:Y:S01]  /*6210*/  I2FP.F32.U32 R17, R17 ;  /* 0x0000001100117245 */ /* 0x000fe20000201000 */
[----:B------:R-:W-:Y:S01]  /*6220*/  FFMA R3, R0, R29, R3 ;  /* 0x0000001d00037223 */ /* 0x000fe20000000003 */
[-C--:B------:R-:W-:Y:S01]  /*6230*/  FMUL R25, R25, R24.reuse ;  /* 0x0000001819197220 */ /* 0x080fe20000400000 */
[----:B------:R-:W-:Y:S01]  /*6240*/  I2FP.F32.U32 R27, R27 ;  /* 0x0000001b001b7245 */ /* 0x000fe20000201000 */
[----:B------:R-:W-:Y:S01]  /*6250*/  FMUL R21, R21, R24 ;  /* 0x0000001815157220 */ /* 0x000fe20000400000 */
[----:B------:R-:W-:Y:S01]  /*6260*/  FMUL R6, R6, 0.0039215688593685626984 ;  /* 0x3b80808106067820 */ /* 0x000fe20000400000 */
[----:B------:R-:W-:Y:S01]  /*6270*/  FMUL R0, R17, 0.0039215688593685626984 ;  /* 0x3b80808111007820 */ /* 0x000fe20000400000 */
[----:B------:R-:W-:-:S02]  /*6280*/  I2FP.F32.U32 R30, R30 ;  /* 0x0000001e001e7245 */ /* 0x000fc40000201000 */
[----:B------:R-:W-:Y:S01]  /*6290*/  I2FP.F32.U32 R28, R28 ;  /* 0x0000001c001c7245 */ /* 0x000fe20000201000 */
[----:B------:R-:W-:Y:S01]  /*62a0*/  FMUL R2, R27, 0.0039215688593685626984 ;  /* 0x3b8080811b027820 */ /* 0x000fe20000400000 */
[-C--:B------:R-:W-:Y:S01]  /*62b0*/  FFMA R25, R6, R29.reuse, R25 ;  /* 0x0000001d06197223 */ /* 0x080fe20000000019 */
[----:B------:R-:W-:Y:S01]  /*62c0*/  FFMA R21, R0, R29, R21 ;  /* 0x0000001d00157223 */ /* 0x000fe20000000015 */
[----:B------:R-:W-:Y:S01]  /*62d0*/  FMUL R30, R30, 0.0039215688593685626984 ;  /* 0x3b8080811e1e7820 */ /* 0x000fe20000400000 */
[----:B------:R-:W-:Y:S01]  /*62e0*/  FMUL R28, R28, 0.0039215688593685626984 ;  /* 0x3b8080811c1c7820 */ /* 0x000fe20000400000 */
[-C--:B------:R-:W-:Y:S02]  /*62f0*/  FFMA R2, R2, R19.reuse, R3 ;  /* 0x0000001302027223 */ /* 0x080fe40000000003 */
[-C--:B------:R-:W-:Y:S01]  /*6300*/  FFMA R0, R30, R19.reuse, R21 ;  /* 0x000000131e007223 */ /* 0x080fe20000000015 */
[----:B------:R-:W-:Y:S01]  /*6310*/  FFMA R3, R28, R19, R25 ;  /* 0x000000131c037223 */ /* 0x000fe20000000019 */
[----:B------:R-:W-:Y:S06]  /*6320*/  BRA `(.L_x_118) ;  /* 0x00000000000c7947 */ /* 0x000fec0003800000 */
.L_x_98:
[----:B------:R1:W5:Y:S04]  /*6330*/  LDG.E.CONSTANT R0, desc[UR12][R20.64+0x8] ;  /* 0x0000080c14007981 */ /* 0x000368000c1e9900 */
[----:B0-----:R1:W5:Y:S04]  /*6340*/  LDG.E.CONSTANT R7, desc[UR12][R22.64] ;  /* 0x0000000c16077981 */ /* 0x001368000c1e9900 */
[----:B------:R1:W5:Y:S02]  /*6350*/  LDG.E.64.CONSTANT R2, desc[UR12][R20.64] ;  /* 0x0000000c14027981 */ /* 0x000364000c1e9b00 */
.L_x_118:
[----:B------:R-:W-:Y:S05]  /*6360*/  BSYNC.RECONVERGENT B1 ;  /* 0x0000000000017941 */ /* 0x000fea0003800200 */
.L_x_97:
[----:B-----5:R-:W-:Y:S01]  /*6370*/  ISETP.NE.AND P0, PT, R7, 0x1, PT ;  /* 0x000000010700780c */ /* 0x020fe20003f05270 */
[----:B------:R-:W-:-:S12]  /*6380*/  BSSY.RECONVERGENT B0, `(.L_x_144) ;  /* 0x0000069000007945 */ /* 0x000fd80003800200 */
[----:B------:R-:W-:Y:S05]  /*6390*/  @!P0 BRA `(.L_x_145) ;  /* 0x0000000000cc8947 */ /* 0x000fea0003800000 */
[----:B------:R-:W-:-:S13]  /*63a0*/  ISETP.NE.AND P0, PT, R7, RZ, PT ;  /* 0x000000ff0700720c */ /* 0x000fda0003f05270 */
[----:B------:R-:W-:Y:S05]  /*63b0*/  @P0 BRA `(.L_x_146) ;  /* 0x0000000400940947 */ /* 0x000fea0003800000 */
[----:B-1----:R-:W2:Y:S01]  /*63c0*/  LDG.E.CONSTANT R22, desc[UR12][R22.64+0x4] ;  /* 0x0000040c16167981 */ /* 0x002ea2000c1e9900 */
[----:B------:R-:W-:Y:S01]  /*63d0*/  FADD R4, -R10, R15 ;  /* 0x0000000f0a047221 */ /* 0x000fe20000000100 */
[----:B------:R-:W-:Y:S01]  /*63e0*/  BSSY.RECONVERGENT B1, `(.L_x_147) ;  /* 0x000000f000017945 */ /* 0x000fe20003800200 */
[----:B------:R-:W-:Y:S01]  /*63f0*/  FADD R13, -R8, R13 ;  /* 0x0000000d080d7221 */ /* 0x000fe20000000100 */
[----:B------:R-:W-:Y:S01]  /*6400*/  FADD R9, -R9, R12 ;  /* 0x0000000c09097221 */ /* 0x000fe20000000100 */
[----:B--2---:R-:W0:Y:S08]  /*6410*/  MUFU.RCP R5, R22 ;  /* 0x0000001600057308 */ /* 0x004e300000001000 */
        /* <DEDUP_REMOVED lines=10> */
[----:B------:R-:W-:-:S07]  /*64c0*/  MOV R8, R4 ;  /* 0x0000000400087202 */ /* 0x000fce0000000f00 */
.L_x_148:
[----:B------:R-:W-:Y:S05]  /*64d0*/  BSYNC.RECONVERGENT B1 ;  /* 0x0000000000017941 */ /* 0x000fea0003800200 */
.L_x_147:
[----:B------:R-:W0:Y:S01]  /*64e0*/  MUFU.RCP R5, R22 ;  /* 0x0000001600057308 */ /* 0x000e220000001000 */
[----:B------:R-:W-:Y:S07]  /*64f0*/  BSSY.RECONVERGENT B1, `(.L_x_149) ;  /* 0x000000c000017945 */ /* 0x000fee0003800200 */
        /* <DEDUP_REMOVED lines=11> */
.L_x_150:
[----:B------:R-:W-:Y:S05]  /*65b0*/  BSYNC.RECONVERGENT B1 ;  /* 0x0000000000017941 */ /* 0x000fea0003800200 */
.L_x_149:
[----:B------:R-:W0:Y:S01]  /*65c0*/  MUFU.RCP R5, R22 ;  /* 0x0000001600057308 */ /* 0x000e220000001000 */
[----:B------:R-:W-:Y:S01]  /*65d0*/  BSSY.RECONVERGENT B1, `(.L_x_151) ;  /* 0x000000d000017945 */ /* 0x000fe20003800200 */
[----:B------:R-:W-:-:S06]  /*65e0*/  MOV R10, R4 ;  /* 0x00000004000a7202 */ /* 0x000fcc0000000f00 */
[----:B------:R-:W1:Y:S01]  /*65f0*/  FCHK P0, R13, R22 ;  /* 0x000000160d007302 */ /* 0x000e620000000000 */
[----:B0-----:R-:W-:-:S04]  /*6600*/  FFMA R6, -R22, R5, 1 ;  /* 0x3f80000016067423 */ /* 0x001fc80000000105 */
[----:B------:R-:W-:-:S04]  /*6610*/  FFMA R12, R5, R6, R5 ;  /* 0x00000006050c7223 */ /* 0x000fc80000000005 */
[----:B------:R-:W-:-:S04]  /*6620*/  FFMA R5, R13, R12, RZ ;  /* 0x0000000c0d057223 */ /* 0x000fc800000000ff */
[----:B------:R-:W-:-:S04]  /*6630*/  FFMA R6, -R22, R5, R13 ;  /* 0x0000000516067223 */ /* 0x000fc8000000010d */
[----:B------:R-:W-:Y:S01]  /*6640*/  FFMA R4, R12, R6, R5 ;  /* 0x000000060c047223 */ /* 0x000fe20000000005 */
[----:B-1----:R-:W-:Y:S06]  /*6650*/  @!P0 BRA `(.L_x_152) ;  /* 0x0000000000108947 */ /* 0x002fec0003800000 */
[----:B------:R-:W-:Y:S01]  /*6660*/  MOV R4, R13 ;  /* 0x0000000d00047202 */ /* 0x000fe20000000f00 */
[----:B------:R-:W-:Y:S01]  /*6670*/  IMAD.MOV.U32 R32, RZ, RZ, R22 ;  /* 0x000000ffff207224 */ /* 0x000fe200078e0016 */
[----:B------:R-:W-:-:S07]  /*6680*/  MOV R18, 0x66a0 ;  /* 0x000066a000127802 */ /* 0x000fce0000000f00 */
[----:B------:R-:W-:Y:S05]  /*6690*/  CALL.REL.NOINC `($__internal_2_$__cuda_sm3x_div_rn_noftz_f32_slowpath) ;  /* 0x00000018000c7944 */ /* 0x000fea0003c00000 */
.L_x_152:
[----:B------:R-:W-:Y:S05]  /*66a0*/  BSYNC.RECONVERGENT B1 ;  /* 0x0000000000017941 */ /* 0x000fea0003800200 */
.L_x_151:
[----:B------:R-:W-:Y:S01]  /*66b0*/  MOV R12, R4 ;  /* 0x00000004000c7202 */ /* 0x000fe20000000f00 */
[----:B------:R-:W-:Y:S06]  /*66c0*/  BRA `(.L_x_146) ;  /* 0x0000000000d07947 */ /* 0x000fec0003800000 */
.L_x_145:
[----:B------:R-:W2:Y:S04]  /*66d0*/  LDG.E.CONSTANT R17, desc[UR12][R22.64+0x20] ;  /* 0x0000200c16117981 */ /* 0x000ea8000c1e9900 */
[----:B------:R-:W3:Y:S04]  /*66e0*/  LDG.E.CONSTANT R5, desc[UR12][R22.64+0x38] ;  /* 0x0000380c16057981 */ /* 0x000ee8000c1e9900 */
[----:B-1----:R-:W4:Y:S04]  /*66f0*/  LDG.E.CONSTANT R20, desc[UR12][R22.64+0x2c] ;  /* 0x00002c0c16147981 */ /* 0x002f28000c1e9900 */
        /* <DEDUP_REMOVED lines=8> */
[----:B------:R0:W5:Y:S01]  /*6780*/  LDG.E.CONSTANT R25, desc[UR12][R22.64+0x8] ;  /* 0x0000080c16197981 */ /* 0x000162000c1e9900 */
        /* <DEDUP_REMOVED lines=14> */
[----:B0-----:R-:W-:Y:S01]  /*6870*/  FADD R22, -R26, |R15| ;  /* 0x4000000f1a167221 */ /* 0x001fe20000000100 */
[----:B------:R-:W-:-:S04]  /*6880*/  FADD R13, -R25, |R12| ;  /* 0x4000000c190d7221 */ /* 0x000fc80000000100 */
[----:B------:R-:W-:-:S04]  /*6890*/  FSETP.GT.AND P0, PT, R8, R22, PT ;  /* 0x000000160800720b */ /* 0x000fc80003f04000 */
[----:B------:R-:W-:-:S13]  /*68a0*/  FSETP.LEU.OR P0, PT, R8, R13, !P0 ;  /* 0x0000000d0800720b */ /* 0x000fda000470b400 */
[----:B------:R-:W-:Y:S02]  /*68b0*/  @!P0 FSETP.GT.AND P1, PT, R9, RZ, PT ;  /* 0x000000ff0900820b */ /* 0x000fe40003f24000 */
[----:B------:R-:W-:Y:S02]  /*68c0*/  CS2R R8, SRZ ;  /* 0x0000000000087805 */ /* 0x000fe4000001ff00 */
[----:B------:R-:W-:-:S04]  /*68d0*/  @!P0 MOV R10, 0x3f800000 ;  /* 0x3f800000000a8802 */ /* 0x000fc80000000f00 */
[----:B------:R-:W-:Y:S01]  /*68e0*/  @!P0 FSEL R10, R10, -1, P1 ;  /* 0xbf8000000a0a8808 */ /* 0x000fe20000800000 */
[----:B------:R-:W-:Y:S06]  /*68f0*/  @!P0 BRA `(.L_x_154) ;  /* 0x00000000001c8947 */ /* 0x000fec0003800000 */
[----:B------:R-:W-:Y:S02]  /*6900*/  FSETP.GT.AND P2, PT, R13, R22, PT ;  /* 0x000000160d00720b */ /* 0x000fe40003f44000 */
[----:B------:R-:W-:-:S11]  /*6910*/  MOV R10, RZ ;  /* 0x000000ff000a7202 */ /* 0x000fd60000000f00 */
[----:B------:R-:W-:Y:S01]  /*6920*/  @P2 FSETP.GT.AND P0, PT, R12, RZ, PT ;  /* 0x000000ff0c00220b */ /* 0x000fe20003f04000 */
[----:B------:R-:W-:Y:S01]  /*6930*/  HFMA2 R12, -RZ, RZ, 1.875, 0 ;  /* 0x3f800000ff0c7431 */ /* 0x000fe200000001ff */
[----:B------:R-:W-:-:S04]  /*6940*/  @!P2 FSETP.GT.AND P1, PT, R15, RZ, PT ;  /* 0x000000ff0f00a20b */ /* 0x000fc80003f24000 */
[C---:B------:R-:W-:Y:S02]  /*6950*/  @P2 FSEL R8, R12.reuse, -1, P0 ;  /* 0xbf8000000c082808 */ /* 0x040fe40000000000 */
[----:B------:R-:W-:-:S07]  /*6960*/  @!P2 FSEL R9, R12, -1, P1 ;  /* 0xbf8000000c09a808 */ /* 0x000fce0000800000 */
.L_x_154:
[----:B------:R-:W-:Y:S05]  /*6970*/  BSYNC.RECONVERGENT B1 ;  /* 0x0000000000017941 */ /* 0x000fea0003800200 */
.L_x_153:
        /* <DEDUP_REMOVED lines=9> */
.L_x_146:
[----:B------:R-:W-:Y:S05]  /*6a10*/  BSYNC.RECONVERGENT B0 ;  /* 0x0000000000007941 */ /* 0x000fea0003800200 */
.L_x_144:
[C---:B------:R-:W-:Y:S01]  /*6a20*/  FMUL R10, R11.reuse, -R10 ;  /* 0x8000000a0b0a7220 */ /* 0x040fe20000400000 */
[C---:B------:R-:W-:Y:S01]  /*6a30*/  FMUL R7, R11.reuse, -R8 ;  /* 0x800000080b077220 */ /* 0x040fe20000400000 */
[----:B------:R-:W-:Y:S01]  /*6a40*/  FMUL R11, R11, -R12 ;  /* 0x8000000c0b0b7220 */ /* 0x000fe20000400000 */
[----:B------:R-:W-:Y:S01]  /*6a50*/  BSSY.RECONVERGENT B0, `(.L_x_155) ;  /* 0x0000011000007945 */ /* 0x000fe20003800200 */
[----:B------:R-:W-:-:S04]  /*6a60*/  FMUL R4, R10, R10 ;  /* 0x0000000a0a047220 */ /* 0x000fc80000400000 */
[----:B------:R-:W-:-:S04]  /*6a70*/  FFMA R4, R7, R7, R4 ;  /* 0x0000000707047223 */ /* 0x000fc80000000004 */
[----:B------:R-:W-:-:S04]  /*6a80*/  FFMA R5, R11, R11, R4 ;  /* 0x0000000b0b057223 */ /* 0x000fc80000000004 */
[----:B------:R0:W2:Y:S01]  /*6a90*/  MUFU.RSQ R4, R5 ;  /* 0x0000000500047308 */ /* 0x0000a20000001400 */
[----:B------:R-:W-:-:S04]  /*6aa0*/  IADD3 R6, PT, PT, R5, -0xd000000, RZ ;  /* 0xf300000005067810 */ /* 0x000fc80007ffe0ff */
[----:B------:R-:W-:-:S13]  /*6ab0*/  ISETP.GT.U32.AND P0, PT, R6, 0x727fffff, PT ;  /* 0x727fffff0600780c */ /* 0x000fda0003f04070 */
[----:B0-2---:R-:W-:Y:S05]  /*6ac0*/  @!P0 BRA `(.L_x_156) ;  /* 0x0000000000148947 */ /* 0x005fea0003800000 */
[----:B------:R-:W-:Y:S02]  /*6ad0*/  MOV R4, R5 ;  /* 0x0000000500047202 */ /* 0x000fe40000000f00 */
[----:B------:R-:W-:-:S07]  /*6ae0*/  MOV R24, 0x6b00 ;  /* 0x00006b0000187802 */ /* 0x000fce0000000f00 */
[----:B-1----:R-:W-:Y:S05]  /*6af0*/  CALL.REL.NOINC `($__internal_1_$__cuda_sm20_sqrt_rn_f32_slowpath) ;  /* 0x00000010009c7944 */ /* 0x002fea0003c00000 */
[----:B------:R-:W-:Y:S01]  /*6b00*/  MOV R32, R17 ;  /* 0x0000001100207202 */ /* 0x000fe20000000f00 */
[----:B------:R-:W-:Y:S06]  /*6b10*/  BRA `(.L_x_157) ;  /* 0x0000000000107947 */ /* 0x000fec0003800000 */
.L_x_156:
[----:B------:R-:W-:Y:S01]  /*6b20*/  FMUL.FTZ R32, R5, R4 ;  /* 0x0000000405207220 */ /* 0x000fe20000410000 */
[----:B------:R-:W-:-:S03]  /*6b30*/  FMUL.FTZ R4, R4, 0.5 ;  /* 0x3f00000004047820 */ /* 0x000fc60000410000 */
[----:B------:R-:W-:-:S04]  /*6b40*/  FFMA R5, -R32, R32, R5 ;  /* 0x0000002020057223 */ /* 0x000fc80000000105 */
[----:B------:R-:W-:-:S07]  /*6b50*/  FFMA R32, R5, R4, R32 ;  /* 0x0000000405207223 */ /* 0x000fce0000000020 */
.L_x_157:
[----:B------:R-:W-:Y:S05]  /*6b60*/  BSYNC.RECONVERGENT B0 ;  /* 0x0000000000007941 */ /* 0x000fea0003800200 */
.L_x_155:
[----:B------:R-:W-:Y:S01]  /*6b70*/  FSETP.GT.AND P0, PT, R32, RZ, PT ;  /* 0x000000ff2000720b */ /* 0x000fe20003f04000 */
[----:B------:R-:W-:Y:S01]  /*6b80*/  BSSY.RECONVERGENT B0, `(.L_x_158) ;  /* 0x000002f000007945 */ /* 0x000fe20003800200 */
[----:B------:R-:W-:-:S11]  /*6b90*/  IMAD.MOV.U32 R6, RZ, RZ, RZ ;  /* 0x000000ffff067224 */ /* 0x000fd600078e00ff */
[----:B------:R-:W-:Y:S05]  /*6ba0*/  @!P0 BRA `(.L_x_159) ;  /* 0x0000000000b08947 */ /* 0x000fea0003800000 */
[----:B------:R-:W0:Y:S01]  /*6bb0*/  MUFU.RCP R5, R32 ;  /* 0x0000002000057308 */ /* 0x000e220000001000 */
[----:B------:R-:W-:Y:S07]  /*6bc0*/  BSSY.RECONVERGENT B1, `(.L_x_160) ;  /* 0x000000c000017945 */ /* 0x000fee0003800200 */
[----:B------:R-:W2:Y:S01]  /*6bd0*/  FCHK P0, R7, R32 ;  /* 0x0000002007007302 */ /* 0x000ea20000000000 */
[----:B0-----:R-:W-:-:S04]  /*6be0*/  FFMA R4, R5, -R32, 1 ;  /* 0x3f80000005047423 */ /* 0x001fc80000000820 */
[----:B------:R-:W-:-:S04]  /*6bf0*/  FFMA R4, R5, R4, R5 ;  /* 0x0000000405047223 */ /* 0x000fc80000000005 */
[----:B------:R-:W-:-:S04]  /*6c00*/  FFMA R5, R7, R4, RZ ;  /* 0x0000000407057223 */ /* 0x000fc800000000ff */
[----:B------:R-:W-:-:S04]  /*6c10*/  FFMA R8, R5, -R32, R7 ;  /* 0x8000002005087223 */ /* 0x000fc80000000007 */
[----:B------:R-:W-:Y:S01]  /*6c20*/  FFMA R8, R4, R8, R5 ;  /* 0x0000000804087223 */ /* 0x000fe20000000005 */
[----:B--2---:R-:W-:Y:S06]  /*6c30*/  @!P0 BRA `(.L_x_161) ;  /* 0x0000000000108947 */ /* 0x004fec0003800000 */
[----:B------:R-:W-:Y:S02]  /*6c40*/  MOV R4, R7 ;  /* 0x0000000700047202 */ /* 0x000fe40000000f00 */
[----:B------:R-:W-:-:S07]  /*6c50*/  MOV R18, 0x6c70 ;  /* 0x00006c7000127802 */ /* 0x000fce0000000f00 */
[----:B-1----:R-:W-:Y:S05]  /*6c60*/  CALL.REL.NOINC `($__internal_2_$__cuda_sm3x_div_rn_noftz_f32_slowpath) ;  /* 0x0000001000987944 */ /* 0x002fea0003c00000 */
[----:B------:R-:W-:-:S07]  /*6c70*/  MOV R8, R4 ;  /* 0x0000000400087202 */ /* 0x000fce0000000f00 */
.L_x_161:
[----:B------:R-:W-:Y:S05]  /*6c80*/  BSYNC.RECONVERGENT B1 ;  /* 0x0000000000017941 */ /* 0x000fea0003800200 */
.L_x_160:
        /* <DEDUP_REMOVED lines=13> */
.L_x_163:
[----:B------:R-:W-:Y:S05]  /*6d60*/  BSYNC.RECONVERGENT B1 ;  /* 0x0000000000017941 */ /* 0x000fea0003800200 */
.L_x_162:
        /* <DEDUP_REMOVED lines=12> */
.L_x_165:
[----:B------:R-:W-:Y:S05]  /*6e30*/  BSYNC.RECONVERGENT B1 ;  /* 0x0000000000017941 */ /* 0x000fea0003800200 */
.L_x_164:
[----:B------:R-:W-:-:S04]  /*6e40*/  FMUL R7, R7, -0.78811043500900268555 ;  /* 0xbf49c19b07077820 */ /* 0x000fc80000400000 */
[----:B------:R-:W-:-:S04]  /*6e50*/  FFMA R7, R8, 0.39405521750450134277, R7 ;  /* 0x3ec9c19b08077823 */ /* 0x000fc80000000007 */
[----:B------:R-:W-:-:S07]  /*6e60*/  FFMA R6, R4, -0.47286626696586608887, R7 ;  /* 0xbef21b8704067823 */ /* 0x000fce0000000007 */
.L_x_159:
[----:B------:R-:W-:Y:S05]  /*6e70*/  BSYNC.RECONVERGENT B0 ;  /* 0x0000000000007941 */ /* 0x000fea0003800200 */
.L_x_158:
[----:B------:R-:W-:Y:S02]  /*6e80*/  MOV R4, UR4 ;  /* 0x0000000400047c02 */ /* 0x000fe40008000f00 */
[----:B------:R-:W-:-:S05]  /*6e90*/  MOV R5, UR5 ;  /* 0x0000000500057c02 */ /* 0x000fca0008000f00 */
[----:B------:R-:W2:Y:S01]  /*6ea0*/  LDG.E R4, desc[UR12][R4.64+0x70] ;  /* 0x0000700c04047981 */ /* 0x000ea2000c1e1900 */
[----:B------:R-:W-:-:S05]  /*6eb0*/  FMNMX R6, RZ, R6, !PT ;  /* 0x00000006ff067209 */ /* 0x000fca0007800000 */
[----:B------:R-:W-:-:S05]  /*6ec0*/  FADD R6, R6, 0.30000001192092895508 ;  /* 0x3e99999a06067421 */ /* 0x000fca0000000000 */
[----:B------:R-:W-:-:S05]  /*6ed0*/  FMNMX R7, R6, 1, PT ;  /* 0x3f80000006077809 */ /* 0x000fca0003800000 */
[C---:B-1----:R-:W-:Y:S01]  /*6ee0*/  FMUL R20, R7.reuse, R2 ;  /* 0x0000000207147220 */ /* 0x042fe20000400000 */
[C---:B------:R-:W-:Y:S01]  /*6ef0*/  FMUL R3, R7.reuse, R3 ;  /* 0x0000000307037220 */ /* 0x040fe20000400000 */
[----:B------:R-:W-:Y:S01]  /*6f00*/  FMUL R0, R7, R0 ;  /* 0x0000000007007220 */ /* 0x000fe20000400000 */
[----:B--2---:R-:W-:-:S13]  /*6f10*/  ISETP.GE.U32.AND P0, PT, R4, 0x2, PT ;  /* 0x000000020400780c */ /* 0x004fda0003f06070 */
[----:B------:R-:W-:Y:S05]  /*6f20*/  @!P0 BRA `(.L_x_166) ;  /* 0x0000000400608947 */ /* 0x000fea0003800000 */
[----:B------:R-:W-:Y:S01]  /*6f30*/  IMAD.U32 R10, RZ, RZ, UR4 ;  /* 0x00000004ff0a7e24 */ /* 0x000fe2000f8e00ff */
[----:B------:R-:W-:Y:S02]  /*6f40*/  MOV R11, UR5 ;  /* 0x00000005000b7c02 */ /* 0x000fe40008000f00 */
[----:B------:R-:W-:Y:S02]  /*6f50*/  MOV R18, UR4 ;  /* 0x0000000400127c02 */ /* 0x000fe40008000f00 */
[----:B------:R-:W-:Y:S01]  /*6f60*/  MOV R19, UR5 ;  /* 0x0000000500137c02 */ /* 0x000fe20008000f00 */
[----:B------:R-:W2:Y:S04]  /*6f70*/  LDG.E.64 R4, desc[UR12][R10.64+0x58] ;  /* 0x0000580c0a047981 */ /* 0x000ea8000c1e1b00 */
[----:B------:R-:W3:Y:S01]  /*6f80*/  LDG.E.64 R6, desc[UR12][R18.64+0x60] ;  /* 0x0000600c12067981 */ /* 0x000ee2000c1e1b00 */
[----:B------:R-:W-:Y:S01]  /*6f90*/  SHF.R.S32.HI R2, RZ, 0x1f, R14 ;  /* 0x0000001fff027819 */ /* 0x000fe2000001140e */
[----:B--2---:R-:W-:Y:S01]  /*6fa0*/  IMAD.WIDE R4, R16, 0x4, R4 ;  /* 0x0000000410047825 */ /* 0x004fe200078e0204 */
[----:B---3--:R-:W-:-:S04]  /*6fb0*/  IADD3 R12, P0, PT, R14, R6, RZ ;  /* 0x000000060e0c7210 */ /* 0x008fc80007f1e0ff */
[----:B------:R-:W2:Y:S01]  /*6fc0*/  LDG.E R8, desc[UR12][R4.64] ;  /* 0x0000000c04087981 */ /* 0x000ea2000c1e1900 */
[----:B------:R-:W-:-:S05]  /*6fd0*/  IADD3.X R13, PT, PT, R7, R2, RZ, P0, !PT ;  /* 0x00000002070d7210 */ /* 0x000fca00007fe4ff */
[----:B------:R-:W3:Y:S01]  /*6fe0*/  LDG.E.U8 R9, desc[UR12][R12.64] ;  /* 0x0000000c0c097981 */ /* 0x000ee2000c1e1100 */
[----:B------:R-:W-:Y:S01]  /*6ff0*/  BSSY.RECONVERGENT B0, `(.L_x_167) ;  /* 0x0000011000007945 */ /* 0x000fe20003800200 */
[----:B--2---:R-:W-:-:S04]  /*7000*/  IADD3 R7, PT, PT, R8, 0x1, RZ ;  /* 0x0000000108077810 */ /* 0x004fc80007ffe0ff */
[----:B------:R-:W-:-:S04]  /*7010*/  I2FP.F32.S32 R32, R7 ;  /* 0x0000000700207245 */ /* 0x000fc80000201400 */
[----:B------:R-:W0:Y:S01]  /*7020*/  MUFU.RCP R11, R32 ;  /* 0x00000020000b7308 */ /* 0x000e220000001000 */
[----:B---3--:R-:W-:-:S05]  /*7030*/  IMAD R9, R8, R9, RZ ;  /* 0x0000000908097224 */ /* 0x008fca00078e02ff */
[----:B------:R-:W-:-:S05]  /*7040*/  I2FP.F32.S32 R9, R9 ;  /* 0x0000000900097245 */ /* 0x000fca0000201400 */
[----:B------:R-:W-:-:S04]  /*7050*/  FFMA R4, R20, 255, R9 ;  /* 0x437f000014047823 */ /* 0x000fc80000000009 */
[----:B------:R-:W1:Y:S01]  /*7060*/  FCHK P0, R4, R32 ;  /* 0x0000002004007302 */ /* 0x000e620000000000 */
[----:B0-----:R-:W-:-:S04]  /*7070*/  FFMA R6, -R32, R11, 1 ;  /* 0x3f80000020067423 */ /* 0x001fc8000000010b */
[----:B------:R-:W-:-:S04]  /*7080*/  FFMA R11, R11, R6, R11 ;  /* 0x000000060b0b7223 */ /* 0x000fc8000000000b */
[----:B------:R-:W-:-:S04]  /*7090*/  FFMA R6, R4, R11, RZ ;  /* 0x0000000b04067223 */ /* 0x000fc800000000ff */
[----:B------:R-:W-:-:S04]  /*70a0*/  FFMA R5, -R32, R6, R4 ;  /* 0x0000000620057223 */ /* 0x000fc80000000104 */
[----:B------:R-:W-:Y:S01]  /*70b0*/  FFMA R6, R11, R5, R6 ;  /* 0x000000050b067223 */ /* 0x000fe20000000006 */
[----:B-1----:R-:W-:Y:S06]  /*70c0*/  @!P0 BRA `(.L_x_168) ;  /* 0x00000000000c8947 */ /* 0x002fec0003800000 */
[----:B------:R-:W-:-:S07]  /*70d0*/  MOV R18, 0x70f0 ;  /* 0x000070f000127802 */ /* 0x000fce0000000f00 */
[----:B------:R-:W-:Y:S05]  /*70e0*/  CALL.REL.NOINC `($__internal_2_$__cuda_sm3x_div_rn_noftz_f32_slowpath) ;  /* 0x0000000c00787944 */ /* 0x000fea0003c00000 */
[----:B------:R-:W-:-:S07]  /*70f0*/  MOV R6, R4 ;  /* 0x0000000400067202 */ /* 0x000fce0000000f00 */
.L_x_168:
[----:B------:R-:W-:Y:S05]  /*7100*/  BSYNC.RECONVERGENT B0 ;  /* 0x0000000000007941 */ /* 0x000fea0003800200 */
.L_x_167:
[----:B------:R-:W0:Y:S01]  /*7110*/  F2I.U32.TRUNC.NTZ R9, R6 ;  /* 0x0000000600097305 */ /* 0x000e22000020f000 */
[----:B------:R-:W-:Y:S01]  /*7120*/  MOV R4, UR4 ;  /* 0x0000000400047c02 */ /* 0x000fe20008000f00 */
[----:B------:R-:W-:Y:S01]  /*7130*/  IMAD.U32 R5, RZ, RZ, UR5 ;  /* 0x00000005ff057e24 */ /* 0x000fe2000f8e00ff */
[----:B0-----:R0:W-:Y:S05]  /*7140*/  STG.E.U8 desc[UR12][R12.64], R9 ;  /* 0x000000090c007986 */ /* 0x0011ea000c10110c */
[----:B------:R-:W2:Y:S02]  /*7150*/  LDG.E.64 R4, desc[UR12][R4.64+0x60] ;  /* 0x0000600c04047981 */ /* 0x000ea4000c1e1b00 */
[----:B--2---:R-:W-:-:S04]  /*7160*/  IADD3 R10, P0, PT, R14, R4, RZ ;  /* 0x000000040e0a7210 */ /* 0x004fc80007f1e0ff */
[----:B------:R-:W-:-:S05]  /*7170*/  IADD3.X R11, PT, PT, R5, R2, RZ, P0, !PT ;  /* 0x00000002050b7210 */ /* 0x000fca00007fe4ff */
[----:B------:R-:W2:Y:S01]  /*7180*/  LDG.E.U8 R15, desc[UR12][R10.64+0x1] ;  /* 0x0000010c0a0f7981 */ /* 0x000ea2000c1e1100 */
[----:B------:R-:W1:Y:S01]  /*7190*/  MUFU.RCP R17, R32 ;  /* 0x0000002000117308 */ /* 0x000e620000001000 */
[----:B------:R-:W-:Y:S01]  /*71a0*/  BSSY.RECONVERGENT B0, `(.L_x_169) ;  /* 0x000000f000007945 */ /* 0x000fe20003800200 */
[----:B-1----:R-:W-:Y:S01]  /*71b0*/  FFMA R20, -R32, R17, 1 ;  /* 0x3f80000020147423 */ /* 0x002fe20000000111 */
[----:B--2---:R-:W-:-:S05]  /*71c0*/  IMAD R15, R8, R15, RZ ;  /* 0x0000000f080f7224 */ /* 0x004fca00078e02ff */
[----:B------:R-:W-:-:S05]  /*71d0*/  I2FP.F32.S32 R18, R15 ;  /* 0x0000000f00127245 */ /* 0x000fca0000201400 */
[----:B------:R-:W-:Y:S01]  /*71e0*/  FFMA R15, R3, 255, R18 ;  /* 0x437f0000030f7823 */ /* 0x000fe20000000012 */
[----:B------:R-:W-:-:S03]  /*71f0*/  FFMA R3, R17, R20, R17 ;  /* 0x0000001411037223 */ /* 0x000fc60000000011 */
[----:B------:R-:W1:Y:S01]  /*7200*/  FCHK P0, R15, R32 ;  /* 0x000000200f007302 */ /* 0x000e620000000000 */
[----:B------:R-:W-:-:S04]  /*7210*/  FFMA R4, R3, R15, RZ ;  /* 0x0000000f03047223 */ /* 0x000fc800000000ff */
[----:B------:R-:W-:-:S04]  /*7220*/  FFMA R5, -R32, R4, R15 ;  /* 0x0000000420057223 */ /* 0x000fc8000000010f */
[----:B------:R-:W-:Y:S01]  /*7230*/  FFMA R3, R3, R5, R4 ;  /* 0x0000000503037223 */ /* 0x000fe20000000004 */
[----:B01----:R-:W-:Y:S06]  /*7240*/  @!P0 BRA `(.L_x_170) ;  /* 0x0000000000108947 */ /* 0x003fec0003800000 */
[----:B------:R-:W-:Y:S02]  /*7250*/  MOV R4, R15 ;  /* 0x0000000f00047202 */ /* 0x000fe40000000f00 */
[----:B------:R-:W-:-:S07]  /*7260*/  MOV R18, 0x7280 ;  /* 0x0000728000127802 */ /* 0x000fce0000000f00 */
[----:B------:R-:W-:Y:S05]  /*7270*/  CALL.REL.NOINC `($__internal_2_$__cuda_sm3x_div_rn_noftz_f32_slowpath) ;  /* 0x0000000c00147944 */ /* 0x000fea0003c00000 */
[----:B------:R-:W-:-:S07]  /*7280*/  MOV R3, R4 ;  /* 0x0000000400037202 */ /* 0x000fce0000000f00 */
.L_x_170:
[----:B------:R-:W-:Y:S05]  /*7290*/  BSYNC.RECONVERGENT B0 ;  /* 0x0000000000007941 */ /* 0x000fea0003800200 */
.L_x_169:
[----:B------:R-:W0:Y:S01]  /*72a0*/  F2I.U32.TRUNC.NTZ R3, R3 ;  /* 0x0000000300037305 */ /* 0x000e22000020f000 */
[----:B------:R-:W-:Y:S02]  /*72b0*/  MOV R4, UR4 ;  /* 0x0000000400047c02 */ /* 0x000fe40008000f00 */
[----:B------:R-:W-:Y:S01]  /*72c0*/  MOV R5, UR5 ;  /* 0x0000000500057c02 */ /* 0x000fe20008000f00 */
        /* <DEDUP_REMOVED lines=13> */
[----:B0-----:R-:W-:-:S04]  /*73a0*/  FFMA R3, R0, R9, RZ ;  /* 0x0000000900037223 */ /* 0x001fc800000000ff */
[----:B------:R-:W-:-:S04]  /*73b0*/  FFMA R2, -R32, R3, R9 ;  /* 0x0000000320027223 */ /* 0x000fc80000000109 */
[----:B------:R-:W-:Y:S01]  /*73c0*/  FFMA R0, R0, R2, R3 ;  /* 0x0000000200007223 */ /* 0x000fe20000000003 */
[----:B-1----:R-:W-:Y:S06]  /*73d0*/  @!P0 BRA `(.L_x_172) ;  /* 0x0000000000108947 */ /* 0x002fec0003800000 */
[----:B------:R-:W-:Y:S02]  /*73e0*/  MOV R4, R9 ;  /* 0x0000000900047202 */ /* 0x000fe40000000f00 */
[----:B------:R-:W-:-:S07]  /*73f0*/  MOV R18, 0x7410 ;  /* 0x0000741000127802 */ /* 0x000fce0000000f00 */
[----:B------:R-:W-:Y:S05]  /*7400*/  CALL.REL.NOINC `($__internal_2_$__cuda_sm3x_div_rn_noftz_f32_slowpath) ;  /* 0x0000000800b07944 */ /* 0x000fea0003c00000 */
[----:B------:R-:W-:-:S07]  /*7410*/  IMAD.MOV.U32 R0, RZ, RZ, R4 ;  /* 0x000000ffff007224 */ /* 0x000fce00078e0004 */
.L_x_172:
[----:B------:R-:W-:Y:S05]  /*7420*/  BSYNC.RECONVERGENT B0 ;  /* 0x0000000000007941 */ /* 0x000fea0003800200 */
.L_x_171:
[----:B------:R-:W0:Y:S01]  /*7430*/  F2I.U32.TRUNC.NTZ R9, R0 ;  /* 0x0000000000097305 */ /* 0x000e22000020f000 */
[----:B------:R-:W-:Y:S02]  /*7440*/  MOV R4, UR4 ;  /* 0x0000000400047c02 */ /* 0x000fe40008000f00 */
[----:B------:R-:W-:Y:S01]  /*7450*/  MOV R5, UR5 ;  /* 0x0000000500057c02 */ /* 0x000fe20008000f00 */
[----:B0-----:R-:W-:Y:S04]  /*7460*/  STG.E.U8 desc[UR12][R14.64+0x2], R9 ;  /* 0x000002090e007986 */ /* 0x001fe8000c10110c */
[----:B------:R-:W2:Y:S02]  /*7470*/  LDG.E.64 R2, desc[UR12][R4.64+0x58] ;  /* 0x0000580c04027981 */ /* 0x000ea4000c1e1b00 */
[----:B--2---:R-:W-:-:S05]  /*7480*/  IMAD.WIDE R2, R16, 0x4, R2 ;  /* 0x0000000410027825 */ /* 0x004fca00078e0202 */
[----:B------:R-:W-:Y:S01]  /*7490*/  STG.E desc[UR12][R2.64], R7 ;  /* 0x0000000702007986 */ /* 0x000fe2000c10190c */
[----:B------:R-:W-:Y:S05]  /*74a0*/  EXIT ;  /* 0x000000000000794d */ /* 0x000fea0003800000 */
.L_x_166:
[----:B------:R-:W-:Y:S02]  /*74b0*/  MOV R8, UR4 ;  /* 0x0000000400087c02 */ /* 0x000fe40008000f00 */
[----:B------:R-:W-:-:S05]  /*74c0*/  MOV R9, UR5 ;  /* 0x0000000500097c02 */ /* 0x000fca0008000f00 */
[----:B------:R-:W2:Y:S01]  /*74d0*/  LDG.E.64 R4, desc[UR12][R8.64+0x68] ;  /* 0x0000680c08047981 */ /* 0x000ea2000c1e1b00 */
[----:B------:R-:W-:Y:S01]  /*74e0*/  FMUL R2, R20, 255 ;  /* 0x437f000014027820 */ /* 0x000fe20000400000 */
[----:B------:R-:W-:Y:S02]  /*74f0*/  SHF.R.S32.HI R15, RZ, 0x1f, R14 ;  /* 0x0000001fff0f7819 */ /* 0x000fe4000001140e */
[----:B------:R-:W-:Y:S01]  /*7500*/  MOV R10, UR4 ;  /* 0x00000004000a7c02 */ /* 0x000fe20008000f00 */
[----:B------:R-:W0:Y:S01]  /*7510*/  F2I.U32.TRUNC.NTZ R13, R2 ;  /* 0x00000002000d7305 */ /* 0x000e22000020f000 */
[----:B------:R-:W-:Y:S02]  /*7520*/  MOV R11, UR5 ;  /* 0x00000005000b7c02 */ /* 0x000fe40008000f00 */
[----:B--2---:R-:W-:-:S04]  /*7530*/  IADD3 R6, P0, PT, R14, R4, RZ ;  /* 0x000000040e067210 */ /* 0x004fc80007f1e0ff */
[----:B------:R-:W-:-:S05]  /*7540*/  IADD3.X R7, PT, PT, R5, R15, RZ, P0, !PT ;  /* 0x0000000f05077210 */ /* 0x000fca00007fe4ff */
[----:B0-----:R-:W-:Y:S04]  /*7550*/  STG.E.U8 desc[UR12][R6.64], R13 ;  /* 0x0000000d06007986 */ /* 0x001fe8000c10110c */
[----:B------:R-:W2:Y:S01]  /*7560*/  LDG.E.64 R4, desc[UR12][R10.64+0x68] ;  /* 0x0000680c0a047981 */ /* 0x000ea2000c1e1b00 */
[----:B------:R-:W-:Y:S01]  /*7570*/  FMUL R12, R3, 255 ;  /* 0x437f0000030c7820 */ /* 0x000fe20000400000 */
[----:B------:R-:W-:Y:S02]  /*7580*/  MOV R2, UR4 ;  /* 0x0000000400027c02 */ /* 0x000fe40008000f00 */
[----:B------:R-:W-:Y:S01]  /*7590*/  MOV R3, UR5 ;  /* 0x0000000500037c02 */ /* 0x000fe20008000f00 */
[----:B------:R-:W0:Y:S01]  /*75a0*/  F2I.U32.TRUNC.NTZ R17, R12 ;  /* 0x0000000c00117305 */ /* 0x000e22000020f000 */
[----:B--2---:R-:W-:-:S05]  /*75b0*/  IADD3 R4, P0, PT, R14, R4, RZ ;  /* 0x000000040e047210 */ /* 0x004fca0007f1e0ff */
[----:B------:R-:W-:-:S05]  /*75c0*/  IMAD.X R5, R5, 0x1, R15, P0 ;  /* 0x0000000105057824 */ /* 0x000fca00000e060f */
[----:B0-----:R-:W-:Y:S04]  /*75d0*/  STG.E.U8 desc[UR12][R4.64+0x1], R17 ;  /* 0x0000011104007986 */ /* 0x001fe8000c10110c */
[----:B------:R-:W2:Y:S01]  /*75e0*/  LDG.E.64 R2, desc[UR12][R2.64+0x68] ;  /* 0x0000680c02027981 */ /* 0x000ea2000c1e1b00 */
[----:B------:R-:W-:-:S04]  /*75f0*/  FMUL R0, R0, 255 ;  /* 0x437f000000007820 */ /* 0x000fc80000400000 */
[----:B------:R-:W0:Y:S01]  /*7600*/  F2I.U32.TRUNC.NTZ R9, R0 ;  /* 0x0000000000097305 */ /* 0x000e22000020f000 */
[----:B--2---:R-:W-:-:S04]  /*7610*/  IADD3 R14, P0, PT, R14, R2, RZ ;  /* 0x000000020e0e7210 */ /* 0x004fc80007f1e0ff */
[----:B------:R-:W-:-:S05]  /*7620*/  IADD3.X R15, PT, PT, R3, R15, RZ, P0, !PT ;  /* 0x0000000f030f7210 */ /* 0x000fca00007fe4ff */
[----:B0-----:R-:W-:Y:S01]  /*7630*/  STG.E.U8 desc[UR12][R14.64+0x2], R9 ;  /* 0x000002090e007986 */ /* 0x001fe2000c10110c */
[----:B------:R-:W-:Y:S05]  /*7640*/  EXIT ;  /* 0x000000000000794d */ /* 0x000fea0003800000 */
.L_x_94:
[----:B-----5:R-:W-:Y:S02]  /*7650*/  MOV R8, UR4 ;  /* 0x0000000400087c02 */ /* 0x020fe40008000f00 */
[----:B------:R-:W-:-:S05]  /*7660*/  MOV R9, UR5 ;  /* 0x0000000500097c02 */ /* 0x000fca0008000f00 */
[----:B------:R-:W2:Y:S01]  /*7670*/  LDG.E.64 R2, desc[UR12][R8.64+0x68] ;  /* 0x0000680c08027981 */ /* 0x000ea2000c1e1b00 */
[----:B------:R-:W-:Y:S01]  /*7680*/  SHF.R.S32.HI R13, RZ, 0x1f, R14 ;  /* 0x0000001fff0d7819 */ /* 0x000fe2000001140e */
[----:B------:R-:W-:Y:S01]  /*7690*/  IMAD.U32 R11, RZ, RZ, UR5 ;  /* 0x00000005ff0b7e24 */ /* 0x000fe2000f8e00ff */
[----:B------:R-:W-:Y:S02]  /*76a0*/  MOV R10, UR4 ;  /* 0x00000004000a7c02 */ /* 0x000fe40008000f00 */
[----:B--2---:R-:W-:-:S04]  /*76b0*/  IADD3 R4, P0, PT, R14, R2, RZ ;  /* 0x000000020e047210 */ /* 0x004fc80007f1e0ff */
[----:B------:R-:W-:-:S05]  /*76c0*/  IADD3.X R5, PT, PT, R3, R13, RZ, P0, !PT ;  /* 0x0000000d03057210 */ /* 0x000fca00007fe4ff */
[----:B------:R-:W-:Y:S04]  /*76d0*/  STG.E.U8 desc[UR12][R4.64], RZ ;  /* 0x000000ff04007986 */ /* 0x000fe8000c10110c */
[----:B------:R-:W0:Y:S02]  /*76e0*/  LDG.E.64 R2, desc[UR12][R10.64+0x68] ;  /* 0x0000680c0a027981 */ /* 0x000e24000c1e1b00 */
[----:B0-----:R-:W-:Y:S02]  /*76f0*/  IADD3 R6, P0, PT, R14, R2, RZ ;  /* 0x000000020e067210 */ /* 0x001fe40007f1e0ff */
[----:B------:R-:W-:Y:S02]  /*7700*/  MOV R2, UR4 ;  /* 0x0000000400027c02 */ /* 0x000fe40008000f00 */
[----:B------:R-:W-:-:S02]  /*7710*/  IADD3.X R7, PT, PT, R3, R13, RZ, P0, !PT ;  /* 0x0000000d03077210 */ /* 0x000fc400007fe4ff */
[----:B------:R-:W-:-:S03]  /*7720*/  MOV R3, UR5 ;  /* 0x0000000500037c02 */ /* 0x000fc60008000f00 */
[----:B------:R-:W-:Y:S04]  /*7730*/  STG.E.U8 desc[UR12][R6.64+0x1], RZ ;  /* 0x000001ff06007986 */ /* 0x000fe8000c10110c */
[----:B------:R-:W2:Y:S02]  /*7740*/  LDG.E.64 R2, desc[UR12][R2.64+0x68] ;  /* 0x0000680c02027981 */ /* 0x000ea4000c1e1b00 */
[----:B--2---:R-:W-:-:S04]  /*7750*/  IADD3 R14, P0, PT, R14, R2, RZ ;  /* 0x000000020e0e7210 */ /* 0x004fc80007f1e0ff */
[----:B------:R-:W-:-:S05]  /*7760*/  IADD3.X R15, PT, PT, R3, R13, RZ, P0, !PT ;  /* 0x0000000d030f7210 */ /* 0x000fca00007fe4ff */
[----:B------:R-:W-:Y:S01]  /*7770*/  STG.E.U8 desc[UR12][R14.64+0x2], RZ ;  /* 0x000002ff0e007986 */ /* 0x000fe2000c10110c */
[----:B------:R-:W-:Y:S05]  /*7780*/  EXIT ;  /* 0x000000000000794d */ /* 0x000fea0003800000 */
        .weak           $__internal_0_$__cuda_sm20_div_rn_f64_full
        .type           $__internal_0_$__cuda_sm20_div_rn_f64_full,@function
        .size           $__internal_0_$__cuda_sm20_div_rn_f64_full,($__internal_1_$__cuda_sm20_sqrt_rn_f32_slowpath - $__internal_0_$__cuda_sm20_div_rn_f64_full)
$__internal_0_$__cuda_sm20_div_rn_f64_full:
[C---:B------:R-:W-:Y:S01]  /*7790*/  FSETP.GEU.AND P0, PT, |R5|.reuse, 1.469367938527859385e-39, PT ;  /* 0x001000000500780b */ /* 0x040fe20003f0e200 */
[----:B------:R-:W-:Y:S01]  /*77a0*/  BSSY.RECONVERGENT B3, `(.L_x_173) ;  /* 0x0000057000037945 */ /* 0x000fe20003800200 */
[----:B------:R-:W-:Y:S02]  /*77b0*/  LOP3.LUT R2, R5, 0x800fffff, RZ, 0xc0, !PT ;  /* 0x800fffff05027812 */ /* 0x000fe400078ec0ff */
[-C--:B------:R-:W-:Y:S02]  /*77c0*/  MOV R4, R17.reuse ;  /* 0x0000001100047202 */ /* 0x080fe40000000f00 */
[----:B------:R-:W-:Y:S02]  /*77d0*/  LOP3.LUT R3, R2, 0x3ff00000, RZ, 0xfc, !PT ;  /* 0x3ff0000002037812 */ /* 0x000fe400078efcff */
[----:B------:R-:W-:Y:S02]  /*77e0*/  MOV R2, R17 ;  /* 0x0000001100027202 */ /* 0x000fe40000000f00 */
[----:B------:R-:W-:-:S02]  /*77f0*/  FSETP.GEU.AND P2, PT, |R19|, 1.469367938527859385e-39, PT ;  /* 0x001000001300780b */ /* 0x000fc40003f4e200 */
[----:B------:R-:W-:Y:S01]  /*7800*/  MOV R24, 0x1 ;  /* 0x0000000100187802 */ /* 0x000fe20000000f00 */
[----:B------:R-:W-:Y:S01]  /*7810*/  @!P0 DMUL R2, R4, 8.98846567431157953865e+307 ;  /* 0x7fe0000004028828 */ /* 0x000fe20000000000 */
[----:B------:R-:W-:Y:S02]  /*7820*/  LOP3.LUT R33, R19, 0x7ff00000, RZ, 0xc0, !PT ;  /* 0x7ff0000013217812 */ /* 0x000fe400078ec0ff */
[----:B------:R-:W-:Y:S02]  /*7830*/  MOV R32, 0x1ca00000 ;  /* 0x1ca0000000207802 */ /* 0x000fe40000000f00 */
[----:B------:R-:W-:Y:S01]  /*7840*/  LOP3.LUT R34, R5, 0x7ff00000, RZ, 0xc0, !PT ;  /* 0x7ff0000005227812 */ /* 0x000fe200078ec0ff */
[----:B------:R-:W0:Y:S01]  /*7850*/  MUFU.RCP64H R25, R3 ;  /* 0x0000000300197308 */ /* 0x000e220000001800 */
[----:B------:R-:W-:Y:S02]  /*7860*/  MOV R35, R33 ;  /* 0x0000002100237202 */ /* 0x000fe40000000f00 */
[----:B------:R-:W-:-:S02]  /*7870*/  ISETP.GE.U32.AND P1, PT, R33, R34, PT ;  /* 0x000000222100720c */ /* 0x000fc40003f26070 */
[----:B------:R-:W-:Y:S02]  /*7880*/  @!P2 LOP3.LUT R28, R5, 0x7ff00000, RZ, 0xc0, !PT ;  /* 0x7ff00000051ca812 */ /* 0x000fe400078ec0ff */
[----:B------:R-:W-:Y:S02]  /*7890*/  @!P0 LOP3.LUT R34, R3, 0x7ff00000, RZ, 0xc0, !PT ;  /* 0x7ff0000003228812 */ /* 0x000fe400078ec0ff */
[----:B------:R-:W-:Y:S02]  /*78a0*/  @!P2 ISETP.GE.U32.AND P3, PT, R33, R28, PT ;  /* 0x0000001c2100a20c */ /* 0x000fe40003f66070 */
[----:B------:R-:W-:Y:S02]  /*78b0*/  IADD3 R37, PT, PT, R34, -0x1, RZ ;  /* 0xffffffff22257810 */ /* 0x000fe40007ffe0ff */
[----:B------:R-:W-:Y:S01]  /*78c0*/  @!P2 SEL R29, R32, 0x63400000, !P3 ;  /* 0x63400000201da807 */ /* 0x000fe20005800000 */
[----:B0-----:R-:W-:-:S03]  /*78d0*/  DFMA R26, R24, -R2, 1 ;  /* 0x3ff00000181a742b */ /* 0x001fc60000000802 */
[----:B------:R-:W-:-:S04]  /*78e0*/  @!P2 LOP3.LUT R30, R29, 0x80000000, R19, 0xf8, !PT ;  /* 0x800000001d1ea812 */ /* 0x000fc800078ef813 */
[----:B------:R-:W-:Y:S02]  /*78f0*/  @!P2 LOP3.LUT R31, R30, 0x100000, RZ, 0xfc, !PT ;  /* 0x001000001e1fa812 */ /* 0x000fe400078efcff */
[----:B------:R-:W-:Y:S01]  /*7900*/  @!P2 MOV R30, RZ ;  /* 0x000000ff001ea202 */ /* 0x000fe20000000f00 */
[----:B------:R-:W-:-:S08]  /*7910*/  DFMA R26, R26, R26, R26 ;  /* 0x0000001a1a1a722b */ /* 0x000fd0000000001a */
[----:B------:R-:W-:Y:S01]  /*7920*/  DFMA R26, R24, R26, R24 ;  /* 0x0000001a181a722b */ /* 0x000fe20000000018 */
[----:B------:R-:W-:Y:S01]  /*7930*/  SEL R25, R32, 0x63400000, !P1 ;  /* 0x6340000020197807 */ /* 0x000fe20004800000 */
[----:B------:R-:W-:-:S03]  /*7940*/  IMAD.MOV.U32 R24, RZ, RZ, R18 ;  /* 0x000000ffff187224 */ /* 0x000fc600078e0012 */
[----:B------:R-:W-:-:S03]  /*7950*/  LOP3.LUT R25, R25, 0x800fffff, R19, 0xf8, !PT ;  /* 0x800fffff19197812 */ /* 0x000fc600078ef813 */
[----:B------:R-:W-:-:S03]  /*7960*/  DFMA R28, R26, -R2, 1 ;  /* 0x3ff000001a1c742b */ /* 0x000fc60000000802 */
[----:B------:R-:W-:-:S05]  /*7970*/  @!P2 DFMA R24, R24, 2, -R30 ;  /* 0x400000001818a82b */ /* 0x000fca000000081e */
[----:B------:R-:W-:-:S05]  /*7980*/  DFMA R28, R26, R28, R26 ;  /* 0x0000001c1a1c722b */ /* 0x000fca000000001a */
[----:B------:R-:W-:-:S03]  /*7990*/  @!P2 LOP3.LUT R35, R25, 0x7ff00000, RZ, 0xc0, !PT ;  /* 0x7ff000001923a812 */ /* 0x000fc600078ec0ff */
[----:B------:R-:W-:Y:S01]  /*79a0*/  DMUL R26, R28, R24 ;  /* 0x000000181c1a7228 */ /* 0x000fe20000000000 */
[----:B------:R-:W-:-:S04]  /*79b0*/  IADD3 R36, PT, PT, R35, -0x1, RZ ;  /* 0xffffffff23247810 */ /* 0x000fc80007ffe0ff */
[----:B------:R-:W-:-:S03]  /*79c0*/  ISETP.GT.U32.AND P0, PT, R36, 0x7feffffe, PT ;  /* 0x7feffffe2400780c */ /* 0x000fc60003f04070 */
[----:B------:R-:W-:Y:S01]  /*79d0*/  DFMA R30, R26, -R2, R24 ;  /* 0x800000021a1e722b */ /* 0x000fe20000000018 */
[----:B------:R-:W-:-:S07]  /*79e0*/  ISETP.GT.U32.OR P0, PT, R37, 0x7feffffe, P0 ;  /* 0x7feffffe2500780c */ /* 0x000fce0000704470 */
[----:B------:R-:W-:-:S06]  /*79f0*/  DFMA R30, R28, R30, R26 ;  /* 0x0000001e1c1e722b */ /* 0x000fcc000000001a */
[----:B------:R-:W-:Y:S05]  /*7a00*/  @P0 BRA `(.L_x_174) ;  /* 0x00000000006c0947 */ /* 0x000fea0003800000 */
[----:B------:R-:W-:-:S04]  /*7a10*/  LOP3.LUT R26, R5, 0x7ff00000, RZ, 0xc0, !PT ;  /* 0x7ff00000051a7812 */ /* 0x000fc800078ec0ff */
[CC--:B------:R-:W-:Y:S02]  /*7a20*/  VIADDMNMX R18, R33.reuse, -R26.reuse, 0xb9600000, !PT ;  /* 0xb960000021127446 */ /* 0x0c0fe4000780091a */
[----:B------:R-:W-:Y:S02]  /*7a30*/  ISETP.GE.U32.AND P0, PT, R33, R26, PT ;  /* 0x0000001a2100720c */ /* 0x000fe40003f06070 */
[----:B------:R-:W-:Y:S02]  /*7a40*/  VIMNMX R18, PT, PT, R18, 0x46a00000, PT ;  /* 0x46a0000012127848 */ /* 0x000fe40003fe0100 */
[----:B------:R-:W-:-:S04]  /*7a50*/  SEL R19, R32, 0x63400000, !P0 ;  /* 0x6340000020137807 */ /* 0x000fc80004000000 */
[----:B------:R-:W-:Y:S02]  /*7a60*/  IADD3 R28, PT, PT, -R19, R18, RZ ;  /* 0x00000012131c7210 */ /* 0x000fe40007ffe1ff */
[----:B------:R-:W-:Y:S02]  /*7a70*/  MOV R18, RZ ;  /* 0x000000ff00127202 */ /* 0x000fe40000000f00 */
[----:B------:R-:W-:-:S06]  /*7a80*/  IADD3 R19, PT, PT, R28, 0x7fe00000, RZ ;  /* 0x7fe000001c137810 */ /* 0x000fcc0007ffe0ff */
[----:B------:R-:W-:-:S10]  /*7a90*/  DMUL R26, R30, R18 ;  /* 0x000000121e1a7228 */ /* 0x000fd40000000000 */
[----:B------:R-:W-:-:S13]  /*7aa0*/  FSETP.GTU.AND P0, PT, |R27|, 1.469367938527859385e-39, PT ;  /* 0x001000001b00780b */ /* 0x000fda0003f0c200 */
[----:B------:R-:W-:Y:S05]  /*7ab0*/  @P0 BRA `(.L_x_175) ;  /* 0x0000000000940947 */ /* 0x000fea0003800000 */
[----:B------:R-:W-:Y:S01]  /*7ac0*/  DFMA R24, R30, -R2, R24 ;  /* 0x800000021e18722b */ /* 0x000fe20000000018 */
[----:B------:R-:W-:-:S09]  /*7ad0*/  MOV R18, RZ ;  /* 0x000000ff00127202 */ /* 0x000fd20000000f00 */
[C---:B------:R-:W-:Y:S02]  /*7ae0*/  FSETP.NEU.AND P0, PT, R25.reuse, RZ, PT ;  /* 0x000000ff1900720b */ /* 0x040fe40003f0d000 */
[----:B------:R-:W-:-:S04]  /*7af0*/  LOP3.LUT R5, R25, 0x80000000, R5, 0x48, !PT ;  /* 0x8000000019057812 */ /* 0x000fc800078e4805 */
[----:B------:R-:W-:-:S07]  /*7b00*/  LOP3.LUT R19, R5, R19, RZ, 0xfc, !PT ;  /* 0x0000001305137212 */ /* 0x000fce00078efcff */
[----:B------:R-:W-:Y:S05]  /*7b10*/  @!P0 BRA `(.L_x_175) ;  /* 0x00000000007c8947 */ /* 0x000fea0003800000 */
[----:B------:R-:W-:Y:S01]  /*7b20*/  IMAD.MOV R3, RZ, RZ, -R28 ;  /* 0x000000ffff037224 */ /* 0x000fe200078e0a1c */
[----:B------:R-:W-:Y:S01]  /*7b30*/  MOV R2, RZ ;  /* 0x000000ff00027202 */ /* 0x000fe20000000f00 */
[----:B------:R-:W-:-:S05]  /*7b40*/  DMUL.RP R18, R30, R18 ;  /* 0x000000121e127228 */ /* 0x000fca0000008000 */
[----:B------:R-:W-:-:S05]  /*7b50*/  DFMA R2, R26, -R2, R30 ;  /* 0x800000021a02722b */ /* 0x000fca000000001e */
[----:B------:R-:W-:Y:S02]  /*7b60*/  LOP3.LUT R5, R19, R5, RZ, 0x3c, !PT ;  /* 0x0000000513057212 */ /* 0x000fe400078e3cff */
[----:B------:R-:W-:-:S04]  /*7b70*/  IADD3 R2, PT, PT, -R28, -0x43300000, RZ ;  /* 0xbcd000001c027810 */ /* 0x000fc80007ffe1ff */
[----:B------:R-:W-:-:S04]  /*7b80*/  FSETP.NEU.AND P0, PT, |R3|, R2, PT ;  /* 0x000000020300720b */ /* 0x000fc80003f0d200 */
[----:B------:R-:W-:Y:S02]  /*7b90*/  FSEL R26, R18, R26, !P0 ;  /* 0x0000001a121a7208 */ /* 0x000fe40004000000 */
[----:B------:R-:W-:Y:S01]  /*7ba0*/  FSEL R27, R5, R27, !P0 ;  /* 0x0000001b051b7208 */ /* 0x000fe20004000000 */
[----:B------:R-:W-:Y:S06]  /*7bb0*/  BRA `(.L_x_175) ;  /* 0x0000000000547947 */ /* 0x000fec0003800000 */
.L_x_174:
[----:B------:R-:W-:-:S14]  /*7bc0*/  DSETP.NAN.AND P0, PT, R18, R18, PT ;  /* 0x000000121200722a */ /* 0x000fdc0003f08000 */
[----:B------:R-:W-:Y:S05]  /*7bd0*/  @P0 BRA `(.L_x_176) ;  /* 0x0000000000440947 */ /* 0x000fea0003800000 */
[----:B------:R-:W-:-:S14]  /*7be0*/  DSETP.NAN.AND P0, PT, R4, R4, PT ;  /* 0x000000040400722a */ /* 0x000fdc0003f08000 */
[----:B------:R-:W-:Y:S05]  /*7bf0*/  @P0 BRA `(.L_x_177) ;  /* 0x0000000000300947 */ /* 0x000fea0003800000 */
[----:B------:R-:W-:Y:S02]  /*7c00*/  ISETP.NE.AND P0, PT, R35, R34, PT ;  /* 0x000000222300720c */ /* 0x000fe40003f05270 */
[----:B------:R-:W-:Y:S02]  /*7c10*/  MOV R26, 0x0 ;  /* 0x00000000001a7802 */ /* 0x000fe40000000f00 */
[----:B------:R-:W-:-:S09]  /*7c20*/  MOV R27, 0xfff80000 ;  /* 0xfff80000001b7802 */ /* 0x000fd20000000f00 */
[----:B------:R-:W-:Y:S05]  /*7c30*/  @!P0 BRA `(.L_x_175) ;  /* 0x0000000000348947 */ /* 0x000fea0003800000 */
[----:B------:R-:W-:Y:S02]  /*7c40*/  ISETP.NE.AND P0, PT, R35, 0x7ff00000, PT ;  /* 0x7ff000002300780c */ /* 0x000fe40003f05270 */
[----:B------:R-:W-:Y:S02]  /*7c50*/  LOP3.LUT R27, R19, 0x80000000, R5, 0x48, !PT ;  /* 0x80000000131b7812 */ /* 0x000fe400078e4805 */
[----:B------:R-:W-:-:S13]  /*7c60*/  ISETP.EQ.OR P0, PT, R34, RZ, !P0 ;  /* 0x000000ff2200720c */ /* 0x000fda0004702670 */
[----:B------:R-:W-:Y:S02]  /*7c70*/  @P0 LOP3.LUT R2, R27, 0x7ff00000, RZ, 0xfc, !PT ;  /* 0x7ff000001b020812 */ /* 0x000fe400078efcff */
[----:B------:R-:W-:Y:S02]  /*7c80*/  @!P0 MOV R26, RZ ;  /* 0x000000ff001a8202 */ /* 0x000fe40000000f00 */
[----:B------:R-:W-:Y:S02]  /*7c90*/  @P0 MOV R26, RZ ;  /* 0x000000ff001a0202 */ /* 0x000fe40000000f00 */
[----:B------:R-:W-:Y:S01]  /*7ca0*/  @P0 MOV R27, R2 ;  /* 0x00000002001b0202 */ /* 0x000fe20000000f00 */
[----:B------:R-:W-:Y:S06]  /*7cb0*/  BRA `(.L_x_175) ;  /* 0x0000000000147947 */ /* 0x000fec0003800000 */
.L_x_177:
[----:B------:R-:W-:Y:S02]  /*7cc0*/  LOP3.LUT R27, R5, 0x80000, RZ, 0xfc, !PT ;  /* 0x00080000051b7812 */ /* 0x000fe400078efcff */
[----:B------:R-:W-:Y:S01]  /*7cd0*/  MOV R26, R4 ;  /* 0x00000004001a7202 */ /* 0x000fe20000000f00 */
[----:B------:R-:W-:Y:S06]  /*7ce0*/  BRA `(.L_x_175) ;  /* 0x0000000000087947 */ /* 0x000fec0003800000 */
.L_x_176:
[----:B------:R-:W-:Y:S02]  /*7cf0*/  LOP3.LUT R27, R19, 0x80000, RZ, 0xfc, !PT ;  /* 0x00080000131b7812 */ /* 0x000fe400078efcff */
[----:B------:R-:W-:-:S07]  /*7d00*/  MOV R26, R18 ;  /* 0x00000012001a7202 */ /* 0x000fce0000000f00 */
.L_x_175:
[----:B------:R-:W-:Y:S05]  /*7d10*/  BSYNC.RECONVERGENT B3 ;  /* 0x0000000000037941 */ /* 0x000fea0003800200 */
.L_x_173:
[----:B------:R-:W-:Y:S01]  /*7d20*/  HFMA2 R3, -RZ, RZ, 0, 0 ;  /* 0x00000000ff037431 */ /* 0x000fe200000001ff */
[----:B------:R-:W-:Y:S01]  /*7d30*/  MOV R2, R6 ;  /* 0x0000000600027202 */ /* 0x000fe20000000f00 */
[----:B------:R-:W-:Y:S01]  /*7d40*/  IMAD.MOV.U32 R4, RZ, RZ, R26 ;  /* 0x000000ffff047224 */ /* 0x000fe200078e001a */
[----:B------:R-:W-:Y:S02]  /*7d50*/  MOV R5, R27 ;  /* 0x0000001b00057202 */ /* 0x000fe40000000f00 */
[----:B------:R-:W-:Y:S05]  /*7d60*/  RET.REL.NODEC R2 `(raymarch) ;  /* 0xffffff8002a47950 */ /* 0x000fea0003c3ffff */
        .weak           $__internal_1_$__cuda_sm20_sqrt_rn_f32_slowpath
        .type           $__internal_1_$__cuda_sm20_sqrt_rn_f32_slowpath,@function
        .size           $__internal_1_$__cuda_sm20_sqrt_rn_f32_slowpath,($__internal_2_$__cuda_sm3x_div_rn_noftz_f32_slowpath - $__internal_1_$__cuda_sm20_sqrt_rn_f32_slowpath)
$__internal_1_$__cuda_sm20_sqrt_rn_f32_slowpath:
[----:B------:R-:W-:-:S13]  /*7d70*/  LOP3.LUT P1, RZ, R4, 0x7fffffff, RZ, 0xc0, !PT ;  /* 0x7fffffff04ff7812 */ /* 0x000fda000782c0ff */
[----:B------:R-:W-:Y:S01]  /*7d80*/  @!P1 MOV R17, R4 ;  /* 0x0000000400119202 */ /* 0x000fe20000000f00 */
[----:B------:R-:W-:Y:S06]  /*7d90*/  @!P1 BRA `(.L_x_178) ;  /* 0x0000000000409947 */ /* 0x000fec0003800000 */
[----:B------:R-:W-:-:S13]  /*7da0*/  FSETP.GEU.FTZ.AND P1, PT, R4, RZ, PT ;  /* 0x000000ff0400720b */ /* 0x000fda0003f3e000 */
[----:B------:R-:W-:Y:S01]  /*7db0*/  @!P1 MOV R17, 0x7fffffff ;  /* 0x7fffffff00119802 */ /* 0x000fe20000000f00 */
[----:B------:R-:W-:Y:S06]  /*7dc0*/  @!P1 BRA `(.L_x_178) ;  /* 0x0000000000349947 */ /* 0x000fec0003800000 */
[----:B------:R-:W-:-:S13]  /*7dd0*/  FSETP.GTU.FTZ.AND P1, PT, |R4|, +INF , PT ;  /* 0x7f8000000400780b */ /* 0x000fda0003f3c200 */
[----:B------:R-:W-:Y:S01]  /*7de0*/  @P1 FADD.FTZ R17, R4, 1 ;  /* 0x3f80000004111421 */ /* 0x000fe20000010000 */
[----:B------:R-:W-:Y:S06]  /*7df0*/  @P1 BRA `(.L_x_178) ;  /* 0x0000000000281947 */ /* 0x000fec0003800000 */
[----:B------:R-:W-:-:S13]  /*7e00*/  FSETP.NEU.FTZ.AND P1, PT, |R4|, +INF , PT ;  /* 0x7f8000000400780b */ /* 0x000fda0003f3d200 */
[----:B------:R-:W-:-:S04]  /*7e10*/  @P1 FFMA R18, R4, 1.84467440737095516160e+19, RZ ;  /* 0x5f80000004121823 */ /* 0x000fc800000000ff */
[----:B------:R-:W0:Y:S02]  /*7e20*/  @P1 MUFU.RSQ R19, R18 ;  /* 0x0000001200131308 */ /* 0x000e240000001400 */
[----:B0-----:R-:W-:Y:S01]  /*7e30*/  @P1 FMUL.FTZ R5, R18, R19 ;  /* 0x0000001312051220 */ /* 0x001fe20000410000 */
[----:B------:R-:W-:-:S03]  /*7e40*/  @P1 FMUL.FTZ R6, R19, 0.5 ;  /* 0x3f00000013061820 */ /* 0x000fc60000410000 */
[----:B------:R-:W-:-:S04]  /*7e50*/  @P1 FADD.FTZ R17, -R5, -RZ ;  /* 0x800000ff05111221 */ /* 0x000fc80000010100 */
[----:B------:R-:W-:Y:S01]  /*7e60*/  @P1 FFMA R26, R5, R17, R18 ;  /* 0x00000011051a1223 */ /* 0x000fe20000000012 */
[----:B------:R-:W-:-:S03]  /*7e70*/  @!P1 MOV R17, R4 ;  /* 0x0000000400119202 */ /* 0x000fc60000000f00 */
[----:B------:R-:W-:-:S04]  /*7e80*/  @P1 FFMA R6, R26, R6, R5 ;  /* 0x000000061a061223 */ /* 0x000fc80000000005 */
[----:B------:R-:W-:-:S07]  /*7e90*/  @P1 FMUL.FTZ R17, R6, 2.3283064365386962891e-10 ;  /* 0x2f80000006111820 */ /* 0x000fce0000410000 */
.L_x_178:
[----:B------:R-:W-:Y:S01]  /*7ea0*/  HFMA2 R5, -RZ, RZ, 0, 0 ;  /* 0x00000000ff057431 */ /* 0x000fe200000001ff */
[----:B------:R-:W-:-:S04]  /*7eb0*/  MOV R4, R24 ;  /* 0x0000001800047202 */ /* 0x000fc80000000f00 */
[----:B------:R-:W-:Y:S05]  /*7ec0*/  RET.REL.NODEC R4 `(raymarch) ;  /* 0xffffff80044c7950 */ /* 0x000fea0003c3ffff */
        .weak           $__internal_2_$__cuda_sm3x_div_rn_noftz_f32_slowpath
        .type           $__internal_2_$__cuda_sm3x_div_rn_noftz_f32_slowpath,@function
        .size           $__internal_2_$__cuda_sm3x_div_rn_noftz_f32_slowpath,(.L_x_249 - $__internal_2_$__cuda_sm3x_div_rn_noftz_f32_slowpath)
$__internal_2_$__cuda_sm3x_div_rn_noftz_f32_slowpath:
[----:B------:R-:W-:Y:S01]  /*7ed0*/  SHF.R.U32.HI R6, RZ, 0x17, R32 ;  /* 0x00000017ff067819 */ /* 0x000fe20000011620 */
[----:B------:R-:W-:Y:S01]  /*7ee0*/  BSSY.RECONVERGENT B2, `(.L_x_179) ;  /* 0x0000063000027945 */ /* 0x000fe20003800200 */
[----:B------:R-:W-:Y:S02]  /*7ef0*/  SHF.R.U32.HI R25, RZ, 0x17, R4 ;  /* 0x00000017ff197819 */ /* 0x000fe40000011604 */
[----:B------:R-:W-:Y:S02]  /*7f00*/  LOP3.LUT R6, R6, 0xff, RZ, 0xc0, !PT ;  /* 0x000000ff06067812 */ /* 0x000fe400078ec0ff */
[----:B------:R-:W-:Y:S02]  /*7f10*/  LOP3.LUT R25, R25, 0xff, RZ, 0xc0, !PT ;  /* 0x000000ff19197812 */ /* 0x000fe400078ec0ff */
[----:B------:R-:W-:Y:S01]  /*7f20*/  MOV R28, R32 ;  /* 0x00000020001c7202 */ /* 0x000fe20000000f00 */
[----:B------:R-:W-:Y:S01]  /*7f30*/  VIADD R26, R6, 0xffffffff ;  /* 0xffffffff061a7836 */ /* 0x000fe20000000000 */
[----:B------:R-:W-:-:S04]  /*7f40*/  IADD3 R27, PT, PT, R25, -0x1, RZ ;  /* 0xffffffff191b7810 */ /* 0x000fc80007ffe0ff */
[----:B------:R-:W-:-:S04]  /*7f50*/  ISETP.GT.U32.AND P0, PT, R26, 0xfd, PT ;  /* 0x000000fd1a00780c */ /* 0x000fc80003f04070 */
[----:B------:R-:W-:-:S13]  /*7f60*/  ISETP.GT.U32.OR P0, PT, R27, 0xfd, P0 ;  /* 0x000000fd1b00780c */ /* 0x000fda0000704470 */
[----:B------:R-:W-:Y:S01]  /*7f70*/  @!P0 MOV R5, RZ ;  /* 0x000000ff00058202 */ /* 0x000fe20000000f00 */
[----:B------:R-:W-:Y:S06]  /*7f80*/  @!P0 BRA `(.L_x_180) ;  /* 0x00000000005c8947 */ /* 0x000fec0003800000 */
[----:B------:R-:W-:Y:S02]  /*7f90*/  FSETP.GTU.FTZ.AND P0, PT, |R4|, +INF , PT ;  /* 0x7f8000000400780b */ /* 0x000fe40003f1c200 */
[----:B------:R-:W-:-:S04]  /*7fa0*/  FSETP.GTU.FTZ.AND P1, PT, |R32|, +INF , PT ;  /* 0x7f8000002000780b */ /* 0x000fc80003f3c200 */
[----:B------:R-:W-:-:S13]  /*7fb0*/  PLOP3.LUT P0, PT, P0, P1, PT, 0xf8, 0x8f ;  /* 0x00000000008f781c */ /* 0x000fda0000703f70 */
[----:B------:R-:W-:Y:S05]  /*7fc0*/  @P0 BRA `(.L_x_181) ;  /* 0x00000004004c0947 */ /* 0x000fea0003800000 */
[----:B------:R-:W-:-:S13]  /*7fd0*/  LOP3.LUT P0, RZ, R28, 0x7fffffff, R4, 0xc8, !PT ;  /* 0x7fffffff1cff7812 */ /* 0x000fda000780c804 */
[----:B------:R-:W-:Y:S05]  /*7fe0*/  @!P0 BRA `(.L_x_182) ;  /* 0x00000004003c8947 */ /* 0x000fea0003800000 */
[----:B------:R-:W-:Y:S02]  /*7ff0*/  FSETP.NEU.FTZ.AND P1, PT, |R4|, +INF , PT ;  /* 0x7f8000000400780b */ /* 0x000fe40003f3d200 */
[----:B------:R-:W-:Y:S02]  /*8000*/  FSETP.NEU.FTZ.AND P3, PT, |R32|, +INF , PT ;  /* 0x7f8000002000780b */ /* 0x000fe40003f7d200 */
[----:B------:R-:W-:-:S11]  /*8010*/  FSETP.NEU.FTZ.AND P0, PT, |R4|, +INF , PT ;  /* 0x7f8000000400780b */ /* 0x000fd60003f1d200 */
[----:B------:R-:W-:Y:S05]  /*8020*/  @!P3 BRA !P1, `(.L_x_182) ;  /* 0x00000004002cb947 */ /* 0x000fea0004800000 */
[----:B------:R-:W-:-:S04]  /*8030*/  LOP3.LUT P1, RZ, R4, 0x7fffffff, RZ, 0xc0, !PT ;  /* 0x7fffffff04ff7812 */ /* 0x000fc8000782c0ff */
[----:B------:R-:W-:-:S13]  /*8040*/  PLOP3.LUT P1, PT, P3, P1, PT, 0x2f, 0xf2 ;  /* 0x0000000000f2781c */ /* 0x000fda0001f22577 */
[----:B------:R-:W-:Y:S05]  /*8050*/  @P1 BRA `(.L_x_183) ;  /* 0x0000000400181947 */ /* 0x000fea0003800000 */
[----:B------:R-:W-:-:S04]  /*8060*/  LOP3.LUT P1, RZ, R28, 0x7fffffff, RZ, 0xc0, !PT ;  /* 0x7fffffff1cff7812 */ /* 0x000fc8000782c0ff */
[----:B------:R-:W-:-:S13]  /*8070*/  PLOP3.LUT P0, PT, P0, P1, PT, 0x2f, 0xf2 ;  /* 0x0000000000f2781c */ /* 0x000fda0000702577 */
[----:B------:R-:W-:Y:S05]  /*8080*/  @P0 BRA `(.L_x_184) ;  /* 0x0000000400000947 */ /* 0x000fea0003800000 */
[----:B------:R-:W-:Y:S02]  /*8090*/  ISETP.GE.AND P0, PT, R27, RZ, PT ;  /* 0x000000ff1b00720c */ /* 0x000fe40003f06270 */
[----:B------:R-:W-:-:S11]  /*80a0*/  ISETP.GE.AND P1, PT, R26, RZ, PT ;  /* 0x000000ff1a00720c */ /* 0x000fd60003f26270 */
[----:B------:R-:W-:Y:S01]  /*80b0*/  @P0 MOV R5, RZ ;  /* 0x000000ff00050202 */ /* 0x000fe20000000f00 */
[----:B------:R-:W-:Y:S01]  /*80c0*/  @!P0 FFMA R4, R4, 1.84467440737095516160e+19, RZ ;  /* 0x5f80000004048823 */ /* 0x000fe200000000ff */
[----:B------:R-:W-:Y:S01]  /*80d0*/  @!P0 MOV R5, 0xffffffc0 ;  /* 0xffffffc000058802 */ /* 0x000fe20000000f00 */
[----:B------:R-:W-:-:S03]  /*80e0*/  @!P1 FFMA R28, R32, 1.84467440737095516160e+19, RZ ;  /* 0x5f800000201c9823 */ /* 0x000fc600000000ff */
[----:B------:R-:W-:-:S07]  /*80f0*/  @!P1 IADD3 R5, PT, PT, R5, 0x40, RZ ;  /* 0x0000004005059810 */ /* 0x000fce0007ffe0ff */
.L_x_180:
[----:B------:R-:W-:Y:S01]  /*8100*/  LEA R27, R6, 0xc0800000, 0x17 ;  /* 0xc0800000061b7811 */ /* 0x000fe200078eb8ff */
[----:B------:R-:W-:Y:S01]  /*8110*/  BSSY.RECONVERGENT B3, `(.L_x_185) ;  /* 0x0000036000037945 */ /* 0x000fe20003800200 */
[----:B------:R-:W-:Y:S02]  /*8120*/  IADD3 R25, PT, PT, R25, -0x7f, RZ ;  /* 0xffffff8119197810 */ /* 0x000fe40007ffe0ff */
[----:B------:R-:W-:-:S03]  /*8130*/  IADD3 R34, PT, PT, -R27, R28, RZ ;  /* 0x0000001c1b227210 */ /* 0x000fc60007ffe1ff */
[----:B------:R-:W-:Y:S01]  /*8140*/  IMAD R4, R25, -0x800000, R4 ;  /* 0xff80000019047824 */ /* 0x000fe200078e0204 */
[----:B------:R-:W0:Y:S01]  /*8150*/  MUFU.RCP R26, R34 ;  /* 0x00000022001a7308 */ /* 0x000e220000001000 */
[----:B------:R-:W-:-:S04]  /*8160*/  FADD.FTZ R27, -R34, -RZ ;  /* 0x800000ff221b7221 */ /* 0x000fc80000010100 */
[----:B0-----:R-:W-:-:S04]  /*8170*/  FFMA R35, R26, R27, 1 ;  /* 0x3f8000001a237423 */ /* 0x001fc8000000001b */
[----:B------:R-:W-:-:S04]  /*8180*/  FFMA R35, R26, R35, R26 ;  /* 0x000000231a237223 */ /* 0x000fc8000000001a */
[----:B------:R-:W-:-:S04]  /*8190*/  FFMA R26, R4, R35, RZ ;  /* 0x00000023041a7223 */ /* 0x000fc800000000ff */
[----:B------:R-:W-:-:S04]  /*81a0*/  FFMA R28, R27, R26, R4 ;  /* 0x0000001a1b1c7223 */ /* 0x000fc80000000004 */
[----:B------:R-:W-:Y:S01]  /*81b0*/  FFMA R28, R35, R28, R26 ;  /* 0x0000001c231c7223 */ /* 0x000fe2000000001a */
[----:B------:R-:W-:-:S03]  /*81c0*/  IADD3 R26, PT, PT, R25, 0x7f, -R6 ;  /* 0x0000007f191a7810 */ /* 0x000fc60007ffe806 */
[----:B------:R-:W-:Y:S02]  /*81d0*/  FFMA R27, R27, R28, R4 ;  /* 0x0000001c1b1b7223 */ /* 0x000fe40000000004 */
[----:B------:R-:W-:Y:S02]  /*81e0*/  IMAD.IADD R5, R26, 0x1, R5 ;  /* 0x000000011a057824 */ /* 0x000fe400078e0205 */
[----:B------:R-:W-:-:S05]  /*81f0*/  FFMA R4, R35, R27, R28 ;  /* 0x0000001b23047223 */ /* 0x000fca000000001c */
[----:B------:R-:W-:-:S04]  /*8200*/  SHF.R.U32.HI R6, RZ, 0x17, R4 ;  /* 0x00000017ff067819 */ /* 0x000fc80000011604 */
[----:B------:R-:W-:-:S04]  /*8210*/  LOP3.LUT R6, R6, 0xff, RZ, 0xc0, !PT ;  /* 0x000000ff06067812 */ /* 0x000fc800078ec0ff */
[----:B------:R-:W-:-:S04]  /*8220*/  IADD3 R6, PT, PT, R6, R5, RZ ;  /* 0x0000000506067210 */ /* 0x000fc80007ffe0ff */
[----:B------:R-:W-:-:S04]  /*8230*/  IADD3 R25, PT, PT, R6, -0x1, RZ ;  /* 0xffffffff06197810 */ /* 0x000fc80007ffe0ff */
[----:B------:R-:W-:-:S13]  /*8240*/  ISETP.GE.U32.AND P0, PT, R25, 0xfe, PT ;  /* 0x000000fe1900780c */ /* 0x000fda0003f06070 */
[----:B------:R-:W-:Y:S05]  /*8250*/  @!P0 BRA `(.L_x_186) ;  /* 0x0000000000808947 */ /* 0x000fea0003800000 */
[----:B------:R-:W-:-:S13]  /*8260*/  ISETP.GT.AND P0, PT, R6, 0xfe, PT ;  /* 0x000000fe0600780c */ /* 0x000fda0003f04270 */
[----:B------:R-:W-:Y:S05]  /*8270*/  @P0 BRA `(.L_x_187) ;  /* 0x00000000006c0947 */ /* 0x000fea0003800000 */
[----:B------:R-:W-:-:S13]  /*8280*/  ISETP.GE.AND P0, PT, R6, 0x1, PT ;  /* 0x000000010600780c */ /* 0x000fda0003f06270 */
[----:B------:R-:W-:Y:S05]  /*8290*/  @P0 BRA `(.L_x_188) ;  /* 0x0000000000740947 */ /* 0x000fea0003800000 */
[----:B------:R-:W-:Y:S02]  /*82a0*/  ISETP.GE.AND P0, PT, R6, -0x18, PT ;  /* 0xffffffe80600780c */ /* 0x000fe40003f06270 */
[----:B------:R-:W-:-:S11]  /*82b0*/  LOP3.LUT R4, R4, 0x80000000, RZ, 0xc0, !PT ;  /* 0x8000000004047812 */ /* 0x000fd600078ec0ff */
[----:B------:R-:W-:Y:S05]  /*82c0*/  @!P0 BRA `(.L_x_188) ;  /* 0x0000000000688947 */ /* 0x000fea0003800000 */
[CCC-:B------:R-:W-:Y:S01]  /*82d0*/  FFMA.RZ R5, R35.reuse, R27.reuse, R28.reuse ;  /* 0x0000001b23057223 */ /* 0x1c0fe2000000c01c */
[C---:B------:R-:W-:Y:S01]  /*82e0*/  IADD3 R26, PT, PT, R6.reuse, 0x20, RZ ;  /* 0x00000020061a7810 */ /* 0x040fe20007ffe0ff */
[CCC-:B------:R-:W-:Y:S01]  /*82f0*/  FFMA.RP R25, R35.reuse, R27.reuse, R28.reuse ;  /* 0x0000001b23197223 */ /* 0x1c0fe2000000801c */
[----:B------:R-:W-:Y:S01]  /*8300*/  FFMA.RM R28, R35, R27, R28 ;  /* 0x0000001b231c7223 */ /* 0x000fe2000000401c */
[C---:B------:R-:W-:Y:S02]  /*8310*/  ISETP.NE.AND P3, PT, R6.reuse, RZ, PT ;  /* 0x000000ff0600720c */ /* 0x040fe40003f65270 */
[----:B------:R-:W-:Y:S02]  /*8320*/  LOP3.LUT R5, R5, 0x7fffff, RZ, 0xc0, !PT ;  /* 0x007fffff05057812 */ /* 0x000fe400078ec0ff */
[----:B------:R-:W-:Y:S02]  /*8330*/  ISETP.NE.AND P1, PT, R6, RZ, PT ;  /* 0x000000ff0600720c */ /* 0x000fe40003f25270 */
[----:B------:R-:W-:-:S02]  /*8340*/  LOP3.LUT R5, R5, 0x800000, RZ, 0xfc, !PT ;  /* 0x0080000005057812 */ /* 0x000fc400078efcff */
[----:B------:R-:W-:Y:S02]  /*8350*/  IADD3 R6, PT, PT, -R6, RZ, RZ ;  /* 0x000000ff06067210 */ /* 0x000fe40007ffe1ff */
[----:B------:R-:W-:Y:S02]  /*8360*/  SHF.L.U32 R26, R5, R26, RZ ;  /* 0x0000001a051a7219 */ /* 0x000fe400000006ff */
[----:B------:R-:W-:Y:S02]  /*8370*/  FSETP.NEU.FTZ.AND P0, PT, R25, R28, PT ;  /* 0x0000001c1900720b */ /* 0x000fe40003f1d000 */
[----:B------:R-:W-:Y:S02]  /*8380*/  SEL R6, R6, RZ, P3 ;  /* 0x000000ff06067207 */ /* 0x000fe40001800000 */
[----:B------:R-:W-:Y:S02]  /*8390*/  ISETP.NE.AND P1, PT, R26, RZ, P1 ;  /* 0x000000ff1a00720c */ /* 0x000fe40000f25270 */
[----:B------:R-:W-:-:S02]  /*83a0*/  SHF.R.U32.HI R26, RZ, R6, R5 ;  /* 0x00000006ff1a7219 */ /* 0x000fc40000011605 */
[----:B------:R-:W-:Y:S02]  /*83b0*/  PLOP3.LUT P0, PT, P0, P1, PT, 0xf8, 0x8f ;  /* 0x00000000008f781c */ /* 0x000fe40000703f70 */
[----:B------:R-:W-:Y:S02]  /*83c0*/  SHF.R.U32.HI R6, RZ, 0x1, R26 ;  /* 0x00000001ff067819 */ /* 0x000fe4000001161a */
[----:B------:R-:W-:-:S04]  /*83d0*/  SEL R5, RZ, 0x1, !P0 ;  /* 0x00000001ff057807 */ /* 0x000fc80004000000 */
[----:B------:R-:W-:-:S04]  /*83e0*/  LOP3.LUT R5, R5, 0x1, R6, 0xf8, !PT ;  /* 0x0000000105057812 */ /* 0x000fc800078ef806 */
[----:B------:R-:W-:-:S04]  /*83f0*/  LOP3.LUT R5, R5, R26, RZ, 0xc0, !PT ;  /* 0x0000001a05057212 */ /* 0x000fc800078ec0ff */
[----:B------:R-:W-:-:S04]  /*8400*/  IADD3 R5, PT, PT, R6, R5, RZ ;  /* 0x0000000506057210 */ /* 0x000fc80007ffe0ff */
[----:B------:R-:W-:Y:S01]  /*8410*/  LOP3.LUT R4, R5, R4, RZ, 0xfc, !PT ;  /* 0x0000000405047212 */ /* 0x000fe200078efcff */
[----:B------:R-:W-:Y:S06]  /*8420*/  BRA `(.L_x_188) ;  /* 0x0000000000107947 */ /* 0x000fec0003800000 */
.L_x_187:
[----:B------:R-:W-:-:S04]  /*8430*/  LOP3.LUT R4, R4, 0x80000000, RZ, 0xc0, !PT ;  /* 0x8000000004047812 */ /* 0x000fc800078ec0ff */
[----:B------:R-:W-:Y:S01]  /*8440*/  LOP3.LUT R4, R4, 0x7f800000, RZ, 0xfc, !PT ;  /* 0x7f80000004047812 */ /* 0x000fe200078efcff */
[----:B------:R-:W-:Y:S06]  /*8450*/  BRA `(.L_x_188) ;  /* 0x0000000000047947 */ /* 0x000fec0003800000 */
.L_x_186:
[----:B------:R-:W-:-:S07]  /*8460*/  LEA R4, R5, R4, 0x17 ;  /* 0x0000000405047211 */ /* 0x000fce00078eb8ff */
.L_x_188:
[----:B------:R-:W-:Y:S05]  /*8470*/  BSYNC.RECONVERGENT B3 ;  /* 0x0000000000037941 */ /* 0x000fea0003800200 */
.L_x_185:
[----:B------:R-:W-:Y:S05]  /*8480*/  BRA `(.L_x_189) ;  /* 0x0000000000207947 */ /* 0x000fea0003800000 */
.L_x_184:
[----:B------:R-:W-:-:S04]  /*8490*/  LOP3.LUT R4, R28, 0x80000000, R4, 0x48, !PT ;  /* 0x800000001c047812 */ /* 0x000fc800078e4804 */
[----:B------:R-:W-:Y:S01]  /*84a0*/  LOP3.LUT R4, R4, 0x7f800000, RZ, 0xfc, !PT ;  /* 0x7f80000004047812 */ /* 0x000fe200078efcff */
[----:B------:R-:W-:Y:S06]  /*84b0*/  BRA `(.L_x_189) ;  /* 0x0000000000147947 */ /* 0x000fec0003800000 */
.L_x_183:
[----:B------:R-:W-:Y:S01]  /*84c0*/  LOP3.LUT R4, R28, 0x80000000, R4, 0x48, !PT ;  /* 0x800000001c047812 */ /* 0x000fe200078e4804 */
[----:B------:R-:W-:Y:S06]  /*84d0*/  BRA `(.L_x_189) ;  /* 0x00000000000c7947 */ /* 0x000fec0003800000 */
.L_x_182:
[----:B------:R-:W0:Y:S01]  /*84e0*/  MUFU.RSQ R4, -QNAN ;  /* 0xffc0000000047908 */ /* 0x000e220000001400 */
[----:B------:R-:W-:Y:S05]  /*84f0*/  BRA `(.L_x_189) ;  /* 0x0000000000047947 */ /* 0x000fea0003800000 */
.L_x_181:
[----:B------:R-:W-:-:S07]  /*8500*/  FADD.FTZ R4, R4, R32 ;  /* 0x0000002004047221 */ /* 0x000fce0000010000 */
.L_x_189:
[----:B------:R-:W-:Y:S05]  /*8510*/  BSYNC.RECONVERGENT B2 ;  /* 0x0000000000027941 */ /* 0x000fea0003800200 */
.L_x_179:
[----:B------:R-:W-:Y:S01]  /*8520*/  HFMA2 R27, -RZ, RZ, 0, 0 ;  /* 0x00000000ff1b7431 */ /* 0x000fe200000001ff */
[----:B------:R-:W-:-:S04]  /*8530*/  MOV R26, R18 ;  /* 0x00000012001a7202 */ /* 0x000fc80000000f00 */
[----:B0-----:R-:W-:Y:S05]  /*8540*/  RET.REL.NODEC R26 `(raymarch) ;  /* 0xffffff781aac7950 */ /* 0x001fea0003c3ffff */
.L_x_190:
        /* <DEDUP_REMOVED lines=11> */
.L_x_249:


//--------------------- .text.generate_rays       --------------------------
	.section	.text.generate_rays,"ax",@progbits
	.align	128
        .global         generate_rays
        .type           generate_rays,@function
        .size           generate_rays,(.L_x_252 - generate_rays)
        .other          generate_rays,@"STO_CUDA_ENTRY STV_DEFAULT"
generate_rays:
.text.generate_rays:
        /* <DEDUP_REMOVED lines=13> */
[----:B------:R-:W-:Y:S01]  /*00d0*/  I2FP.F32.S32 R15, UR6 ;  /* 0x00000006000f7c45 */ /* 0x000fe20008201400 */
[----:B------:R-:W-:Y:S01]  /*00e0*/  BSSY.RECONVERGENT B0, `(.L_x_191) ;  /* 0x000000e000007945 */ /* 0x000fe20003800200 */
[----:B------:R-:W-:Y:S01]  /*00f0*/  I2FP.F32.S32 R25, R3 ;  /* 0x0000000300197245 */ /* 0x000fe20000201400 */
[----:B------:R-:W-:Y:S01]  /*0100*/  IMAD R6, R0, UR6, R3 ;  /* 0x0000000600067c24 */ /* 0x000fe2000f8e0203 */
[----:B------:R-:W0:Y:S03]  /*0110*/  MUFU.RCP R2, R15 ;  /* 0x0000000f00027308 */ /* 0x000e260000001000 */
[----:B------:R-:W-:-:S05]  /*0120*/  FADD R25, R25, 0.5 ;  /* 0x3f00000019197421 */ /* 0x000fca0000000000 */
        /* <DEDUP_REMOVED lines=8> */
[----:B------:R-:W-:Y:S05]  /*01b0*/  CALL.REL.NOINC `($__internal_5_$__cuda_sm3x_div_rn_noftz_f32_slowpath) ;  /* 0x0000002400607944 */ /* 0x000fea0003c00000 */
.L_x_192:
[----:B------:R-:W-:Y:S05]  /*01c0*/  BSYNC.RECONVERGENT B0 ;  /* 0x0000000000007941 */ /* 0x000fea0003800200 */
.L_x_191:
[----:B------:R-:W0:Y:S01]  /*01d0*/  LDCU UR4, c[0x0][0x384] ;  /* 0x00007080ff0477ac */ /* 0x000e220008000800 */
[----:B------:R-:W-:Y:S01]  /*01e0*/  I2FP.F32.U32 R25, R0 ;  /* 0x0000000000197245 */ /* 0x000fe20000201000 */
[----:B------:R-:W1:Y:S01]  /*01f0*/  LDC R9, c[0x0][0x390] ;  /* 0x0000e400ff097b82 */ /* 0x000e620000000800 */
[----:B------:R-:W-:Y:S01]  /*0200*/  BSSY.RECONVERGENT B0, `(.L_x_193) ;  /* 0x0000012000007945 */ /* 0x000fe20003800200 */
[----:B------:R-:W2:Y:S02]  /*0210*/  LDCU.64 UR6, c[0x0][0x358] ;  /* 0x00006b00ff0677ac */ /* 0x000ea40008000a00 */
[----:B------:R-:W-:-:S04]  /*0220*/  FADD R25, R25, 0.5 ;  /* 0x3f00000019197421 */ /* 0x000fc80000000000 */
[----:B------:R-:W1:Y:S01]  /*0230*/  LDC.64 R2, c[0x0][0x388] ;  /* 0x0000e200ff027b82 */ /* 0x000e620000000a00 */
[----:B0-----:R-:W-:-:S04]  /*0240*/  I2FP.F32.U32 R15, UR4 ;  /* 0x00000004000f7c45 */ /* 0x001fc80008201000 */
[----:B------:R-:W0:Y:S08]  /*0250*/  MUFU.RCP R4, R15 ;  /* 0x0000000f00047308 */ /* 0x000e300000001000 */
[----:B------:R-:W3:Y:S01]  /*0260*/  FCHK P0, R25, R15 ;  /* 0x0000000f19007302 */ /* 0x000ee20000000000 */
[----:B-1----:R-:W-:-:S04]  /*0270*/  IMAD.WIDE R2, R9, 0x80, R2 ;  /* 0x0000008009027825 */ /* 0x002fc800078e0202 */
[----:B0-----:R-:W-:-:S04]  /*0280*/  FFMA R5, -R15, R4, 1 ;  /* 0x3f8000000f057423 */ /* 0x001fc80000000104 */
[----:B------:R-:W-:Y:S01]  /*0290*/  FFMA R4, R4, R5, R4 ;  /* 0x0000000504047223 */ /* 0x000fe20000000004 */
[----:B------:R-:W-:-:S03]  /*02a0*/  IMAD.MOV.U32 R5, RZ, RZ, 0x40000000 ;  /* 0x40000000ff057424 */ /* 0x000fc600078e00ff */
[----:B------:R-:W-:Y:S01]  /*02b0*/  FFMA R7, R25, R4, RZ ;  /* 0x0000000419077223 */ /* 0x000fe200000000ff */
[----:B------:R-:W-:-:S03]  /*02c0*/  FFMA R5, R22, R5, -1 ;  /* 0xbf80000016057423 */ /* 0x000fc60000000005 */
[----:B------:R-:W-:-:S04]  /*02d0*/  FFMA R0, -R15, R7, R25 ;  /* 0x000000070f007223 */ /* 0x000fc80000000119 */
[----:B------:R-:W-:Y:S01]  /*02e0*/  FFMA R22, R4, R0, R7 ;  /* 0x0000000004167223 */ /* 0x000fe20000000007 */
[----:B--23--:R-:W-:Y:S06]  /*02f0*/  @!P0 BRA `(.L_x_194) ;  /* 0x0000000000088947 */ /* 0x00cfec0003800000 */
[----:B------:R-:W-:-:S07]  /*0300*/  MOV R10, 0x320 ;  /* 0x00000320000a7802 */ /* 0x000fce0000000f00 */
[----:B------:R-:W-:Y:S05]  /*0310*/  CALL.REL.NOINC `($__internal_5_$__cuda_sm3x_div_rn_noftz_f32_slowpath) ;  /* 0x0000002400087944 */ /* 0x000fea0003c00000 */
.L_x_194:
[----:B------:R-:W-:Y:S05]  /*0320*/  BSYNC.RECONVERGENT B0 ;  /* 0x0000000000007941 */ /* 0x000fea0003800200 */
.L_x_193:
[----:B------:R-:W2:Y:S01]  /*0330*/  LDG.E.64 R8, desc[UR6][R2.64+0x38] ;  /* 0x0000380602087981 */ /* 0x000ea2000c1e1b00 */
[----:B------:R-:W-:Y:S01]  /*0340*/  FADD R22, R22, R22 ;  /* 0x0000001616167221 */ /* 0x000fe20000000000 */
[----:B------:R-:W-:Y:S03]  /*0350*/  BSSY.RECONVERGENT B0, `(.L_x_195) ;  /* 0x0000013000007945 */ /* 0x000fe60003800200 */
[----:B------:R-:W-:-:S04]  /*0360*/  FADD R0, -R22, 1 ;  /* 0x3f80000016007421 */ /* 0x000fc80000000100 */
[----:B--2---:R-:W-:Y:S01]  /*0370*/  FMUL.D2 R0, R0, R9 ;  /* 0x0000000900007220 */ /* 0x004fe20000300000 */
[----:B------:R-:W-:-:S03]  /*0380*/  FMUL.D2 R25, R5, R8 ;  /* 0x0000000805197220 */ /* 0x000fc60000300000 */
[----:B------:R-:W-:-:S04]  /*0390*/  FMUL R4, R0, R0 ;  /* 0x0000000000047220 */ /* 0x000fc80000400000 */
[----:B------:R-:W-:-:S04]  /*03a0*/  FFMA R4, R25, R25, R4 ;  /* 0x0000001919047223 */ /* 0x000fc80000000004 */
[----:B------:R-:W-:-:S04]  /*03b0*/  FADD R8, R4, 1 ;  /* 0x3f80000004087421 */ /* 0x000fc80000000000 */
[----:B------:R-:W-:Y:S01]  /*03c0*/  VIADD R4, R8, 0xf3000000 ;  /* 0xf300000008047836 */ /* 0x000fe20000000000 */
[----:B------:R0:W1:Y:S04]  /*03d0*/  MUFU.RSQ R5, R8 ;  /* 0x0000000800057308 */ /* 0x0000680000001400 */
[----:B------:R-:W-:-:S13]  /*03e0*/  ISETP.GT.U32.AND P0, PT, R4, 0x727fffff, PT ;  /* 0x727fffff0400780c */ /* 0x000fda0003f04070 */
[----:B01----:R-:W-:Y:S05]  /*03f0*/  @!P0 BRA `(.L_x_196) ;  /* 0x0000000000108947 */ /* 0x003fea0003800000 */
[----:B------:R-:W-:Y:S01]  /*0400*/  IMAD.MOV.U32 R4, RZ, RZ, R8 ;  /* 0x000000ffff047224 */ /* 0x000fe200078e0008 */
[----:B------:R-:W-:-:S07]  /*0410*/  MOV R10, 0x430 ;  /* 0x00000430000a7802 */ /* 0x000fce0000000f00 */
[----:B------:R-:W-:Y:S05]  /*0420*/  CALL.REL.NOINC `($__internal_4_$__cuda_sm20_sqrt_rn_f32_slowpath) ;  /* 0x00000020006c7944 */ /* 0x000fea0003c00000 */
[----:B------:R-:W-:Y:S05]  /*0430*/  BRA `(.L_x_197) ;  /* 0x0000000000107947 */ /* 0x000fea0003800000 */
.L_x_196:
[----:B------:R-:W-:Y:S01]  /*0440*/  FMUL.FTZ R15, R8, R5 ;  /* 0x00000005080f7220 */ /* 0x000fe20000410000 */
[----:B------:R-:W-:-:S03]  /*0450*/  FMUL.FTZ R5, R5, 0.5 ;  /* 0x3f00000005057820 */ /* 0x000fc60000410000 */
[----:B------:R-:W-:-:S04]  /*0460*/  FFMA R4, -R15, R15, R8 ;  /* 0x0000000f0f047223 */ /* 0x000fc80000000108 */
[----:B------:R-:W-:-:S07]  /*0470*/  FFMA R15, R4, R5, R15 ;  /* 0x00000005040f7223 */ /* 0x000fce000000000f */
.L_x_197:
[----:B------:R-:W-:Y:S05]  /*0480*/  BSYNC.RECONVERGENT B0 ;  /* 0x0000000000007941 */ /* 0x000fea0003800200 */
.L_x_195:
[----:B------:R-:W-:Y:S01]  /*0490*/  FSETP.GT.AND P0, PT, R15, RZ, PT ;  /* 0x000000ff0f00720b */ /* 0x000fe20003f04000 */
[----:B------:R-:W-:Y:S01]  /*04a0*/  BSSY.RECONVERGENT B0, `(.L_x_198) ;  /* 0x000002d000007945 */ /* 0x000fe20003800200 */
[----:B------:R-:W-:Y:S01]  /*04b0*/  CS2R R4, SRZ ;  /* 0x0000000000047805 */ /* 0x000fe2000001ff00 */
[----:B------:R-:W-:-:S10]  /*04c0*/  IMAD.MOV.U32 R22, RZ, RZ, RZ ;  /* 0x000000ffff167224 */ /* 0x000fd400078e00ff */
        /* <DEDUP_REMOVED lines=10> */
[----:B------:R-:W-:-:S07]  /*0570*/  MOV R10, 0x590 ;  /* 0x00000590000a7802 */ /* 0x000fce0000000f00 */
[----:B------:R-:W-:Y:S05]  /*0580*/  CALL.REL.NOINC `($__internal_5_$__cuda_sm3x_div_rn_noftz_f32_slowpath) ;  /* 0x00000020006c7944 */ /* 0x000fea0003c00000 */
[----:B------:R-:W-:-:S07]  /*0590*/  IMAD.MOV.U32 R4, RZ, RZ, R22 ;  /* 0x000000ffff047224 */ /* 0x000fce00078e0016 */
.L_x_201:
[----:B------:R-:W-:Y:S05]  /*05a0*/  BSYNC.RECONVERGENT B1 ;  /* 0x0000000000017941 */ /* 0x000fea0003800200 */
.L_x_200:
        /* <DEDUP_REMOVED lines=9> */
[----:B------:R-:W-:Y:S01]  /*0640*/  IMAD.MOV.U32 R25, RZ, RZ, R0 ;  /* 0x000000ffff197224 */ /* 0x000fe200078e0000 */
[----:B------:R-:W-:-:S07]  /*0650*/  MOV R10, 0x670 ;  /* 0x00000670000a7802 */ /* 0x000fce0000000f00 */
[----:B------:R-:W-:Y:S05]  /*0660*/  CALL.REL.NOINC `($__internal_5_$__cuda_sm3x_div_rn_noftz_f32_slowpath) ;  /* 0x0000002000347944 */ /* 0x000fea0003c00000 */
[----:B------:R-:W-:-:S07]  /*0670*/  IMAD.MOV.U32 R5, RZ, RZ, R22 ;  /* 0x000000ffff057224 */ /* 0x000fce00078e0016 */
.L_x_203:
[----:B------:R-:W-:Y:S05]  /*0680*/  BSYNC.RECONVERGENT B1 ;  /* 0x0000000000017941 */ /* 0x000fea0003800200 */
.L_x_202:
[----:B------:R-:W-:Y:S01]  /*0690*/  VIADD R0, R15, 0x1800000 ;  /* 0x018000000f007836 */ /* 0x000fe20000000000 */
[----:B------:R-:W-:Y:S04]  /*06a0*/  BSSY.RECONVERGENT B1, `(.L_x_199) ;  /* 0x000000c000017945 */ /* 0x000fe80003800200 */
[----:B------:R-:W-:-:S04]  /*06b0*/  LOP3.LUT R0, R0, 0x7f800000, RZ, 0xc0, !PT ;  /* 0x7f80000000007812 */ /* 0x000fc800078ec0ff */
[----:B------:R-:W-:-:S13]  /*06c0*/  ISETP.GT.U32.AND P0, PT, R0, 0x1ffffff, PT ;  /* 0x01ffffff0000780c */ /* 0x000fda0003f04070 */
[----:B------:R-:W-:Y:S05]  /*06d0*/  @P0 BRA `(.L_x_204) ;  /* 0x0000000000100947 */ /* 0x000fea0003800000 */
[----:B------:R-:W-:-:S07]  /*06e0*/  MOV R8, 0x700 ;  /* 0x0000070000087802 */ /* 0x000fce0000000f00 */
[----:B------:R-:W-:Y:S05]  /*06f0*/  CALL.REL.NOINC `($__internal_3_$__cuda_sm20_rcp_rn_f32_slowpath) ;  /* 0x0000001800e87944 */ /* 0x000fea0003c00000 */
[----:B------:R-:W-:Y:S01]  /*0700*/  IMAD.MOV.U32 R22, RZ, RZ, R7 ;  /* 0x000000ffff167224 */ /* 0x000fe200078e0007 */
[----:B------:R-:W-:Y:S06]  /*0710*/  BRA `(.L_x_205) ;  /* 0x0000000000107947 */ /* 0x000fec0003800000 */
.L_x_204:
[----:B------:R-:W0:Y:S02]  /*0720*/  MUFU.RCP R7, R15 ;  /* 0x0000000f00077308 */ /* 0x000e240000001000 */
[----:B0-----:R-:W-:-:S04]  /*0730*/  FFMA R0, R7, R15, -1 ;  /* 0xbf80000007007423 */ /* 0x001fc8000000000f */
[----:B------:R-:W-:-:S04]  /*0740*/  FADD.FTZ R0, -R0, -RZ ;  /* 0x800000ff00007221 */ /* 0x000fc80000010100 */
[----:B------:R-:W-:-:S07]  /*0750*/  FFMA R22, R7, R0, R7 ;  /* 0x0000000007167223 */ /* 0x000fce0000000007 */
.L_x_205:
[----:B------:R-:W-:Y:S05]  /*0760*/  BSYNC.RECONVERGENT B1 ;  /* 0x0000000000017941 */ /* 0x000fea0003800200 */
.L_x_199:
[----:B------:R-:W-:Y:S05]  /*0770*/  BSYNC.RECONVERGENT B0 ;  /* 0x0000000000007941 */ /* 0x000fea0003800200 */
.L_x_198:
[----:B------:R-:W2:Y:S04]  /*0780*/  LDG.E R13, desc[UR6][R2.64+0x30] ;  /* 0x00003006020d7981 */ /* 0x000ea8000c1e1900 */
[----:B------:R-:W3:Y:S04]  /*0790*/  LDG.E R0, desc[UR6][R2.64+0x18] ;  /* 0x0000180602007981 */ /* 0x000ee8000c1e1900 */
[----:B------:R-:W4:Y:S04]  /*07a0*/  LDG.E R8, desc[UR6][R2.64+0x1c] ;  /* 0x00001c0602087981 */ /* 0x000f28000c1e1900 */
[----:B------:R-:W5:Y:S04]  /*07b0*/  LDG.E R10, desc[UR6][R2.64+0x20] ;  /* 0x00002006020a7981 */ /* 0x000f68000c1e1900 */
[----:B------:R-:W5:Y:S04]  /*07c0*/  LDG.E R7, desc[UR6][R2.64+0xc] ;  /* 0x00000c0602077981 */ /* 0x000f68000c1e1900 */
[----:B------:R-:W5:Y:S04]  /*07d0*/  LDG.E R9, desc[UR6][R2.64+0x10] ;  /* 0x0000100602097981 */ /* 0x000f68000c1e1900 */
[----:B------:R-:W5:Y:S04]  /*07e0*/  LDG.E R11, desc[UR6][R2.64+0x14] ;  /* 0x00001406020b7981 */ /* 0x000f68000c1e1900 */
[----:B------:R-:W5:Y:S04]  /*07f0*/  LDG.E R12, desc[UR6][R2.64+0x24] ;  /* 0x00002406020c7981 */ /* 0x000f68000c1e1900 */
[----:B------:R-:W5:Y:S04]  /*0800*/  LDG.E R14, desc[UR6][R2.64+0x28] ;  /* 0x00002806020e7981 */ /* 0x000f68000c1e1900 */
[----:B------:R-:W5:Y:S01]  /*0810*/  LDG.E R16, desc[UR6][R2.64+0x2c] ;  /* 0x00002c0602107981 */ /* 0x000f62000c1e1900 */
[----:B--2---:R-:W-:Y:S01]  /*0820*/  FSETP.GT.AND P0, PT, R13, RZ, PT ;  /* 0x000000ff0d00720b */ /* 0x004fe20003f04000 */
[-C--:B---3--:R-:W-:Y:S01]  /*0830*/  FMUL R0, R0, R5.reuse ;  /* 0x0000000500007220 */ /* 0x088fe20000400000 */
[-C--:B----4-:R-:W-:Y:S01]  /*0840*/  FMUL R8, R8, R5.reuse ;  /* 0x0000000508087220 */ /* 0x090fe20000400000 */
[----:B-----5:R-:W-:-:S02]  /*0850*/  FMUL R10, R10, R5 ;  /* 0x000000050a0a7220 */ /* 0x020fc40000400000 */
[-C--:B------:R-:W-:Y:S01]  /*0860*/  FFMA R7, R7, R4.reuse, R0 ;  /* 0x0000000407077223 */ /* 0x080fe20000000000 */
[-C--:B------:R-:W-:Y:S01]  /*0870*/  FFMA R9, R9, R4.reuse, R8 ;  /* 0x0000000409097223 */ /* 0x080fe20000000008 */
[----:B------:R-:W-:Y:S02]  /*0880*/  FFMA R11, R11, R4, R10 ;  /* 0x000000040b0b7223 */ /* 0x000fe4000000000a */
[-C--:B------:R-:W-:Y:S01]  /*0890*/  FFMA R5, R12, R22.reuse, R7 ;  /* 0x000000160c057223 */ /* 0x080fe20000000007 */
[-C--:B------:R-:W-:Y:S01]  /*08a0*/  FFMA R4, R14, R22.reuse, R9 ;  /* 0x000000160e047223 */ /* 0x080fe20000000009 */
[----:B------:R-:W-:Y:S02]  /*08b0*/  FFMA R22, R16, R22, R11 ;  /* 0x0000001610167223 */ /* 0x000fe4000000000b */
[----:B------:R-:W-:Y:S05]  /*08c0*/  @!P0 BRA `(.L_x_206) ;  /* 0x0000001800048947 */ /* 0x000fea0003800000 */
[----:B------:R-:W2:Y:S01]  /*08d0*/  LDG.E R0, desc[UR6][R2.64+0x7c] ;  /* 0x00007c0602007981 */ /* 0x000ea2000c1e1900 */
[----:B------:R-:W0:Y:S02]  /*08e0*/  LDCU.64 UR4, c[0x0][0x380] ;  /* 0x00007000ff0477ac */ /* 0x000e240008000a00 */
[----:B0-----:R-:W-:-:S06]  /*08f0*/  UIMAD UR4, UR4, UR5, URZ ;  /* 0x00000005040472a4 */ /* 0x001fcc000f8e02ff */
[----:B--2---:R-:W-:Y:S01]  /*0900*/  ISETP.GE.U32.AND P0, PT, R0, UR4, PT ;  /* 0x0000000400007c0c */ /* 0x004fe2000bf06070 */
[----:B------:R-:W-:-:S12]  /*0910*/  IMAD.MOV.U32 R0, RZ, RZ, R13 ;  /* 0x000000ffff007224 */ /* 0x000fd800078e000d */
[----:B------:R-:W-:Y:S05]  /*0920*/  @P0 BRA `(.L_x_207) ;  /* 0x0000000c00b00947 */ /* 0x000fea0003800000 */
[----:B------:R-:W2:Y:S01]  /*0930*/  LDG.E.64 R8, desc[UR6][R2.64+0x40] ;  /* 0x0000400602087981 */ /* 0x000ea2000c1e1b00 */
[----:B------:R-:W-:Y:S02]  /*0940*/  HFMA2 R10, -RZ, RZ, -48.09375, -0.11663818359375 ;  /* 0xd203af77ff0a7431 */ /* 0x000fe400000001ff */
[----:B------:R-:W-:Y:S01]  /*0950*/  IMAD.MOV.U32 R11, RZ, RZ, -0x975f8c ;  /* 0xff68a074ff0b7424 */ /* 0x000fe200078e00ff */
[----:B------:R-:W-:Y:S01]  /*0960*/  ISETP.NE.AND P0, PT, R6, RZ, PT ;  /* 0x000000ff0600720c */ /* 0x000fe20003f05270 */
[----:B------:R-:W-:Y:S01]  /*0970*/  IMAD.MOV.U32 R12, RZ, RZ, -0x12697946 ;  /* 0xed9686baff0c7424 */ /* 0x000fe200078e00ff */
[----:B------:R-:W-:Y:S01]  /*0980*/  BSSY.RECONVERGENT B0, `(.L_x_208) ;  /* 0x00000d9000007945 */ /* 0x000fe20003800200 */
[----:B------:R-:W-:Y:S02]  /*0990*/  IMAD.MOV.U32 R13, RZ, RZ, -0x75bd8fc ;  /* 0xf8a42704ff0d7424 */ /* 0x000fe400078e00ff */
[----:B------:R-:W-:Y:S02]  /*09a0*/  IMAD.MOV.U32 R14, RZ, RZ, -0x23270784 ;  /* 0xdcd8f87cff0e7424 */ /* 0x000fe400078e00ff */
[----:B------:R-:W-:-:S02]  /*09b0*/  IMAD.MOV.U32 R15, RZ, RZ, -0x79aed88 ;  /* 0xf8651278ff0f7424 */ /* 0x000fc400078e00ff */
[----:B--2---:R-:W-:-:S05]  /*09c0*/  IMAD.WIDE R8, R6, 0x30, R8 ;  /* 0x0000003006087825 */ /* 0x004fca00078e0208 */
[----:B------:R0:W-:Y:S04]  /*09d0*/  ST.E.64 desc[UR6][R8.64], R10 ;  /* 0x0000000a08007985 */ /* 0x0001e8000c101b06 */
[----:B------:R0:W-:Y:S04]  /*09e0*/  ST.E.64 desc[UR6][R8.64+0x8], R12 ;  /* 0x0000080c08007985 */ /* 0x0001e8000c101b06 */
[----:B------:R0:W-:Y:S01]  /*09f0*/  ST.E.64 desc[UR6][R8.64+0x10], R14 ;  /* 0x0000100e08007985 */ /* 0x0001e2000c101b06 */
[----:B------:R-:W-:Y:S05]  /*0a00*/  @!P0 BRA `(.L_x_209) ;  /* 0x0000000c00408947 */ /* 0x000fea0003800000 */
[--C-:B------:R-:W-:Y:S01]  /*0a10*/  SHF.R.S32.HI R0, RZ, 0x1f, R6.reuse ;  /* 0x0000001fff007819 */ /* 0x100fe20000011406 */
[----:B------:R-:W-:Y:S02]  /*0a20*/  IMAD.MOV.U32 R7, RZ, RZ, R6 ;  /* 0x000000ffff077224 */ /* 0x000fe400078e0006 */
[----:B------:R-:W-:-:S07]  /*0a30*/  IMAD.MOV.U32 R16, RZ, RZ, RZ ;  /* 0x000000ffff107224 */ /* 0x000fce00078e00ff */
.L_x_215:
[----:B------:R-:W-:Y:S01]  /*0a40*/  LOP3.LUT R17, R7, 0x3, RZ, 0xc0, !PT ;  /* 0x0000000307117812 */ /* 0x000fe200078ec0ff */
[----:B------:R-:W-:Y:S03]  /*0a50*/  BSSY.RECONVERGENT B1, `(.L_x_210) ;  /* 0x00000c5000017945 */ /* 0x000fe60003800200 */
[----:B------:R-:W-:-:S04]  /*0a60*/  ISETP.NE.U32.AND P0, PT, R17, RZ, PT ;  /* 0x000000ff1100720c */ /* 0x000fc80003f05070 */
[----:B------:R-:W-:-:S13]  /*0a70*/  ISETP.NE.AND.EX P0, PT, RZ, RZ, PT, P0 ;  /* 0x000000ffff00720c */ /* 0x000fda0003f05300 */
[----:B-1----:R-:W-:Y:S05]  /*0a80*/  @!P0 BRA `(.L_x_211) ;  /* 0x0000000c00048947 */ /* 0x002fea0003800000 */
[----:B------:R-:W1:Y:S01]  /*0a90*/  LDC.64 R2, c[0x4][0x8] ;  /* 0x01000200ff027b82 */ /* 0x000e620000000a00 */
[----:B------:R-:W-:Y:S02]  /*0aa0*/  IMAD.MOV.U32 R18, RZ, RZ, RZ ;  /* 0x000000ffff127224 */ /* 0x000fe400078e00ff */
[----:B-1----:R-:W-:-:S07]  /*0ab0*/  IMAD.WIDE.U32 R2, R16, 0xc80, R2 ;  /* 0x00000c8010027825 */ /* 0x002fce00078e0002 */
.L_x_214:
[----:B-1----:R-:W-:Y:S01]  /*0ac0*/  IMAD.MOV.U32 R19, RZ, RZ, RZ ;  /* 0x000000ffff137224 */ /* 0x002fe200078e00ff */
[----:B------:R-:W-:Y:S02]  /*0ad0*/  MOV R21, RZ ;  /* 0x000000ff00157202 */ /* 0x000fe40000000f00 */
[----:B0-----:R-:W-:Y:S02]  /*0ae0*/  CS2R R10, SRZ ;  /* 0x00000000000a7805 */ /* 0x001fe4000001ff00 */
[----:B------:R-:W-:-:S07]  /*0af0*/  CS2R R12, SRZ ;  /* 0x00000000000c7805 */ /* 0x000fce000001ff00 */
.L_x_213:
[----:B------:R-:W-:-:S05]  /*0b00*/  IMAD.WIDE.U32 R14, R21, 0x4, R8 ;  /* 0x00000004150e7825 */ /* 0x000fca00078e0008 */
[----:B------:R0:W5:Y:S01]  /*0b10*/  LD.E R20, desc[UR6][R14.64+0x4] ;  /* 0x000004060e147980 */ /* 0x000162000c101900 */
[----:B------:R-:W-:Y:S02]  /*0b20*/  IMAD.SHL.U32 R23, R21, 0x20, RZ ;  /* 0x0000002015177824 */ /* 0x000fe400078e00ff */
[----:B------:R-:W-:-:S07]  /*0b30*/  IMAD.MOV.U32 R24, RZ, RZ, RZ ;  /* 0x000000ffff187224 */ /* 0x000fce00078e00ff */
.L_x_212:
[----:B-----5:R-:W-:Y:S01]  /*0b40*/  SHF.R.U32.HI R27, RZ, R24, R20 ;  /* 0x00000018ff1b7219 */ /* 0x020fe20000011614 */
[----:B0-----:R-:W-:-:S03]  /*0b50*/  IMAD.IADD R14, R23, 0x1, R24 ;  /* 0x00000001170e7824 */ /* 0x001fc600078e0218 */
[----:B------:R-:W-:-:S04]  /*0b60*/  LOP3.LUT R15, R27, 0x1, RZ, 0xc0, !PT ;  /* 0x000000011b0f7812 */ /* 0x000fc800078ec0ff */
[----:B------:R-:W-:Y:S01]  /*0b70*/  ISETP.NE.U32.AND P0, PT, R15, 0x1, PT ;  /* 0x000000010f00780c */ /* 0x000fe20003f05070 */
[----:B------:R-:W-:-:S04]  /*0b80*/  IMAD R15, R14, 0x5, RZ ;  /* 0x000000050e0f7824 */ /* 0x000fc800078e02ff */
[----:B------:R-:W-:-:S08]  /*0b90*/  IMAD.WIDE.U32 R14, R15, 0x4, R2 ;  /* 0x000000040f0e7825 */ /* 0x000fd000078e0002 */
[----:B------:R-:W2:Y:S04]  /*0ba0*/  @!P0 LDG.E R26, desc[UR6][R14.64] ;  /* 0x000000060e1a8981 */ /* 0x000ea8000c1e1900 */
[----:B------:R-:W3:Y:S01]  /*0bb0*/  @!P0 LDG.E R28, desc[UR6][R14.64+0x8] ;  /* 0x000008060e1c8981 */ /* 0x000ee2000c1e1900 */
[----:B------:R-:W-:-:S03]  /*0bc0*/  R2P PR, R27, 0x7e ;  /* 0x0000007e1b007804 */ /* 0x000fc60000000000 */
[----:B------:R-:W4:Y:S04]  /*0bd0*/  @!P0 LDG.E R25, desc[UR6][R14.64+0x4] ;  /* 0x000004060e198981 */ /* 0x000f28000c1e1900 */
[----:B------:R-:W4:Y:S06]  /*0be0*/  @!P0 LDG.E R29, desc[UR6][R14.64+0xc] ;  /* 0x00000c060e1d8981 */ /* 0x000f2c000c1e1900 */
[----:B------:R-:W4:Y:S04]  /*0bf0*/  @P2 LDG.E R30, desc[UR6][R14.64+0x38] ;  /* 0x000038060e1e2981 */ /* 0x000f28000c1e1900 */
[----:B------:R-:W4:Y:S01]  /*0c00*/  @P3 LDG.E R32, desc[UR6][R14.64+0x4c] ;  /* 0x00004c060e203981 */ /* 0x000f22000c1e1900 */
[----:B--2---:R-:W-:-:S03]  /*0c10*/  @!P0 LOP3.LUT R19, R19, R26, RZ, 0x3c, !PT ;  /* 0x0000001a13138212 */ /* 0x004fc600078e3cff */
[----:B------:R-:W2:Y:S01]  /*0c20*/  @!P0 LDG.E R26, desc[UR6][R14.64+0x10] ;  /* 0x000010060e1a8981 */ /* 0x000ea2000c1e1900 */
[----:B---3--:R-:W-:-:S03]  /*0c30*/  @!P0 LOP3.LUT R13, R13, R28, RZ, 0x3c, !PT ;  /* 0x0000001c0d0d8212 */ /* 0x008fc600078e3cff */
[----:B------:R-:W3:Y:S01]  /*0c40*/  @P1 LDG.E R28, desc[UR6][R14.64+0x24] ;  /* 0x000024060e1c1981 */ /* 0x000ee2000c1e1900 */
[----:B--2---:R-:W-:-:S03]  /*0c50*/  @!P0 LOP3.LUT R11, R11, R26, RZ, 0x3c, !PT ;  /* 0x0000001a0b0b8212 */ /* 0x004fc600078e3cff */
[----:B------:R-:W2:Y:S01]  /*0c60*/  @P1 LDG.E R26, desc[UR6][R14.64+0x14] ;  /* 0x000014060e1a1981 */ /* 0x000ea2000c1e1900 */
[----:B---3--:R-:W-:-:S03]  /*0c70*/  @P1 LOP3.LUT R11, R11, R28, RZ, 0x3c, !PT ;  /* 0x0000001c0b0b1212 */ /* 0x008fc600078e3cff */
[----:B------:R-:W3:Y:S01]  /*0c80*/  @P4 LDG.E R28, desc[UR6][R14.64+0x60] ;  /* 0x000060060e1c4981 */ /* 0x000ee2000c1e1900 */
[----:B----4-:R-:W-:Y:S02]  /*0c90*/  @P2 LOP3.LUT R11, R11, R30, RZ, 0x3c, !PT ;  /* 0x0000001e0b0b2212 */ /* 0x010fe400078e3cff */
[----:B------:R-:W-:Y:S01]  /*0ca0*/  @!P0 LOP3.LUT R12, R12, R25, RZ, 0x3c, !PT ;  /* 0x000000190c0c8212 */ /* 0x000fe200078e3cff */
[----:B------:R-:W4:Y:S01]  /*0cb0*/  @P5 LDG.E R30, desc[UR6][R14.64+0x74] ;  /* 0x000074060e1e5981 */ /* 0x000f22000c1e1900 */
[----:B------:R-:W-:Y:S02]  /*0cc0*/  @P3 LOP3.LUT R11, R11, R32, RZ, 0x3c, !PT ;  /* 0x000000200b0b3212 */ /* 0x000fe400078e3cff */
[----:B------:R-:W-:Y:S01]  /*0cd0*/  @!P0 LOP3.LUT R10, R10, R29, RZ, 0x3c, !PT ;  /* 0x0000001d0a0a8212 */ /* 0x000fe200078e3cff */
[----:B------:R-:W4:Y:S04]  /*0ce0*/  @P1 LDG.E R25, desc[UR6][R14.64+0x18] ;  /* 0x000018060e191981 */ /* 0x000f28000c1e1900 */
[----:B------:R-:W4:Y:S04]  /*0cf0*/  @P1 LDG.E R29, desc[UR6][R14.64+0x20] ;  /* 0x000020060e1d1981 */ /* 0x000f28000c1e1900 */
[----:B------:R-:W4:Y:S01]  /*0d00*/  @P6 LDG.E R32, desc[UR6][R14.64+0x88] ;  /* 0x000088060e206981 */ /* 0x000f22000c1e1900 */
[----:B--2---:R-:W-:-:S03]  /*0d10*/  @P1 LOP3.LUT R19, R19, R26, RZ, 0x3c, !PT ;  /* 0x0000001a13131212 */ /* 0x004fc600078e3cff */
[----:B------:R-:W2:Y:S01]  /*0d20*/  @P1 LDG.E R26, desc[UR6][R14.64+0x1c] ;  /* 0x00001c060e1a1981 */ /* 0x000ea2000c1e1900 */
[----:B---3--:R-:W-:-:S03]  /*0d30*/  @P4 LOP3.LUT R11, R11, R28, RZ, 0x3c, !PT ;  /* 0x0000001c0b0b4212 */ /* 0x008fc600078e3cff */
[----:B------:R-:W3:Y:S01]  /*0d40*/  @P2 LDG.E R28, desc[UR6][R14.64+0x28] ;  /* 0x000028060e1c2981 */ /* 0x000ee2000c1e1900 */
[----:B----4-:R-:W-:-:S03]  /*0d50*/  @P1 LOP3.LUT R12, R12, R25, RZ, 0x3c, !PT ;  /* 0x000000190c0c1212 */ /* 0x010fc600078e3cff */
[----:B------:R-:W4:Y:S01]  /*0d60*/  @P2 LDG.E R25, desc[UR6][R14.64+0x2c] ;  /* 0x00002c060e192981 */ /* 0x000f22000c1e1900 */
[----:B------:R-:W-:-:S03]  /*0d70*/  @P1 LOP3.LUT R10, R10, R29, RZ, 0x3c, !PT ;  /* 0x0000001d0a0a1212 */ /* 0x000fc600078e3cff */
        /* <DEDUP_REMOVED lines=29> */
[----:B------:R-:W-:Y:S02]  /*0f50*/  LOP3.LUT P0, RZ, R27, 0x80, RZ, 0xc0, !PT ;  /* 0x000000801bff7812 */ /* 0x000fe4000780c0ff */
[----:B----4-:R-:W-:Y:S02]  /*0f60*/  @P5 LOP3.LUT R12, R12, R25, RZ, 0x3c, !PT ;  /* 0x000000190c0c5212 */ /* 0x010fe400078e3cff */
        /* <DEDUP_REMOVED lines=15> */
[----:B------:R-:W-:-:S04]  /*1060*/  @P5 LOP3.LUT R11, R11, R30, RZ, 0x3c, !PT ;  /* 0x0000001e0b0b5212 */ /* 0x000fc800078e3cff */
[----:B------:R-:W-:Y:S02]  /*1070*/  @P6 LOP3.LUT R11, R11, R32, RZ, 0x3c, !PT ;  /* 0x000000200b0b6212 */ /* 0x000fe400078e3cff */
[----:B----4-:R-:W-:Y:S02]  /*1080*/  @P0 LOP3.LUT R12, R12, R25, RZ, 0x3c, !PT ;  /* 0x000000190c0c0212 */ /* 0x010fe400078e3cff */
[----:B------:R-:W-:Y:S02]  /*1090*/  @P0 LOP3.LUT R10, R10, R29, RZ, 0x3c, !PT ;  /* 0x0000001d0a0a0212 */ /* 0x000fe400078e3cff */
[----:B--2---:R-:W-:Y:S02]  /*10a0*/  @P0 LOP3.LUT R13, R13, R26, RZ, 0x3c, !PT ;  /* 0x0000001a0d0d0212 */ /* 0x004fe400078e3cff */
[----:B---3--:R-:W-:Y:S02]  /*10b0*/  @P0 LOP3.LUT R11, R11, R28, RZ, 0x3c, !PT ;  /* 0x0000001c0b0b0212 */ /* 0x008fe400078e3cff */
[----:B------:R-:W-:-:S13]  /*10c0*/  R2P PR, R27.B1, 0x7f ;  /* 0x0000007f1b007804 */ /* 0x000fda0000001000 */
[----:B------:R-:W2:Y:S04]  /*10d0*/  @P0 LDG.E R26, desc[UR6][R14.64+0xa0] ;  /* 0x0000a0060e1a0981 */ /* 0x000ea8000c1e1900 */
[----:B------:R-:W3:Y:S04]  /*10e0*/  @P0 LDG.E R25, desc[UR6][R14.64+0xa4] ;  /* 0x0000a4060e190981 */ /* 0x000ee8000c1e1900 */
        /* <DEDUP_REMOVED lines=17> */
[----:B------:R-:W-:Y:S02]  /*1200*/  @P0 LOP3.LUT R10, R10, R29, RZ, 0x3c, !PT ;  /* 0x0000001d0a0a0212 */ /* 0x000fe400078e3cff */
[----:B------:R-:W-:Y:S02]  /*1210*/  LOP3.LUT P0, RZ, R27, 0x8000, RZ, 0xc0, !PT ;  /* 0x000080001bff7812 */ /* 0x000fe4000780c0ff */
[----:B------:R-:W2:Y:S01]  /*1220*/  @P1 LDG.E R27, desc[UR6][R14.64+0xc0] ;  /* 0x0000c0060e1b1981 */ /* 0x000ea2000c1e1900 */
[----:B----4-:R-:W-:Y:S02]  /*1230*/  @P2 LOP3.LUT R19, R19, R28, RZ, 0x3c, !PT ;  /* 0x0000001c13132212 */ /* 0x010fe400078e3cff */
[----:B---3--:R-:W-:Y:S01]  /*1240*/  @P2 LOP3.LUT R12, R12, R25, RZ, 0x3c, !PT ;  /* 0x000000190c0c2212 */ /* 0x008fe200078e3cff */
[----:B------:R-:W3:Y:S04]  /*1250*/  @P3 LDG.E R28, desc[UR6][R14.64+0xdc] ;  /* 0x0000dc060e1c3981 */ /* 0x000ee8000c1e1900 */
[----:B------:R-:W4:Y:S01]  /*1260*/  @P2 LDG.E R25, desc[UR6][R14.64+0xd4] ;  /* 0x0000d4060e192981 */ /* 0x000f22000c1e1900 */
[----:B--2---:R-:W-:-:S03]  /*1270*/  @P1 LOP3.LUT R11, R11, R26, RZ, 0x3c, !PT ;  /* 0x0000001a0b0b1212 */ /* 0x004fc600078e3cff */
[----:B------:R-:W2:Y:S01]  /*1280*/  @P2 LDG.E R26, desc[UR6][R14.64+0xd8] ;  /* 0x0000d8060e1a2981 */ /* 0x000ea2000c1e1900 */
[----:B------:R-:W-:Y:S02]  /*1290*/  @P1 LOP3.LUT R10, R10, R27, RZ, 0x3c, !PT ;  /* 0x0000001b0a0a1212 */ /* 0x000fe400078e3cff */
[----:B------:R-:W-:Y:S01]  /*12a0*/  @P2 LOP3.LUT R13, R13, R30, RZ, 0x3c, !PT ;  /* 0x0000001e0d0d2212 */ /* 0x000fe200078e3cff */
[----:B------:R-:W2:Y:S01]  /*12b0*/  @P3 LDG.E R27, desc[UR6][R14.64+0xe0] ;  /* 0x0000e0060e1b3981 */ /* 0x000ea2000c1e1900 */
[----:B---3--:R-:W-:-:S03]  /*12c0*/  @P3 LOP3.LUT R19, R19, R28, RZ, 0x3c, !PT ;  /* 0x0000001c13133212 */ /* 0x008fc600078e3cff */
[----:B------:R-:W3:Y:S01]  /*12d0*/  @P3 LDG.E R28, desc[UR6][R14.64+0xec] ;  /* 0x0000ec060e1c3981 */ /* 0x000ee2000c1e1900 */
[----:B----4-:R-:W-:-:S03]  /*12e0*/  @P2 LOP3.LUT R10, R10, R25, RZ, 0x3c, !PT ;  /* 0x000000190a0a2212 */ /* 0x010fc600078e3cff */
        /* <DEDUP_REMOVED lines=17> */
[----:B------:R-:W3:Y:S01]  /*1400*/  @P5 LDG.E R25, desc[UR6][R14.64+0x108] ;  /* 0x000108060e195981 */ /* 0x000ee2000c1e1900 */
[----:B--2---:R-:W-:-:S03]  /*1410*/  @P4 LOP3.LUT R13, R13, R26, RZ, 0x3c, !PT ;  /* 0x0000001a0d0d4212 */ /* 0x004fc600078e3cff */
[----:B------:R-:W2:Y:S01]  /*1420*/  @P5 LDG.E R26, desc[UR6][R14.64+0x104] ;  /* 0x000104060e1a5981 */ /* 0x000ea2000c1e1900 */
[----:B----4-:R-:W-:-:S03]  /*1430*/  @P5 LOP3.LUT R13, R13, R28, RZ, 0x3c, !PT ;  /* 0x0000001c0d0d5212 */ /* 0x010fc600078e3cff */
[----:B------:R-:W4:Y:S01]  /*1440*/  @P6 LDG.E R28, desc[UR6][R14.64+0x118] ;  /* 0x000118060e1c6981 */ /* 0x000f22000c1e1900 */
[----:B---3--:R-:W-:-:S03]  /*1450*/  @P5 LOP3.LUT R12, R12, R25, RZ, 0x3c, !PT ;  /* 0x000000190c0c5212 */ /* 0x008fc600078e3cff */
[----:B------:R-:W3:Y:S01]  /*1460*/  @P6 LDG.E R25, desc[UR6][R14.64+0x11c] ;  /* 0x00011c060e196981 */ /* 0x000ee2000c1e1900 */
[----:B--2---:R-:W-:-:S03]  /*1470*/  @P5 LOP3.LUT R19, R19, R26, RZ, 0x3c, !PT ;  /* 0x0000001a13135212 */ /* 0x004fc600078e3cff */
[----:B------:R-:W2:Y:S01]  /*1480*/  @P5 LDG.E R26, desc[UR6][R14.64+0x114] ;  /* 0x000114060e1a5981 */ /* 0x000ea2000c1e1900 */
[----:B------:R-:W-:-:S03]  /*1490*/  @P4 LOP3.LUT R10, R10, R27, RZ, 0x3c, !PT ;  /* 0x0000001b0a0a4212 */ /* 0x000fc600078e3cff */
        /* <DEDUP_REMOVED lines=13> */
[----:B------:R-:W-:Y:S01]  /*1570*/  VIADD R24, R24, 0x10 ;  /* 0x0000001018187836 */ /* 0x000fe20000000000 */
[----:B--2---:R-:W-:Y:S02]  /*1580*/  @P6 LOP3.LUT R11, R11, R26, RZ, 0x3c, !PT ;  /* 0x0000001a0b0b6212 */ /* 0x004fe400078e3cff */
[----:B------:R-:W2:Y:S02]  /*1590*/  @P0 LDG.E R26, desc[UR6][R14.64+0x134] ;  /* 0x000134060e1a0981 */ /* 0x000ea4000c1e1900 */
[----:B------:R-:W-:Y:S02]  /*15a0*/  ISETP.NE.AND P1, PT, R24, 0x20, PT ;  /* 0x000000201800780c */ /* 0x000fe40003f25270 */
[----:B------:R-:W-:Y:S02]  /*15b0*/  @P6 LOP3.LUT R13, R13, R30, RZ, 0x3c, !PT ;  /* 0x0000001e0d0d6212 */ /* 0x000fe400078e3cff */
[----:B------:R-:W-:-:S02]  /*15c0*/  @P0 LOP3.LUT R12, R12, R27, RZ, 0x3c, !PT ;  /* 0x0000001b0c0c0212 */ /* 0x000fc400078e3cff */
[----:B----4-:R-:W-:Y:S02]  /*15d0*/  @P0 LOP3.LUT R11, R11, R28, RZ, 0x3c, !PT ;  /* 0x0000001c0b0b0212 */ /* 0x010fe400078e3cff */
[----:B---3--:R-:W-:Y:S02]  /*15e0*/  @P0 LOP3.LUT R10, R10, R25, RZ, 0x3c, !PT ;  /* 0x000000190a0a0212 */ /* 0x008fe400078e3cff */
[----:B--2---:R-:W-:-:S03]  /*15f0*/  @P0 LOP3.LUT R13, R13, R26, RZ, 0x3c, !PT ;  /* 0x0000001a0d0d0212 */ /* 0x004fc600078e3cff */
[----:B------:R-:W-:Y:S05]  /*1600*/  @P1 BRA `(.L_x_212) ;  /* 0xfffffff4004c1947 */ /* 0x000fea000383ffff */
[----:B------:R-:W-:-:S05]  /*1610*/  VIADD R21, R21, 0x1 ;  /* 0x0000000115157836 */ /* 0x000fca0000000000 */
[----:B------:R-:W-:-:S13]  /*1620*/  ISETP.NE.AND P0, PT, R21, 0x5, PT ;  /* 0x000000051500780c */ /* 0x000fda0003f05270 */
[----:B------:R-:W-:Y:S05]  /*1630*/  @P0 BRA `(.L_x_213) ;  /* 0xfffffff400300947 */ /* 0x000fea000383ffff */
[----:B------:R1:W-:Y:S01]  /*1640*/  ST.E.64 desc[UR6][R8.64+0x8], R12 ;  /* 0x0000080c08007985 */ /* 0x0003e2000c101b06 */
[----:B------:R-:W-:-:S03]  /*1650*/  VIADD R18, R18, 0x1 ;  /* 0x0000000112127836 */ /* 0x000fc60000000000 */
[----:B------:R1:W-:Y:S02]  /*1660*/  ST.E.64 desc[UR6][R8.64+0x10], R10 ;  /* 0x0000100a08007985 */ /* 0x0003e4000c101b06 */
[----:B------:R-:W-:Y:S02]  /*1670*/  ISETP.GE.U32.AND P0, PT, R18, R17, PT ;  /* 0x000000111200720c */ /* 0x000fe40003f06070 */
[----:B------:R1:W-:Y:S11]  /*1680*/  ST.E desc[UR6][R8.64+0x4], R19 ;  /* 0x0000041308007985 */ /* 0x0003f6000c101906 */
[----:B------:R-:W-:Y:S05]  /*1690*/  @!P0 BRA `(.L_x_214) ;  /* 0xfffffff400088947 */ /* 0x000fea000383ffff */
.L_x_211:
[----:B------:R-:W-:Y:S05]  /*16a0*/  BSYNC.RECONVERGENT B1 ;  /* 0x0000000000017941 */ /* 0x000fea0003800200 */
.L_x_210:
[C---:B------:R-:W-:Y:S01]  /*16b0*/  ISETP.GT.U32.AND P0, PT, R7.reuse, 0x3, PT ;  /* 0x000000030700780c */ /* 0x040fe20003f04070 */
[----:B------:R-:W-:Y:S01]  /*16c0*/  VIADD R16, R16, 0x1 ;  /* 0x0000000110107836 */ /* 0x000fe20000000000 */
[--C-:B------:R-:W-:Y:S02]  /*16d0*/  SHF.R.U64 R7, R7, 0x2, R0.reuse ;  /* 0x0000000207077819 */ /* 0x100fe40000001200 */
[----:B------:R-:W-:Y:S02]  /*16e0*/  ISETP.GT.U32.AND.EX P0, PT, R0, RZ, PT, P0 ;  /* 0x000000ff0000720c */ /* 0x000fe40003f04100 */
[----:B------:R-:W-:-:S11]  /*16f0*/  SHF.R.U32.HI R0, RZ, 0x2, R0 ;  /* 0x00000002ff007819 */ /* 0x000fd60000011600 */
[----:B------:R-:W-:Y:S05]  /*1700*/  @P0 BRA `(.L_x_215) ;  /* 0xfffffff000cc0947 */ /* 0x000fea000383ffff */
.L_x_209:
[----:B------:R-:W-:Y:S05]  /*1710*/  BSYNC.RECONVERGENT B0 ;  /* 0x0000000000007941 */ /* 0x000fea0003800200 */
.L_x_208:
[----:B------:R-:W2:Y:S01]  /*1720*/  S2R R0, SR_LANEID ;  /* 0x0000000000007919 */ /* 0x000ea20000000000 */
[----:B01----:R-:W0:Y:S01]  /*1730*/  LDC R11, c[0x0][0x390] ;  /* 0x0000e400ff0b7b82 */ /* 0x003e220000000800 */
[----:B------:R-:W-:Y:S02]  /*1740*/  VOTEU.ANY UR4, UPT, PT ;  /* 0x0000000000047886 */ /* 0x000fe400038e0100 */
[----:B------:R-:W-:Y:S02]  /*1750*/  UFLO.U32 UR5, UR4 ;  /* 0x00000004000572bd */ /* 0x000fe400080e0000 */
[----:B------:R-:W1:Y:S01]  /*1760*/  POPC R7, UR4 ;  /* 0x0000000400077d09 */ /* 0x000e620008000000 */
[----:B------:R3:W-:Y:S02]  /*1770*/  ST.E.64 desc[UR6][R8.64+0x18], RZ ;  /* 0x000018ff08007985 */ /* 0x0007e4000c101b06 */
[----:B------:R-:W0:Y:S02]  /*1780*/  LDC.64 R2, c[0x0][0x388] ;  /* 0x0000e200ff027b82 */ /* 0x000e240000000a00 */
[----:B------:R3:W-:Y:S04]  /*1790*/  ST.E desc[UR6][R8.64+0x20], RZ ;  /* 0x000020ff08007985 */ /* 0x0007e8000c101906 */
[----:B------:R3:W-:Y:S01]  /*17a0*/  ST.E.64 desc[UR6][R8.64+0x28], RZ ;  /* 0x000028ff08007985 */ /* 0x0007e2000c101b06 */
[----:B--2---:R-:W-:Y:S01]  /*17b0*/  ISETP.EQ.U32.AND P0, PT, R0, UR5, PT ;  /* 0x0000000500007c0c */ /* 0x004fe2000bf02070 */
[----:B0-----:R-:W-:-:S12]  /*17c0*/  IMAD.WIDE R2, R11, 0x80, R2 ;  /* 0x000000800b027825 */ /* 0x001fd800078e0202 */
[----:B-1----:R3:W-:Y:S04]  /*17d0*/  @P0 REDG.E.ADD.STRONG.GPU desc[UR6][R2.64+0x7c], R7 ;  /* 0x00007c070200098e */ /* 0x0027e8000c12e106 */
[----:B------:R3:W5:Y:S02]  /*17e0*/  LDG.E R0, desc[UR6][R2.64+0x30] ;  /* 0x0000300602007981 */ /* 0x000764000c1e1900 */
.L_x_207:
[----:B---3--:R-:W0:Y:S08]  /*17f0*/  LDC R3, c[0x0][0x390] ;  /* 0x0000e400ff037b82 */ /* 0x008e300000000800 */
[----:B------:R-:W0:Y:S02]  /*1800*/  LDC.64 R26, c[0x0][0x388] ;  /* 0x0000e200ff1a7b82 */ /* 0x000e240000000a00 */
[----:B0-----:R-:W-:-:S05]  /*1810*/  IMAD.WIDE R26, R3, 0x80, R26 ;  /* 0x00000080031a7825 */ /* 0x001fca00078e021a */
[----:B------:R-:W2:Y:S01]  /*1820*/  LDG.E.64 R30, desc[UR6][R26.64+0x40] ;  /* 0x000040061a1e7981 */ /* 0x000ea2000c1e1b00 */
[----:B------:R-:W-:Y:S01]  /*1830*/  BSSY.RECONVERGENT B0, `(.L_x_216) ;  /* 0x0000028000007945 */ /* 0x000fe20003800200 */
[----:B--2---:R-:W-:-:S05]  /*1840*/  IMAD.WIDE R30, R6, 0x30, R30 ;  /* 0x00000030061e7825 */ /* 0x004fca00078e021e */
[----:B------:R0:W5:Y:S04]  /*1850*/  LD.E R3, desc[UR6][R30.64+0x20] ;  /* 0x000020061e037980 */ /* 0x000168000c101900 */
[----:B------:R0:W5:Y:S04]  /*1860*/  LD.E.64 R16, desc[UR6][R30.64+0x28] ;  /* 0x000028061e107980 */ /* 0x000168000c101b00 */
[----:B------:R0:W5:Y:S04]  /*1870*/  LD.E.64 R20, desc[UR6][R30.64] ;  /* 0x000000061e147980 */ /* 0x000168000c101b00 */
[----:B------:R0:W5:Y:S04]  /*1880*/  LD.E.64 R10, desc[UR6][R30.64+0x8] ;  /* 0x000008061e0a7980 */ /* 0x000168000c101b00 */
[----:B------:R0:W5:Y:S04]  /*1890*/  LD.E.64 R8, desc[UR6][R30.64+0x10] ;  /* 0x000010061e087980 */ /* 0x000168000c101b00 */
[----:B------:R0:W5:Y:S02]  /*18a0*/  LD.E.64 R18, desc[UR6][R30.64+0x18] ;  /* 0x000018061e127980 */ /* 0x000164000c101b00 */
.L_x_217:
[----:B-----5:R-:W-:Y:S01]  /*18b0*/  SHF.R.U32.HI R2, RZ, 0x2, R21 ;  /* 0x00000002ff027819 */ /* 0x020fe20000011615 */
[----:B------:R-:W-:Y:S01]  /*18c0*/  IMAD.SHL.U32 R12, R9, 0x10, RZ ;  /* 0x00000010090c7824 */ /* 0x000fe200078e00ff */
[----:B------:R-:W-:Y:S01]  /*18d0*/  SHF.R.U32.HI R13, RZ, 0x2, R10 ;  /* 0x00000002ff0d7819 */ /* 0x000fe2000001160a */
[----:B------:R-:W-:Y:S01]  /*18e0*/  IMAD.MOV.U32 R15, RZ, RZ, 0x40000000 ;  /* 0x40000000ff0f7424 */ /* 0x000fe200078e00ff */
[----:B------:R-:W-:Y:S01]  /*18f0*/  LOP3.LUT R2, R2, R21, RZ, 0x3c, !PT ;  /* 0x0000001502027212 */ /* 0x000fe200078e3cff */
[----:B------:R-:W-:Y:S01]  /*1900*/  IMAD.MOV.U32 R21, RZ, RZ, R11 ;  /* 0x000000ffff157224 */ /* 0x000fe200078e000b */
[----:B------:R-:W-:Y:S01]  /*1910*/  MOV R14, R8 ;  /* 0x00000008000e7202 */ /* 0x000fe20000000f00 */
[----:B------:R-:W-:Y:S01]  /*1920*/  IMAD.MOV.U32 R11, RZ, RZ, R9 ;  /* 0x000000ffff0b7224 */ /* 0x000fe200078e0009 */
[----:B------:R-:W-:Y:S01]  /*1930*/  LOP3.LUT R13, R13, R10, RZ, 0x3c, !PT ;  /* 0x0000000a0d0d7212 */ /* 0x000fe200078e3cff */
[----:B------:R-:W-:-:S05]  /*1940*/  IMAD.SHL.U32 R7, R2, 0x2, RZ ;  /* 0x0000000202077824 */ /* 0x000fca00078e00ff */
[----:B------:R-:W-:-:S04]  /*1950*/  LOP3.LUT R7, R9, R12, R7, 0x96, !PT ;  /* 0x0000000c09077212 */ /* 0x000fc800078e9607 */
[----:B------:R-:W-:Y:S01]  /*1960*/  LOP3.LUT R8, R7, R2, RZ, 0x3c, !PT ;  /* 0x0000000207087212 */ /* 0x000fe200078e3cff */
[----:B------:R-:W-:-:S04]  /*1970*/  IMAD.SHL.U32 R7, R13, 0x2, RZ ;  /* 0x000000020d077824 */ /* 0x000fc800078e00ff */
[----:B------:R-:W-:-:S05]  /*1980*/  IMAD.SHL.U32 R2, R8, 0x10, RZ ;  /* 0x0000001008027824 */ /* 0x000fca00078e00ff */
[----:B------:R-:W-:Y:S01]  /*1990*/  LOP3.LUT R7, R13, R7, R2, 0x96, !PT ;  /* 0x000000070d077212 */ /* 0x000fe200078e9602 */
[----:B------:R-:W-:Y:S01]  /*19a0*/  IMAD.MOV.U32 R13, RZ, RZ, 0x2f800000 ;  /* 0x2f800000ff0d7424 */ /* 0x000fe200078e00ff */
[C---:B------:R-:W-:Y:S01]  /*19b0*/  IADD3 R2, PT, PT, R20.reuse, 0x587c5, R8 ;  /* 0x000587c514027810 */ /* 0x040fe20007ffe008 */
[----:B------:R-:W-:Y:S01]  /*19c0*/  VIADD R20, R20, 0xb0f8a ;  /* 0x000b0f8a14147836 */ /* 0x000fe20000000000 */
[----:B------:R-:W-:Y:S02]  /*19d0*/  LOP3.LUT R7, R7, R8, RZ, 0x3c, !PT ;  /* 0x0000000807077212 */ /* 0x000fe400078e3cff */
[----:B------:R-:W-:-:S03]  /*19e0*/  I2FP.F32.U32 R2, R2 ;  /* 0x0000000200027245 */ /* 0x000fc60000201000 */
[----:B------:R-:W-:Y:S02]  /*19f0*/  IMAD.IADD R10, R7, 0x1, R20 ;  /* 0x00000001070a7824 */ /* 0x000fe400078e0214 */
[----:B------:R-:W-:-:S03]  /*1a00*/  IMAD.MOV.U32 R9, RZ, RZ, R7 ;  /* 0x000000ffff097224 */ /* 0x000fc600078e0007 */
[----:B------:R-:W-:-:S05]  /*1a10*/  I2FP.F32.U32 R10, R10 ;  /* 0x0000000a000a7245 */ /* 0x000fca0000201000 */
[-C--:B------:R-:W-:Y:S01]  /*1a20*/  FFMA R12, R10, R13.reuse, 1.1641532182693481445e-10 ;  /* 0x2f0000000a0c7423 */ /* 0x080fe2000000000d */
[----:B------:R-:W-:-:S03]  /*1a30*/  FFMA R10, R2, R13, 1.1641532182693481445e-10 ;  /* 0x2f000000020a7423 */ /* 0x000fc6000000000d */
[-C--:B------:R-:W-:Y:S01]  /*1a40*/  FFMA R2, R12, R15.reuse, -1 ;  /* 0xbf8000000c027423 */ /* 0x080fe2000000000f */
[----:B------:R-:W-:-:S03]  /*1a50*/  FFMA R13, R10, R15, -1 ;  /* 0xbf8000000a0d7423 */ /* 0x000fc6000000000f */
[----:B------:R-:W-:-:S04]  /*1a60*/  FMUL R10, R2, R2 ;  /* 0x00000002020a7220 */ /* 0x000fc80000400000 */
[----:B------:R-:W-:-:S05]  /*1a70*/  FFMA R10, R13, R13, R10 ;  /* 0x0000000d0d0a7223 */ /* 0x000fca000000000a */
[----:B------:R-:W-:Y:S02]  /*1a80*/  FSETP.GE.AND P0, PT, R10, 1, PT ;  /* 0x3f8000000a00780b */ /* 0x000fe40003f06000 */
[----:B------:R-:W-:-:S11]  /*1a90*/  MOV R10, R14 ;  /* 0x0000000e000a7202 */ /* 0x000fd60000000f00 */
[----:B------:R-:W-:Y:S05]  /*1aa0*/  @P0 BRA `(.L_x_217) ;  /* 0xfffffffc00800947 */ /* 0x000fea000383ffff */
[----:B------:R-:W-:Y:S05]  /*1ab0*/  BSYNC.RECONVERGENT B0 ;  /* 0x0000000000007941 */ /* 0x000fea0003800200 */
.L_x_216:
[----:B------:R-:W-:Y:S01]  /*1ac0*/  FMUL R7, R0, 0.5 ;  /* 0x3f00000000077820 */ /* 0x000fe20000400000 */
[----:B------:R-:W2:Y:S03]  /*1ad0*/  LDG.E R12, desc[UR6][R26.64+0x20] ;  /* 0x000020061a0c7981 */ /* 0x000ea6000c1e1900 */
[-C--:B------:R-:W-:Y:S01]  /*1ae0*/  FMUL R23, R2, R7.reuse ;  /* 0x0000000702177220 */ /* 0x080fe20000400000 */
[----:B------:R-:W3:Y:S01]  /*1af0*/  LDG.E R10, desc[UR6][R26.64+0x18] ;  /* 0x000018061a0a7981 */ /* 0x000ee2000c1e1900 */
[----:B------:R-:W-:-:S03]  /*1b00*/  FMUL R0, R13, R7 ;  /* 0x000000070d007220 */ /* 0x000fc60000400000 */
[----:B------:R-:W4:Y:S04]  /*1b10*/  LDG.E R2, desc[UR6][R26.64+0x1c] ;  /* 0x00001c061a027981 */ /* 0x000f28000c1e1900 */
[----:B------:R-:W5:Y:S04]  /*1b20*/  LDG.E R7, desc[UR6][R26.64+0x14] ;  /* 0x000014061a077981 */ /* 0x000f68000c1e1900 */
[----:B------:R-:W5:Y:S04]  /*1b30*/  LDG.E R15, desc[UR6][R26.64+0xc] ;  /* 0x00000c061a0f7981 */ /* 0x000f68000c1e1900 */
[----:B------:R-:W5:Y:S04]  /*1b40*/  LDG.E R13, desc[UR6][R26.64+0x10] ;  /* 0x000010061a0d7981 */ /* 0x000f68000c1e1900 */
[----:B------:R-:W5:Y:S01]  /*1b50*/  LDG.E R29, desc[UR6][R26.64+0x4] ;  /* 0x000004061a1d7981 */ /* 0x000f62000c1e1900 */
[C---:B--2---:R-:W-:Y:S01]  /*1b60*/  FMUL R12, R23.reuse, R12 ;  /* 0x0000000c170c7220 */ /* 0x044fe20000400000 */
[C---:B---3--:R-:W-:Y:S01]  /*1b70*/  FMUL R25, R23.reuse, R10 ;  /* 0x0000000a17197220 */ /* 0x048fe20000400000 */
[----:B----4-:R-:W-:-:S02]  /*1b80*/  FMUL R2, R23, R2 ;  /* 0x0000000217027220 */ /* 0x010fc40000400000 */
[----:B------:R-:W2:Y:S01]  /*1b90*/  LDG.E R23, desc[UR6][R26.64+0x34] ;  /* 0x000034061a177981 */ /* 0x000ea2000c1e1900 */
[----:B-----5:R-:W-:-:S03]  /*1ba0*/  FFMA R7, R0, R7, R12 ;  /* 0x0000000700077223 */ /* 0x020fc6000000000c */
[----:B------:R-:W3:Y:S01]  /*1bb0*/  LDG.E R12, desc[UR6][R26.64] ;  /* 0x000000061a0c7981 */ /* 0x000ee2000c1e1900 */
[----:B------:R-:W-:-:S03]  /*1bc0*/  FFMA R15, R0, R15, R25 ;  /* 0x0000000f000f7223 */ /* 0x000fc60000000019 */
[----:B------:R-:W4:Y:S01]  /*1bd0*/  LDG.E R25, desc[UR6][R26.64+0x8] ;  /* 0x000008061a197981 */ /* 0x000f22000c1e1900 */
[----:B------:R-:W-:-:S04]  /*1be0*/  FFMA R13, R0, R13, R2 ;  /* 0x0000000d000d7223 */ /* 0x000fc80000000002 */
[--C-:B------:R-:W-:Y:S01]  /*1bf0*/  FADD R13, R13, R29.reuse ;  /* 0x0000001d0d0d7221 */ /* 0x100fe20000000000 */
[----:B------:R-:W-:Y:S01]  /*1c00*/  BSSY.RECONVERGENT B0, `(.L_x_218) ;  /* 0x0000017000007945 */ /* 0x000fe20003800200 */
[-C--:B--2---:R-:W-:Y:S01]  /*1c10*/  FFMA R0, R4, R23.reuse, R29 ;  /* 0x0000001704007223 */ /* 0x084fe2000000001d */
[-CC-:B---3--:R-:W-:Y:S01]  /*1c20*/  FFMA R5, R5, R23.reuse, R12.reuse ;  /* 0x0000001705057223 */ /* 0x188fe2000000000c */
[----:B------:R-:W-:Y:S02]  /*1c30*/  FADD R12, R15, R12 ;  /* 0x0000000c0f0c7221 */ /* 0x000fe40000000000 */
[----:B------:R-:W-:Y:S01]  /*1c40*/  FADD R0, -R13, R0 ;  /* 0x000000000d007221 */ /* 0x000fe20000000100 */
[--C-:B----4-:R-:W-:Y:S01]  /*1c50*/  FADD R7, R7, R25.reuse ;  /* 0x0000001907077221 */ /* 0x110fe20000000000 */
[----:B------:R-:W-:Y:S01]  /*1c60*/  FFMA R2, R22, R23, R25 ;  /* 0x0000001716027223 */ /* 0x000fe20000000019 */
[----:B------:R-:W-:Y:S01]  /*1c70*/  FADD R25, -R12, R5 ;  /* 0x000000050c197221 */ /* 0x000fe20000000100 */
[----:B------:R-:W-:-:S02]  /*1c80*/  FMUL R4, R0, R0 ;  /* 0x0000000000047220 */ /* 0x000fc40000400000 */
[----:B------:R-:W-:Y:S02]  /*1c90*/  FADD R2, -R7, R2 ;  /* 0x0000000207027221 */ /* 0x000fe40000000100 */
[----:B------:R-:W-:-:S04]  /*1ca0*/  FFMA R5, R25, R25, R4 ;  /* 0x0000001919057223 */ /* 0x000fc80000000004 */
[----:B------:R-:W-:-:S04]  /*1cb0*/  FFMA R4, R2, R2, R5 ;  /* 0x0000000202047223 */ /* 0x000fc80000000005 */
[----:B------:R-:W-:Y:S01]  /*1cc0*/  VIADD R10, R4, 0xf3000000 ;  /* 0xf3000000040a7836 */ /* 0x000fe20000000000 */
[----:B------:R1:W2:Y:S04]  /*1cd0*/  MUFU.RSQ R5, R4 ;  /* 0x0000000400057308 */ /* 0x0002a80000001400 */
[----:B------:R-:W-:-:S13]  /*1ce0*/  ISETP.GT.U32.AND P0, PT, R10, 0x727fffff, PT ;  /* 0x727fffff0a00780c */ /* 0x000fda0003f04070 */
[----:B-12---:R-:W-:Y:S05]  /*1cf0*/  @!P0 BRA `(.L_x_219) ;  /* 0x00000000000c8947 */ /* 0x006fea0003800000 */
[----:B------:R-:W-:-:S07]  /*1d00*/  MOV R10, 0x1d20 ;  /* 0x00001d20000a7802 */ /* 0x000fce0000000f00 */
[----:B0-----:R-:W-:Y:S05]  /*1d10*/  CALL.REL.NOINC `($__internal_4_$__cuda_sm20_sqrt_rn_f32_slowpath) ;  /* 0x0000000800307944 */ /* 0x001fea0003c00000 */
[----:B------:R-:W-:Y:S05]  /*1d20*/  BRA `(.L_x_220) ;  /* 0x0000000000107947 */ /* 0x000fea0003800000 */
.L_x_219:
[----:B------:R-:W-:Y:S01]  /*1d30*/  FMUL.FTZ R15, R4, R5 ;  /* 0x00000005040f7220 */ /* 0x000fe20000410000 */
[----:B------:R-:W-:-:S03]  /*1d40*/  FMUL.FTZ R5, R5, 0.5 ;  /* 0x3f00000005057820 */ /* 0x000fc60000410000 */
[----:B------:R-:W-:-:S04]  /*1d50*/  FFMA R4, -R15, R15, R4 ;  /* 0x0000000f0f047223 */ /* 0x000fc80000000104 */
[----:B------:R-:W-:-:S07]  /*1d60*/  FFMA R15, R4, R5, R15 ;  /* 0x00000005040f7223 */ /* 0x000fce000000000f */
.L_x_220:
[----:B------:R-:W-:Y:S05]  /*1d70*/  BSYNC.RECONVERGENT B0 ;  /* 0x0000000000007941 */ /* 0x000fea0003800200 */
.L_x_218:
[----:B------:R-:W-:Y:S01]  /*1d80*/  FSETP.GT.AND P0, PT, R15, RZ, PT ;  /* 0x000000ff0f00720b */ /* 0x000fe20003f04000 */
[----:B------:R-:W-:Y:S01]  /*1d90*/  BSSY.RECONVERGENT B0, `(.L_x_221) ;  /* 0x000002c000007945 */ /* 0x000fe20003800200 */
[----:B------:R-:W-:Y:S01]  /*1da0*/  CS2R R4, SRZ ;  /* 0x0000000000047805 */ /* 0x000fe2000001ff00 */
[----:B------:R-:W-:-:S10]  /*1db0*/  IMAD.MOV.U32 R22, RZ, RZ, RZ ;  /* 0x000000ffff167224 */ /* 0x000fd400078e00ff */
[----:B------:R-:W-:Y:S05]  /*1dc0*/  @!P0 BRA `(.L_x_222) ;  /* 0x0000000000a08947 */ /* 0x000fea0003800000 */
[----:B------:R-:W1:Y:S01]  /*1dd0*/  MUFU.RCP R4, R15 ;  /* 0x0000000f00047308 */ /* 0x000e620000001000 */
[----:B------:R-:W-:Y:S07]  /*1de0*/  BSSY.RECONVERGENT B1, `(.L_x_223) ;  /* 0x000000b000017945 */ /* 0x000fee0003800200 */
[----:B------:R-:W2:Y:S01]  /*1df0*/  FCHK P0, R25, R15 ;  /* 0x0000000f19007302 */ /* 0x000ea20000000000 */
[----:B-1----:R-:W-:-:S04]  /*1e00*/  FFMA R5, R4, -R15, 1 ;  /* 0x3f80000004057423 */ /* 0x002fc8000000080f */
[----:B------:R-:W-:-:S04]  /*1e10*/  FFMA R4, R4, R5, R4 ;  /* 0x0000000504047223 */ /* 0x000fc80000000004 */
[----:B------:R-:W-:-:S04]  /*1e20*/  FFMA R10, R25, R4, RZ ;  /* 0x00000004190a7223 */ /* 0x000fc800000000ff */
[----:B------:R-:W-:-:S04]  /*1e30*/  FFMA R5, R10, -R15, R25 ;  /* 0x8000000f0a057223 */ /* 0x000fc80000000019 */
[----:B------:R-:W-:Y:S01]  /*1e40*/  FFMA R5, R4, R5, R10 ;  /* 0x0000000504057223 */ /* 0x000fe2000000000a */
[----:B--2---:R-:W-:Y:S06]  /*1e50*/  @!P0 BRA `(.L_x_224) ;  /* 0x00000000000c8947 */ /* 0x004fec0003800000 */
[----:B------:R-:W-:-:S07]  /*1e60*/  MOV R10, 0x1e80 ;  /* 0x00001e80000a7802 */ /* 0x000fce0000000f00 */
[----:B0-----:R-:W-:Y:S05]  /*1e70*/  CALL.REL.NOINC `($__internal_5_$__cuda_sm3x_div_rn_noftz_f32_slowpath) ;  /* 0x0000000800307944 */ /* 0x001fea0003c00000 */
[----:B------:R-:W-:-:S07]  /*1e80*/  IMAD.MOV.U32 R5, RZ, RZ, R22 ;  /* 0x000000ffff057224 */ /* 0x000fce00078e0016 */
.L_x_224:
[----:B------:R-:W-:Y:S05]  /*1e90*/  BSYNC.RECONVERGENT B1 ;  /* 0x0000000000017941 */ /* 0x000fea0003800200 */
.L_x_223:
        /* <DEDUP_REMOVED lines=9> */
[----:B------:R-:W-:Y:S01]  /*1f30*/  IMAD.MOV.U32 R25, RZ, RZ, R0 ;  /* 0x000000ffff197224 */ /* 0x000fe200078e0000 */
[----:B------:R-:W-:-:S07]  /*1f40*/  MOV R10, 0x1f60 ;  /* 0x00001f60000a7802 */ /* 0x000fce0000000f00 */
[----:B0-----:R-:W-:Y:S05]  /*1f50*/  CALL.REL.NOINC `($__internal_5_$__cuda_sm3x_div_rn_noftz_f32_slowpath) ;  /* 0x0000000400f87944 */ /* 0x001fea0003c00000 */
[----:B------:R-:W-:-:S07]  /*1f60*/  IMAD.MOV.U32 R4, RZ, RZ, R22 ;  /* 0x000000ffff047224 */ /* 0x000fce00078e0016 */
.L_x_226:
[----:B------:R-:W-:Y:S05]  /*1f70*/  BSYNC.RECONVERGENT B1 ;  /* 0x0000000000017941 */ /* 0x000fea0003800200 */
.L_x_225:
        /* <DEDUP_REMOVED lines=12> */
.L_x_227:
[----:B------:R-:W-:Y:S05]  /*2040*/  BSYNC.RECONVERGENT B1 ;  /* 0x0000000000017941 */ /* 0x000fea0003800200 */
.L_x_222:
[----:B------:R-:W-:Y:S05]  /*2050*/  BSYNC.RECONVERGENT B0 ;  /* 0x0000000000007941 */ /* 0x000fea0003800200 */
.L_x_221:
[----:B------:R-:W-:Y:S01]  /*2060*/  IMAD.MOV.U32 R15, RZ, RZ, R11 ;  /* 0x000000ffff0f7224 */ /* 0x000fe200078e000b */
[----:B------:R1:W-:Y:S04]  /*2070*/  ST.E.64 desc[UR6][R30.64+0x10], R8 ;  /* 0x000010081e007985 */ /* 0x0003e8000c101b06 */
[----:B------:R1:W-:Y:S04]  /*2080*/  ST.E.64 desc[UR6][R30.64+0x18], R18 ;  /* 0x000018121e007985 */ /* 0x0003e8000c101b06 */
[----:B------:R1:W-:Y:S04]  /*2090*/  ST.E.64 desc[UR6][R30.64+0x28], R16 ;  /* 0x000028101e007985 */ /* 0x0003e8000c101b06 */
[----:B------:R1:W-:Y:S04]  /*20a0*/  ST.E desc[UR6][R30.64+0x20], R3 ;  /* 0x000020031e007985 */ /* 0x0003e8000c101906 */
[----:B------:R1:W-:Y:S04]  /*20b0*/  ST.E.64 desc[UR6][R30.64], R20 ;  /* 0x000000141e007985 */ /* 0x0003e8000c101b06 */
[----:B------:R1:W-:Y:S01]  /*20c0*/  ST.E.64 desc[UR6][R30.64+0x8], R14 ;  /* 0x0000080e1e007985 */ /* 0x0003e2000c101b06 */
[----:B------:R-:W-:Y:S05]  /*20d0*/  BRA `(.L_x_228) ;  /* 0x0000000000147947 */ /* 0x000fea0003800000 */
.L_x_206:
[----:B------:R-:W0:Y:S08]  /*20e0*/  LDC R7, c[0x0][0x390] ;  /* 0x0000e400ff077b82 */ /* 0x000e300000000800 */
[----:B------:R-:W0:Y:S02]  /*20f0*/  LDC.64 R2, c[0x0][0x388] ;  /* 0x0000e200ff027b82 */ /* 0x000e240000000a00 */
[----:B0-----:R-:W-:-:S05]  /*2100*/  IMAD.WIDE R2, R7, 0x80, R2 ;  /* 0x0000008007027825 */ /* 0x001fca00078e0202 */
[----:B------:R0:W5:Y:S04]  /*2110*/  LDG.E R7, desc[UR6][R2.64+0x8] ;  /* 0x0000080602077981 */ /* 0x000168000c1e1900 */
[----:B------:R0:W5:Y:S02]  /*2120*/  LDG.E.64 R12, desc[UR6][R2.64] ;  /* 0x00000006020c7981 */ /* 0x000164000c1e1b00 */
.L_x_228:
[----:B-1----:R-:W1:Y:S08]  /*2130*/  LDC R9, c[0x0][0x390] ;  /* 0x0000e400ff097b82 */ /* 0x002e700000000800 */
[----:B0-----:R-:W1:Y:S02]  /*2140*/  LDC.64 R2, c[0x0][0x388] ;  /* 0x0000e200ff027b82 */ /* 0x001e640000000a00 */
[----:B-1----:R-:W-:-:S05]  /*2150*/  IMAD.WIDE R2, R9, 0x80, R2 ;  /* 0x0000008009027825 */ /* 0x002fca00078e0202 */
[----:B------:R-:W2:Y:S01]  /*2160*/  LDG.E.64 R8, desc[UR6][R2.64+0x48] ;  /* 0x0000480602087981 */ /* 0x000ea2000c1e1b00 */
[----:B------:R-:W-:-:S04]  /*2170*/  IMAD R6, R6, 0x3, RZ ;  /* 0x0000000306067824 */ /* 0x000fc800078e02ff */
[----:B--2---:R-:W-:-:S05]  /*2180*/  IMAD.WIDE R8, R6, 0x4, R8 ;  /* 0x0000000406087825 */ /* 0x004fca00078e0208 */
[----:B-----5:R0:W-:Y:S04]  /*2190*/  ST.E desc[UR6][R8.64], R12 ;  /* 0x0000000c08007985 */ /* 0x0201e8000c101906 */
[----:B------:R-:W2:Y:S02]  /*21a0*/  LDG.E.64 R10, desc[UR6][R2.64+0x48] ;  /* 0x00004806020a7981 */ /* 0x000ea4000c1e1b00 */
[----:B--2---:R-:W-:-:S05]  /*21b0*/  IMAD.WIDE R10, R6, 0x4, R10 ;  /* 0x00000004060a7825 */ /* 0x004fca00078e020a */
[----:B------:R-:W-:Y:S04]  /*21c0*/  ST.E desc[UR6][R10.64+0x4], R13 ;  /* 0x0000040d0a007985 */ /* 0x000fe8000c101906 */
        /* <DEDUP_REMOVED lines=9> */
[----:B0-----:R-:W2:Y:S02]  /*2260*/  LDG.E.64 R8, desc[UR6][R2.64+0x50] ;  /* 0x0000500602087981 */ /* 0x001ea4000c1e1b00 */
[----:B--2---:R-:W-:-:S05]  /*2270*/  IMAD.WIDE R8, R6, 0x4, R8 ;  /* 0x0000000406087825 */ /* 0x004fca00078e0208 */
[----:B------:R-:W-:Y:S01]  /*2280*/  ST.E desc[UR6][R8.64+0x8], R22 ;  /* 0x0000081608007985 */ /* 0x000fe2000c101906 */
[----:B------:R-:W-:Y:S05]  /*2290*/  EXIT ;  /* 0x000000000000794d */ /* 0x000fea0003800000 */
        .weak           $__internal_3_$__cuda_sm20_rcp_rn_f32_slowpath
        .type           $__internal_3_$__cuda_sm20_rcp_rn_f32_slowpath,@function
        .size           $__internal_3_$__cuda_sm20_rcp_rn_f32_slowpath,($__internal_4_$__cuda_sm20_sqrt_rn_f32_slowpath - $__internal_3_$__cuda_sm20_rcp_rn_f32_slowpath)
$__internal_3_$__cuda_sm20_rcp_rn_f32_slowpath:
[----:B------:R-:W-:Y:S01]  /*22a0*/  SHF.L.U32 R0, R15, 0x1, RZ ;  /* 0x000000010f007819 */ /* 0x000fe200000006ff */
[----:B------:R-:W-:Y:S03]  /*22b0*/  BSSY.RECONVERGENT B2, `(.L_x_229) ;  /* 0x0000030000027945 */ /* 0x000fe60003800200 */
[----:B------:R-:W-:-:S04]  /*22c0*/  SHF.R.U32.HI R11, RZ, 0x18, R0 ;  /* 0x00000018ff0b7819 */ /* 0x000fc80000011600 */
[----:B------:R-:W-:-:S13]  /*22d0*/  ISETP.NE.U32.AND P0, PT, R11, RZ, PT ;  /* 0x000000ff0b00720c */ /* 0x000fda0003f05070 */
[----:B------:R-:W-:Y:S05]  /*22e0*/  @P0 BRA `(.L_x_230) ;  /* 0x0000000000280947 */ /* 0x000fea0003800000 */
[----:B------:R-:W-:-:S05]  /*22f0*/  IMAD.SHL.U32 R0, R15, 0x2, RZ ;  /* 0x000000020f007824 */ /* 0x000fca00078e00ff */
[----:B------:R-:W-:-:S13]  /*2300*/  ISETP.NE.AND P0, PT, R0, RZ, PT ;  /* 0x000000ff0000720c */ /* 0x000fda0003f05270 */
[----:B------:R-:W-:Y:S01]  /*2310*/  @P0 FFMA R9, R15, 1.84467440737095516160e+19, RZ ;  /* 0x5f8000000f090823 */ /* 0x000fe200000000ff */
[----:B------:R-:W-:Y:S08]  /*2320*/  @!P0 MUFU.RCP R7, R15 ;  /* 0x0000000f00078308 */ /* 0x000ff00000001000 */
[----:B------:R-:W0:Y:S02]  /*2330*/  @P0 MUFU.RCP R0, R9 ;  /* 0x0000000900000308 */ /* 0x000e240000001000 */
[----:B0-----:R-:W-:-:S04]  /*2340*/  @P0 FFMA R10, R9, R0, -1 ;  /* 0xbf800000090a0423 */ /* 0x001fc80000000000 */
[----:B------:R-:W-:-:S04]  /*2350*/  @P0 FADD.FTZ R11, -R10, -RZ ;  /* 0x800000ff0a0b0221 */ /* 0x000fc80000010100 */
[----:B------:R-:W-:-:S04]  /*2360*/  @P0 FFMA R0, R0, R11, R0 ;  /* 0x0000000b00000223 */ /* 0x000fc80000000000 */
[----:B------:R-:W-:Y:S01]  /*2370*/  @P0 FFMA R7, R0, 1.84467440737095516160e+19, RZ ;  /* 0x5f80000000070823 */ /* 0x000fe200000000ff */
[----:B------:R-:W-:Y:S06]  /*2380*/  BRA `(.L_x_231) ;  /* 0x0000000000887947 */ /* 0x000fec0003800000 */
.L_x_230:
[----:B------:R-:W-:-:S05]  /*2390*/  VIADD R13, R11, 0xffffff03 ;  /* 0xffffff030b0d7836 */ /* 0x000fca0000000000 */
[----:B------:R-:W-:-:S13]  /*23a0*/  ISETP.GT.U32.AND P0, PT, R13, 0x1, PT ;  /* 0x000000010d00780c */ /* 0x000fda0003f04070 */
[----:B------:R-:W-:Y:S05]  /*23b0*/  @P0 BRA `(.L_x_232) ;  /* 0x0000000000780947 */ /* 0x000fea0003800000 */
[----:B------:R-:W-:Y:S01]  /*23c0*/  LOP3.LUT R0, R15, 0x7fffff, RZ, 0xc0, !PT ;  /* 0x007fffff0f007812 */ /* 0x000fe200078ec0ff */
[----:B------:R-:W-:-:S03]  /*23d0*/  IMAD.MOV.U32 R12, RZ, RZ, 0x3 ;  /* 0x00000003ff0c7424 */ /* 0x000fc600078e00ff */
[----:B------:R-:W-:Y:S02]  /*23e0*/  LOP3.LUT R0, R0, 0x3f800000, RZ, 0xfc, !PT ;  /* 0x3f80000000007812 */ /* 0x000fe400078efcff */
[----:B------:R-:W-:Y:S02]  /*23f0*/  SHF.L.U32 R12, R12, R13, RZ ;  /* 0x0000000d0c0c7219 */ /* 0x000fe400000006ff */
[----:B------:R-:W0:Y:S02]  /*2400*/  MUFU.RCP R7, R0 ;  /* 0x0000000000077308 */ /* 0x000e240000001000 */
[----:B0-----:R-:W-:-:S04]  /*2410*/  FFMA R9, R0, R7, -1 ;  /* 0xbf80000000097423 */ /* 0x001fc80000000007 */
[----:B------:R-:W-:-:S04]  /*2420*/  FADD.FTZ R10, -R9, -RZ ;  /* 0x800000ff090a7221 */ /* 0x000fc80000010100 */
[CCC-:B------:R-:W-:Y:S01]  /*2430*/  FFMA.RM R9, R7.reuse, R10.reuse, R7.reuse ;  /* 0x0000000a07097223 */ /* 0x1c0fe20000004007 */
[----:B------:R-:W-:-:S04]  /*2440*/  FFMA.RP R10, R7, R10, R7 ;  /* 0x0000000a070a7223 */ /* 0x000fc80000008007 */
[C---:B------:R-:W-:Y:S02]  /*2450*/  LOP3.LUT R7, R9.reuse, 0x7fffff, RZ, 0xc0, !PT ;  /* 0x007fffff09077812 */ /* 0x040fe400078ec0ff */
[----:B------:R-:W-:Y:S02]  /*2460*/  FSETP.NEU.FTZ.AND P0, PT, R9, R10, PT ;  /* 0x0000000a0900720b */ /* 0x000fe40003f1d000 */
[----:B------:R-:W-:Y:S02]  /*2470*/  LOP3.LUT R7, R7, 0x800000, RZ, 0xfc, !PT ;  /* 0x0080000007077812 */ /* 0x000fe400078efcff */
[----:B------:R-:W-:Y:S02]  /*2480*/  SEL R9, RZ, 0xffffffff, !P0 ;  /* 0xffffffffff097807 */ /* 0x000fe40004000000 */
[----:B------:R-:W-:-:S03]  /*2490*/  LOP3.LUT R12, R12, R7, RZ, 0xc0, !PT ;  /* 0x000000070c0c7212 */ /* 0x000fc600078ec0ff */
[----:B------:R-:W-:Y:S01]  /*24a0*/  IMAD.MOV R0, RZ, RZ, -R9 ;  /* 0x000000ffff007224 */ /* 0x000fe200078e0a09 */
[----:B------:R-:W-:-:S04]  /*24b0*/  SHF.R.U32.HI R12, RZ, R13, R12 ;  /* 0x0000000dff0c7219 */ /* 0x000fc8000001160c */
[----:B------:R-:W-:Y:S02]  /*24c0*/  LOP3.LUT P1, RZ, R0, R13, R7, 0xf8, !PT ;  /* 0x0000000d00ff7212 */ /* 0x000fe4000782f807 */
[C---:B------:R-:W-:Y:S02]  /*24d0*/  LOP3.LUT P0, RZ, R12.reuse, 0x1, RZ, 0xc0, !PT ;  /* 0x000000010cff7812 */ /* 0x040fe4000780c0ff */
[----:B------:R-:W-:-:S04]  /*24e0*/  LOP3.LUT P2, RZ, R12, 0x2, RZ, 0xc0, !PT ;  /* 0x000000020cff7812 */ /* 0x000fc8000784c0ff */
[----:B------:R-:W-:Y:S02]  /*24f0*/  PLOP3.LUT P0, PT, P0, P1, P2, 0xe0, 0x0 ;  /* 0x000000000000781c */ /* 0x000fe40000703c20 */
[----:B------:R-:W-:Y:S02]  /*2500*/  LOP3.LUT P1, RZ, R15, 0x7fffff, RZ, 0xc0, !PT ;  /* 0x007fffff0fff7812 */ /* 0x000fe4000782c0ff */
[----:B------:R-:W-:-:S05]  /*2510*/  SEL R0, RZ, 0x1, !P0 ;  /* 0x00000001ff007807 */ /* 0x000fca0004000000 */
[----:B------:R-:W-:-:S05]  /*2520*/  IMAD.MOV R0, RZ, RZ, -R0 ;  /* 0x000000ffff007224 */ /* 0x000fca00078e0a00 */
[----:B------:R-:W-:Y:S01]  /*2530*/  ISETP.GE.AND P0, PT, R0, RZ, PT ;  /* 0x000000ff0000720c */ /* 0x000fe20003f06270 */
[----:B------:R-:W-:-:S05]  /*2540*/  VIADD R0, R11, 0xffffff04 ;  /* 0xffffff040b007836 */ /* 0x000fca0000000000 */
[----:B------:R-:W-:-:S07]  /*2550*/  SHF.R.U32.HI R0, RZ, R0, R7 ;  /* 0x00000000ff007219 */ /* 0x000fce0000011607 */
[----:B------:R-:W-:-:S04]  /*2560*/  @!P0 VIADD R0, R0, 0x1 ;  /* 0x0000000100008836 */ /* 0x000fc80000000000 */
[----:B------:R-:W-:-:S05]  /*2570*/  @!P1 IMAD.SHL.U32 R0, R0, 0x2, RZ ;  /* 0x0000000200009824 */ /* 0x000fca00078e00ff */
[----:B------:R-:W-:Y:S01]  /*2580*/  LOP3.LUT R7, R0, 0x80000000, R15, 0xf8, !PT ;  /* 0x8000000000077812 */ /* 0x000fe200078ef80f */
[----:B------:R-:W-:Y:S06]  /*2590*/  BRA `(.L_x_231) ;  /* 0x0000000000047947 */ /* 0x000fec0003800000 */
.L_x_232:
[----:B------:R0:W1:Y:S02]  /*25a0*/  MUFU.RCP R7, R15 ;  /* 0x0000000f00077308 */ /* 0x0000640000001000 */
.L_x_231:
[----:B------:R-:W-:Y:S05]  /*25b0*/  BSYNC.RECONVERGENT B2 ;  /* 0x0000000000027941 */ /* 0x000fea0003800200 */
.L_x_229:
[----:B------:R-:W-:-:S04]  /*25c0*/  HFMA2 R9, -RZ, RZ, 0, 0 ;  /* 0x00000000ff097431 */ /* 0x000fc800000001ff */
[----:B01----:R-:W-:Y:S05]  /*25d0*/  RET.REL.NODEC R8 `(generate_rays) ;  /* 0xffffffd808887950 */ /* 0x003fea0003c3ffff */
        .weak           $__internal_4_$__cuda_sm20_sqrt_rn_f32_slowpath
        .type           $__internal_4_$__cuda_sm20_sqrt_rn_f32_slowpath,@function
        .size           $__internal_4_$__cuda_sm20_sqrt_rn_f32_slowpath,($__internal_5_$__cuda_sm3x_div_rn_noftz_f32_slowpath - $__internal_4_$__cuda_sm20_sqrt_rn_f32_slowpath)
$__internal_4_$__cuda_sm20_sqrt_rn_f32_slowpath:
[----:B------:R-:W-:-:S13]  /*25e0*/  LOP3.LUT P0, RZ, R4, 0x7fffffff, RZ, 0xc0, !PT ;  /* 0x7fffffff04ff7812 */ /* 0x000fda000780c0ff */
[----:B------:R-:W-:Y:S01]  /*25f0*/  @!P0 IMAD.MOV.U32 R15, RZ, RZ, R4 ;  /* 0x000000ffff0f8224 */ /* 0x000fe200078e0004 */
[----:B------:R-:W-:Y:S06]  /*2600*/  @!P0 BRA `(.L_x_233) ;  /* 0x0000000000408947 */ /* 0x000fec0003800000 */
[----:B------:R-:W-:-:S13]  /*2610*/  FSETP.GEU.FTZ.AND P0, PT, R4, RZ, PT ;  /* 0x000000ff0400720b */ /* 0x000fda0003f1e000 */
[----:B------:R-:W-:Y:S01]  /*2620*/  @!P0 IMAD.MOV.U32 R15, RZ, RZ, 0x7fffffff ;  /* 0x7fffffffff0f8424 */ /* 0x000fe200078e00ff */
        /* <DEDUP_REMOVED lines=8> */
[----:B------:R-:W-:Y:S01]  /*26b0*/  @P0 FMUL.FTZ R23, R15, 0.5 ;  /* 0x3f0000000f170820 */ /* 0x000fe20000410000 */
[----:B------:R-:W-:Y:S02]  /*26c0*/  @!P0 IMAD.MOV.U32 R15, RZ, RZ, R4 ;  /* 0x000000ffff0f8224 */ /* 0x000fe400078e0004 */
[----:B------:R-:W-:-:S04]  /*26d0*/  @P0 FADD.FTZ R22, -R5, -RZ ;  /* 0x800000ff05160221 */ /* 0x000fc80000010100 */
[----:B------:R-:W-:-:S04]  /*26e0*/  @P0 FFMA R22, R5, R22, R24 ;  /* 0x0000001605160223 */ /* 0x000fc80000000018 */
[----:B------:R-:W-:-:S04]  /*26f0*/  @P0 FFMA R22, R22, R23, R5 ;  /* 0x0000001716160223 */ /* 0x000fc80000000005 */
[----:B------:R-:W-:-:S07]  /*2700*/  @P0 FMUL.FTZ R15, R22, 2.3283064365386962891e-10 ;  /* 0x2f800000160f0820 */ /* 0x000fce0000410000 */
.L_x_233:
[----:B------:R-:W-:Y:S02]  /*2710*/  IMAD.MOV.U32 R4, RZ, RZ, R10 ;  /* 0x000000ffff047224 */ /* 0x000fe400078e000a */
[----:B------:R-:W-:-:S04]  /*2720*/  IMAD.MOV.U32 R5, RZ, RZ, 0x0 ;  /* 0x00000000ff057424 */ /* 0x000fc800078e00ff */
[----:B------:R-:W-:Y:S05]  /*2730*/  RET.REL.NODEC R4 `(generate_rays) ;  /* 0xffffffd804307950 */ /* 0x000fea0003c3ffff */
        .weak           $__internal_5_$__cuda_sm3x_div_rn_noftz_f32_slowpath
        .type           $__internal_5_$__cuda_sm3x_div_rn_noftz_f32_slowpath,@function
        .size           $__internal_5_$__cuda_sm3x_div_rn_noftz_f32_slowpath,(.L_x_252 - $__internal_5_$__cuda_sm3x_div_rn_noftz_f32_slowpath)
$__internal_5_$__cuda_sm3x_div_rn_noftz_f32_slowpath:
[----:B------:R-:W-:Y:S01]  /*2740*/  SHF.R.U32.HI R23, RZ, 0x17, R15 ;  /* 0x00000017ff177819 */ /* 0x000fe2000001160f */
[----:B------:R-:W-:Y:S01]  /*2750*/  BSSY.RECONVERGENT B2, `(.L_x_234) ;  /* 0x0000065000027945 */ /* 0x000fe20003800200 */
[----:B------:R-:W-:Y:S01]  /*2760*/  SHF.R.U32.HI R24, RZ, 0x17, R25 ;  /* 0x00000017ff187819 */ /* 0x000fe20000011619 */
[----:B------:R-:W-:Y:S01]  /*2770*/  IMAD.MOV.U32 R28, RZ, RZ, R15 ;  /* 0x000000ffff1c7224 */ /* 0x000fe200078e000f */
[----:B------:R-:W-:Y:S02]  /*2780*/  LOP3.LUT R23, R23, 0xff, RZ, 0xc0, !PT ;  /* 0x000000ff17177812 */ /* 0x000fe400078ec0ff */
[----:B------:R-:W-:-:S03]  /*2790*/  LOP3.LUT R24, R24, 0xff, RZ, 0xc0, !PT ;  /* 0x000000ff18187812 */ /* 0x000fc600078ec0ff */
[----:B------:R-:W-:-:S05]  /*27a0*/  VIADD R22, R23, 0xffffffff ;  /* 0xffffffff17167836 */ /* 0x000fca0000000000 */
[----:B------:R-:W-:Y:S01]  /*27b0*/  ISETP.GT.U32.AND P0, PT, R22, 0xfd, PT ;  /* 0x000000fd1600780c */ /* 0x000fe20003f04070 */
[----:B------:R-:W-:-:S05]  /*27c0*/  VIADD R22, R24, 0xffffffff ;  /* 0xffffffff18167836 */ /* 0x000fca0000000000 */
        /* <DEDUP_REMOVED lines=19> */
[----:B------:R-:W-:-:S05]  /*2900*/  VIADD R22, R24, 0xffffffff ;  /* 0xffffffff18167836 */ /* 0x000fca0000000000 */
[----:B------:R-:W-:Y:S01]  /*2910*/  ISETP.GE.AND P0, PT, R22, RZ, PT ;  /* 0x000000ff1600720c */ /* 0x000fe20003f06270 */
[----:B------:R-:W-:-:S05]  /*2920*/  VIADD R22, R23, 0xffffffff ;  /* 0xffffffff17167836 */ /* 0x000fca0000000000 */
[----:B------:R-:W-:-:S07]  /*2930*/  ISETP.GE.AND P1, PT, R22, RZ, PT ;  /* 0x000000ff1600720c */ /* 0x000fce0003f26270 */
[----:B------:R-:W-:Y:S02]  /*2940*/  @P0 IMAD.MOV.U32 R27, RZ, RZ, RZ ;  /* 0x000000ffff1b0224 */ /* 0x000fe400078e00ff */
[----:B------:R-:W-:Y:S01]  /*2950*/  @!P0 FFMA R25, R25, 1.84467440737095516160e+19, RZ ;  /* 0x5f80000019198823 */ /* 0x000fe200000000ff */
[----:B------:R-:W-:-:S03]  /*2960*/  @!P0 IMAD.MOV.U32 R27, RZ, RZ, -0x40 ;  /* 0xffffffc0ff1b8424 */ /* 0x000fc600078e00ff */
[----:B------:R-:W-:Y:S01]  /*2970*/  @!P1 FFMA R28, R15, 1.84467440737095516160e+19, RZ ;  /* 0x5f8000000f1c9823 */ /* 0x000fe200000000ff */
[----:B------:R-:W-:-:S07]  /*2980*/  @!P1 VIADD R27, R27, 0x40 ;  /* 0x000000401b1b9836 */ /* 0x000fce0000000000 */
.L_x_235:
[----:B------:R-:W-:Y:S01]  /*2990*/  LEA R29, R23, 0xc0800000, 0x17 ;  /* 0xc0800000171d7811 */ /* 0x000fe200078eb8ff */
[----:B------:R-:W-:Y:S01]  /*29a0*/  VIADD R24, R24, 0xffffff81 ;  /* 0xffffff8118187836 */ /* 0x000fe20000000000 */
[----:B------:R-:W-:Y:S03]  /*29b0*/  BSSY.RECONVERGENT B3, `(.L_x_240) ;  /* 0x0000035000037945 */ /* 0x000fe60003800200 */
[----:B------:R-:W-:Y:S01]  /*29c0*/  IMAD.IADD R28, R28, 0x1, -R29 ;  /* 0x000000011c1c7824 */ /* 0x000fe200078e0a1d */
[C---:B------:R-:W-:Y:S01]  /*29d0*/  IADD3 R26, PT, PT, R24.reuse, 0x7f, -R23 ;  /* 0x0000007f181a7810 */ /* 0x040fe20007ffe817 */
[----:B------:R-:W-:Y:S02]  /*29e0*/  IMAD R25, R24, -0x800000, R25 ;  /* 0xff80000018197824 */ /* 0x000fe400078e0219 */
[----:B------:R-:W0:Y:S01]  /*29f0*/  MUFU.RCP R29, R28 ;  /* 0x0000001c001d7308 */ /* 0x000e220000001000 */
[----:B------:R-:W-:Y:S01]  /*2a00*/  FADD.FTZ R22, -R28, -RZ ;  /* 0x800000ff1c167221 */ /* 0x000fe20000010100 */
[----:B------:R-:W-:-:S03]  /*2a10*/  IMAD.IADD R27, R26, 0x1, R27 ;  /* 0x000000011a1b7824 */ /* 0x000fc600078e021b */
[----:B0-----:R-:W-:-:S04]  /*2a20*/  FFMA R24, R29, R22, 1 ;  /* 0x3f8000001d187423 */ /* 0x001fc80000000016 */
[----:B------:R-:W-:-:S04]  /*2a30*/  FFMA R24, R29, R24, R29 ;  /* 0x000000181d187223 */ /* 0x000fc8000000001d */
[----:B------:R-:W-:-:S04]  /*2a40*/  FFMA R29, R25, R24, RZ ;  /* 0x00000018191d7223 */ /* 0x000fc800000000ff */
[----:B------:R-:W-:-:S04]  /*2a50*/  FFMA R23, R22, R29, R25 ;  /* 0x0000001d16177223 */ /* 0x000fc80000000019 */
[----:B------:R-:W-:-:S04]  /*2a60*/  FFMA R26, R24, R23, R29 ;  /* 0x00000017181a7223 */ /* 0x000fc8000000001d */
[----:B------:R-:W-:-:S04]  /*2a70*/  FFMA R25, R22, R26, R25 ;  /* 0x0000001a16197223 */ /* 0x000fc80000000019 */
[----:B------:R-:W-:-:S05]  /*2a80*/  FFMA R22, R24, R25, R26 ;  /* 0x0000001918167223 */ /* 0x000fca000000001a */
[----:B------:R-:W-:-:S04]  /*2a90*/  SHF.R.U32.HI R28, RZ, 0x17, R22 ;  /* 0x00000017ff1c7819 */ /* 0x000fc80000011616 */
[----:B------:R-:W-:-:S04]  /*2aa0*/  LOP3.LUT R28, R28, 0xff, RZ, 0xc0, !PT ;  /* 0x000000ff1c1c7812 */ /* 0x000fc800078ec0ff */
[----:B------:R-:W-:-:S05]  /*2ab0*/  IADD3 R23, PT, PT, R28, R27, RZ ;  /* 0x0000001b1c177210 */ /* 0x000fca0007ffe0ff */
[----:B------:R-:W-:-:S05]  /*2ac0*/  VIADD R28, R23, 0xffffffff ;  /* 0xffffffff171c7836 */ /* 0x000fca0000000000 */
        /* <DEDUP_REMOVED lines=9> */
[CCC-:B------:R-:W-:Y:S01]  /*2b60*/  FFMA.RP R27, R24.reuse, R25.reuse, R26.reuse ;  /* 0x00000019181b7223 */ /* 0x1c0fe2000000801a */
[CCC-:B------:R-:W-:Y:S01]  /*2b70*/  FFMA.RM R28, R24.reuse, R25.reuse, R26.reuse ;  /* 0x00000019181c7223 */ /* 0x1c0fe2000000401a */
[----:B------:R-:W-:Y:S01]  /*2b80*/  FFMA.RZ R24, R24, R25, R26 ;  /* 0x0000001918187223 */ /* 0x000fe2000000c01a */
[C---:B------:R-:W-:Y:S01]  /*2b90*/  VIADD R25, R23.reuse, 0x20 ;  /* 0x0000002017197836 */ /* 0x040fe20000000000 */
[C---:B------:R-:W-:Y:S02]  /*2ba0*/  ISETP.NE.AND P2, PT, R23.reuse, RZ, PT ;  /* 0x000000ff1700720c */ /* 0x040fe40003f45270 */
[----:B------:R-:W-:Y:S01]  /*2bb0*/  ISETP.NE.AND P1, PT, R23, RZ, PT ;  /* 0x000000ff1700720c */ /* 0x000fe20003f25270 */
[----:B------:R-:W-:Y:S01]  /*2bc0*/  IMAD.MOV R23, RZ, RZ, -R23 ;  /* 0x000000ffff177224 */ /* 0x000fe200078e0a17 */
[----:B------:R-:W-:Y:S02]  /*2bd0*/  LOP3.LUT R24, R24, 0x7fffff, RZ, 0xc0, !PT ;  /* 0x007fffff18187812 */ /* 0x000fe400078ec0ff */
[----:B------:R-:W-:-:S02]  /*2be0*/  FSETP.NEU.FTZ.AND P0, PT, R27, R28, PT ;  /* 0x0000001c1b00720b */ /* 0x000fc40003f1d000 */
[----:B------:R-:W-:Y:S02]  /*2bf0*/  LOP3.LUT R24, R24, 0x800000, RZ, 0xfc, !PT ;  /* 0x0080000018187812 */ /* 0x000fe400078efcff */
[----:B------:R-:W-:Y:S02]  /*2c00*/  SEL R23, R23, RZ, P2 ;  /* 0x000000ff17177207 */ /* 0x000fe40001000000 */
[----:B------:R-:W-:Y:S02]  /*2c10*/  SHF.L.U32 R25, R24, R25, RZ ;  /* 0x0000001918197219 */ /* 0x000fe400000006ff */
[----:B------:R-:W-:Y:S02]  /*2c20*/  SHF.R.U32.HI R26, RZ, R23, R24 ;  /* 0x00000017ff1a7219 */ /* 0x000fe40000011618 */
[----:B------:R-:W-:Y:S02]  /*2c30*/  ISETP.NE.AND P1, PT, R25, RZ, P1 ;  /* 0x000000ff1900720c */ /* 0x000fe40000f25270 */
[----:B------:R-:W-:-:S02]  /*2c40*/  SHF.R.U32.HI R24, RZ, 0x1, R26 ;  /* 0x00000001ff187819 */ /* 0x000fc4000001161a */
[----:B------:R-:W-:-:S04]  /*2c50*/  PLOP3.LUT P0, PT, P0, P1, PT, 0xf8, 0x8f ;  /* 0x00000000008f781c */ /* 0x000fc80000703f70 */
[----:B------:R-:W-:-:S04]  /*2c60*/  SEL R23, RZ, 0x1, !P0 ;  /* 0x00000001ff177807 */ /* 0x000fc80004000000 */
[----:B------:R-:W-:-:S04]  /*2c70*/  LOP3.LUT R23, R23, 0x1, R24, 0xf8, !PT ;  /* 0x0000000117177812 */ /* 0x000fc800078ef818 */
[----:B------:R-:W-:-:S05]  /*2c80*/  LOP3.LUT R23, R23, R26, RZ, 0xc0, !PT ;  /* 0x0000001a17177212 */ /* 0x000fca00078ec0ff */
[----:B------:R-:W-:-:S05]  /*2c90*/  IMAD.IADD R23, R24, 0x1, R23 ;  /* 0x0000000118177824 */ /* 0x000fca00078e0217 */
[----:B------:R-:W-:Y:S01]  /*2ca0*/  LOP3.LUT R22, R23, R22, RZ, 0xfc, !PT ;  /* 0x0000001617167212 */ /* 0x000fe200078efcff */
[----:B------:R-:W-:Y:S06]  /*2cb0*/  BRA `(.L_x_243) ;  /* 0x0000000000107947 */ /* 0x000fec0003800000 */
.L_x_242:
[----:B------:R-:W-:-:S04]  /*2cc0*/  LOP3.LUT R22, R22, 0x80000000, RZ, 0xc0, !PT ;  /* 0x8000000016167812 */ /* 0x000fc800078ec0ff */
[----:B------:R-:W-:Y:S01]  /*2cd0*/  LOP3.LUT R22, R22, 0x7f800000, RZ, 0xfc, !PT ;  /* 0x7f80000016167812 */ /* 0x000fe200078efcff */
[----:B------:R-:W-:Y:S06]  /*2ce0*/  BRA `(.L_x_243) ;  /* 0x0000000000047947 */ /* 0x000fec0003800000 */
.L_x_241:
[----:B------:R-:W-:-:S07]  /*2cf0*/  IMAD R22, R27, 0x800000, R22 ;  /* 0x008000001b167824 */ /* 0x000fce00078e0216 */
.L_x_243:
[----:B------:R-:W-:Y:S05]  /*2d00*/  BSYNC.RECONVERGENT B3 ;  /* 0x0000000000037941 */ /* 0x000fea0003800200 */
.L_x_240:
[----:B------:R-:W-:Y:S05]  /*2d10*/  BRA `(.L_x_244) ;  /* 0x0000000000207947 */ /* 0x000fea0003800000 */
.L_x_239:
[----:B------:R-:W-:-:S04]  /*2d20*/  LOP3.LUT R25, R28, 0x80000000, R25, 0x48, !PT ;  /* 0x800000001c197812 */ /* 0x000fc800078e4819 */
[----:B------:R-:W-:Y:S01]  /*2d30*/  LOP3.LUT R22, R25, 0x7f800000, RZ, 0xfc, !PT ;  /* 0x7f80000019167812 */ /* 0x000fe200078efcff */
[----:B------:R-:W-:Y:S06]  /*2d40*/  BRA `(.L_x_244) ;  /* 0x0000000000147947 */ /* 0x000fec0003800000 */
.L_x_238:
[----:B------:R-:W-:Y:S01]  /*2d50*/  LOP3.LUT R22, R28, 0x80000000, R25, 0x48, !PT ;  /* 0x800000001c167812 */ /* 0x000fe200078e4819 */
[----:B------:R-:W-:Y:S06]  /*2d60*/  BRA `(.L_x_244) ;  /* 0x00000000000c7947 */ /* 0x000fec0003800000 */
.L_x_237:
[----:B------:R-:W0:Y:S01]  /*2d70*/  MUFU.RSQ R22, -QNAN ;  /* 0xffc0000000167908 */ /* 0x000e220000001400 */
[----:B------:R-:W-:Y:S05]  /*2d80*/  BRA `(.L_x_244) ;  /* 0x0000000000047947 */ /* 0x000fea0003800000 */
.L_x_236:
[----:B------:R-:W-:-:S07]  /*2d90*/  FADD.FTZ R22, R25, R15 ;  /* 0x0000000f19167221 */ /* 0x000fce0000010000 */
.L_x_244:
[----:B------:R-:W-:Y:S05]  /*2da0*/  BSYNC.RECONVERGENT B2 ;  /* 0x0000000000027941 */ /* 0x000fea0003800200 */
.L_x_234:
[----:B------:R-:W-:Y:S02]  /*2db0*/  IMAD.MOV.U32 R24, RZ, RZ, R10 ;  /* 0x000000ffff187224 */ /* 0x000fe400078e000a */
[----:B------:R-:W-:-:S04]  /*2dc0*/  IMAD.MOV.U32 R25, RZ, RZ, 0x0 ;  /* 0x00000000ff197424 */ /* 0x000fc800078e00ff */
[----:B0-----:R-:W-:Y:S05]  /*2dd0*/  RET.REL.NODEC R24 `(generate_rays) ;  /* 0xffffffd018887950 */ /* 0x001fea0003c3ffff */
.L_x_245:
        /* <DEDUP_REMOVED lines=10> */
.L_x_252:


//--------------------- .text.reset_accum         --------------------------
	.section	.text.reset_accum,"ax",@progbits
	.align	128
        .global         reset_accum
        .type           reset_accum,@function
        .size           reset_accum,(.L_x_260 - reset_accum)
        .other          reset_accum,@"STO_CUDA_ENTRY STV_DEFAULT"
reset_accum:
.text.reset_accum:
[----:B------:R-:W-:Y:S01]  /*0000*/  LDC R1, c[0x0][0x37c] ;  /* 0x0000df00ff017b82 */ /* 0x000fe20000000800 */
[----:B------:R-:W0:Y:S07]  /*0010*/  S2R R0, SR_TID.X ;  /* 0x0000000000007919 */ /* 0x000e2e0000002100 */
[----:B------:R-:W0:Y:S01]  /*0020*/  S2UR UR4, SR_CTAID.X ;  /* 0x00000000000479c3 */ /* 0x000e220000002500 */
[----:B------:R-:W1:Y:S07]  /*0030*/  LDCU UR5, c[0x0][0x388] ;  /* 0x00007100ff0577ac */ /* 0x000e6e0008000800 */
[----:B------:R-:W0:Y:S02]  /*0040*/  LDC R5, c[0x0][0x360] ;  /* 0x0000d800ff057b82 */ /* 0x000e240000000800 */
[----:B0-----:R-:W-:-:S05]  /*0050*/  IMAD R5, R5, UR4, R0 ;  /* 0x0000000405057c24 */ /* 0x001fca000f8e0200 */
[----:B-1----:R-:W-:-:S13]  /*0060*/  ISETP.GE.AND P0, PT, R5, UR5, PT ;  /* 0x0000000505007c0c */ /* 0x002fda000bf06270 */
[----:B------:R-:W-:Y:S05]  /*0070*/  @P0 EXIT ;  /* 0x000000000000094d */ /* 0x000fea0003800000 */
[----:B------:R-:W0:Y:S01]  /*0080*/  LDC.64 R2, c[0x0][0x380] ;  /* 0x0000e000ff027b82 */ /* 0x000e220000000a00 */
[----:B------:R-:W1:Y:S01]  /*0090*/  LDCU.64 UR4, c[0x0][0x358] ;  /* 0x00006b00ff0477ac */ /* 0x000e620008000a00 */
[----:B0-----:R-:W-:-:S05]  /*00a0*/  IMAD.WIDE R2, R5, 0x4, R2 ;  /* 0x0000000405027825 */ /* 0x001fca00078e0202 */
[----:B-1----:R-:W-:Y:S01]  /*00b0*/  STG.E desc[UR4][R2.64], RZ ;  /* 0x000000ff02007986 */ /* 0x002fe2000c101904 */
[----:B------:R-:W-:Y:S05]  /*00c0*/  EXIT ;  /* 0x000000000000794d */ /* 0x000fea0003800000 */
.L_x_246:
        /* <DEDUP_REMOVED lines=11> */
.L_x_260:


//--------------------- .nv.global.init           --------------------------
	.section	.nv.global.init,"aw",@progbits
	.align	4
.nv.global.init:
	.type		mrg32k3aM1SubSeq,@object
	.size		mrg32k3aM1SubSeq,(mrg32k3aM2SubSeq - mrg32k3aM1SubSeq)
mrg32k3aM1SubSeq:
        /*0000*/ 	.byte	0x0b, 0xcc, 0xee, 0x04, 0x73, 0x29, 0x8b, 0x6f, 0xf6, 0x53, 0x03, 0xf6, 0x23, 0xf6, 0xea, 0xda
        /* <DEDUP_REMOVED lines=125> */
	.type		mrg32k3aM2SubSeq,@object
	.size		mrg32k3aM2SubSeq,(mrg32k3aM1 - mrg32k3aM2SubSeq)
mrg32k3aM2SubSeq:
        /* <DEDUP_REMOVED lines=126> */
	.type		mrg32k3aM1,@object
	.size		mrg32k3aM1,(mrg32k3aM1Seq - mrg32k3aM1)
mrg32k3aM1:
        /* <DEDUP_REMOVED lines=144> */
	.type		mrg32k3aM1Seq,@object
	.size		mrg32k3aM1Seq,(mrg32k3aM2 - mrg32k3aM1Seq)
mrg32k3aM1Seq:
        /* <DEDUP_REMOVED lines=144> */
	.type		mrg32k3aM2,@object
	.size		mrg32k3aM2,(mrg32k3aM2Seq - mrg32k3aM2)
mrg32k3aM2:
        /* <DEDUP_REMOVED lines=144> */
	.type		mrg32k3aM2Seq,@object
	.size		mrg32k3aM2Seq,(precalc_xorwow_matrix - mrg32k3aM2Seq)
mrg32k3aM2Seq:
        /* <DEDUP_REMOVED lines=144> */
	.type		precalc_xorwow_matrix,@object
	.size		precalc_xorwow_matrix,(precalc_xorwow_offset_matrix - precalc_xorwow_matrix)
precalc_xorwow_matrix:
        /* <DEDUP_REMOVED lines=6400> */
	.type		precalc_xorwow_offset_matrix,@object
	.size		precalc_xorwow_offset_matrix,($str - precalc_xorwow_offset_matrix)
precalc_xorwow_offset_matrix:
        /* <DEDUP_REMOVED lines=6400> */
	.type		$str,@object
	.size		$str,($str$2 - $str)
$str:
        /*353c0*/ 	.byte	0x4d, 0x65, 0x73, 0x73, 0x61, 0x67, 0x65, 0x20, 0x66, 0x72, 0x6f, 0x6d, 0x20, 0x68, 0x6f, 0x73
        /*353d0*/ 	.byte	0x74, 0x3a, 0x20, 0x25, 0x73, 0x0a, 0x00
	.type		$str$2,@object
	.size		$str$2,($str$1 - $str$2)
$str$2:
        /*353d7*/ 	.byte	0x5b, 0x43, 0x55, 0x44, 0x41, 0x5d, 0x20, 0x73, 0x69, 0x7a, 0x65, 0x6f, 0x66, 0x28, 0x63, 0x75
        /*353e7*/ 	.byte	0x72, 0x61, 0x6e, 0x64, 0x53, 0x74, 0x61, 0x74, 0x65, 0x58, 0x4f, 0x52, 0x57, 0x4f, 0x57, 0x5f
        /*353f7*/ 	.byte	0x74, 0x29, 0x20, 0x3d, 0x20, 0x25, 0x6c, 0x75, 0x0a, 0x00
	.type		$str$1,@object
	.size		$str$1,(.L_10 - $str$1)
$str$1:
        /*35401*/ 	.byte	0x67, 0x65, 0x6e, 0x65, 0x72, 0x61, 0x74, 0x65, 0x5f, 0x72, 0x61, 0x79, 0x73, 0x5f, 0x74, 0x65
        /*35411*/ 	.byte	0x73, 0x74, 0x3a, 0x20, 0x6c, 0x61, 0x75, 0x6e, 0x63, 0x68, 0x65, 0x64, 0x20, 0x6f, 0x6e, 0x20
        /*35421*/ 	.byte	0x28, 0x25, 0x64, 0x20, 0x78, 0x20, 0x25, 0x64, 0x29, 0x0a, 0x00
.L_10:


//--------------------- .nv.shared.reserved.0     --------------------------
	.section	.nv.shared.reserved.0,"aw",@nobits
	.weak		__nv_reservedSMEM_offset_0_alias
	.size		__nv_reservedSMEM_offset_0_alias, 0, 64
	.other		__nv_reservedSMEM_offset_0_alias,@"STO_CUDA_RESERVED_SHARED STV_DEFAULT"
__nv_reservedSMEM_offset_0_alias:
	.zero		0
	.zero		64


//--------------------- .nv.constant0.print_curand_state_size --------------------------
	.section	.nv.constant0.print_curand_state_size,"a",@progbits
	.sectionflags	@""
	.align	4
.nv.constant0.print_curand_state_size:
	.zero		896


//--------------------- .nv.constant0.generate_rays_test --------------------------
	.section	.nv.constant0.generate_rays_test,"a",@progbits
	.sectionflags	@""
	.align	4
.nv.constant0.generate_rays_test:
	.zero		904


//--------------------- .nv.constant0.draw_circle --------------------------
	.section	.nv.constant0.draw_circle,"a",@progbits
	.sectionflags	@""
	.align	4
.nv.constant0.draw_circle:
	.zero		920


//--------------------- .nv.constant0.generate_image --------------------------
	.section	.nv.constant0.generate_image,"a",@progbits
	.sectionflags	@""
	.align	4
.nv.constant0.generate_image:
	.zero		912


//--------------------- .nv.constant0.print_str   --------------------------
	.section	.nv.constant0.print_str,"a",@progbits
	.sectionflags	@""
	.align	4
.nv.constant0.print_str:
	.zero		904


//--------------------- .nv.constant0.raymarch    --------------------------
	.section	.nv.constant0.raymarch,"a",@progbits
	.sectionflags	@""
	.align	4
.nv.constant0.raymarch:
	.zero		976


//--------------------- .nv.constant0.generate_rays --------------------------
	.section	.nv.constant0.generate_rays,"a",@progbits
	.sectionflags	@""
	.align	4
.nv.constant0.generate_rays:
	.zero		916


//--------------------- .nv.constant0.reset_accum --------------------------
	.section	.nv.constant0.reset_accum,"a",@progbits
	.sectionflags	@""
	.align	4
.nv.constant0.reset_accum:
	.zero		908


//--------------------- SYMBOLS --------------------------

	.type		.nv.reservedSmem.offset0,@object
	.size		.nv.reservedSmem.offset0,0x4
	.type		vprintf,@function
